	.target	sm_80

	.elftype	@"ET_EXEC"


//--------------------- .note.nv.tkinfo           --------------------------
	.section	.note.nv.tkinfo,"",@"SHT_NOTE"
	.sectionflags	@"SHF_NOTE_NV_TKINFO"
	.tkinfo
        /*0018*/ 	.word	0x00000002
        /*0030*/ 	.string	""
        /*0030*/ 	.string	"ptxas"
        /*0030*/ 	.string	"Cuda compilation tools, release 13.0, V13.0.88"
        /*0030*/ 	.string	"Build cuda_13.0.r13.0/compiler.36424714_0"
        /*0030*/ 	.string	"-v  -suppress-debug-info  -lineinfo  -arch sm_80 "



//--------------------- .note.nv.cuinfo           --------------------------
	.section	.note.nv.cuinfo,"",@"SHT_NOTE"
	.sectionflags	@"SHF_NOTE_NV_CUINFO"
        /*0018*/ 	.short	0x0002
        /*001a*/ 	.short	0x0050
        /*001c*/ 	.short	0x0082
	.zero		2


//--------------------- .nv.info                  --------------------------
	.section	.nv.info,"",@"SHT_CUDA_INFO"
	.align	4


	//----- nvinfo : EIATTR_REGCOUNT
	.align		4
        /*0000*/ 	.byte	0x04, 0x2f
        /*0002*/ 	.short	(.L_1 - .L_0)
	.align		4
.L_0:
        /*0004*/ 	.word	index@(matmul_kernel)
        /*0008*/ 	.word	0x000000ff


	//----- nvinfo : EIATTR_FRAME_SIZE
	.align		4
.L_1:
        /*000c*/ 	.byte	0x04, 0x11
        /*000e*/ 	.short	(.L_3 - .L_2)
	.align		4
.L_2:
        /*0010*/ 	.word	index@(matmul_kernel)
        /*0014*/ 	.word	0x000047f8


	//----- nvinfo : EIATTR_MIN_STACK_SIZE
	.align		4
.L_3:
        /*0018*/ 	.byte	0x04, 0x12
        /*001a*/ 	.short	(.L_5 - .L_4)
	.align		4
.L_4:
        /*001c*/ 	.word	index@(matmul_kernel)
        /*0020*/ 	.word	0x000047f8
.L_5:


//--------------------- .nv.info.matmul_kernel    --------------------------
	.section	.nv.info.matmul_kernel,"",@"SHT_CUDA_INFO"
	.sectionflags	@""
	.align	4


	//----- nvinfo : EIATTR_CUDA_API_VERSION
	.align		4
        /*0000*/ 	.byte	0x04, 0x37
        /*0002*/ 	.short	(.L_7 - .L_6)
.L_6:
        /*0004*/ 	.word	0x00000082


	//----- nvinfo : EIATTR_SW2861232_WAR
	.align		4
.L_7:
        /*0008*/ 	.byte	0x01, 0x35
	.zero		2


	//----- nvinfo : EIATTR_PARAM_CBANK
	.align		4
        /*000c*/ 	.byte	0x04, 0x0a
        /*000e*/ 	.short	(.L_9 - .L_8)
	.align		4
.L_8:
        /*0010*/ 	.word	index@(.nv.constant0.matmul_kernel)
        /*0014*/ 	.short	0x0160
        /*0016*/ 	.short	0x0050


	//----- nvinfo : EIATTR_CBANK_PARAM_SIZE
	.align		4
.L_9:
        /*0018*/ 	.byte	0x03, 0x19
        /*001a*/ 	.short	0x0050


	//----- nvinfo : EIATTR_KPARAM_INFO
	.align		4
        /*001c*/ 	.byte	0x04, 0x17
        /*001e*/ 	.short	(.L_11 - .L_10)
.L_10:
        /*0020*/ 	.word	0x00000000
        /*0024*/ 	.short	0x000d
        /*0026*/ 	.short	0x0048
        /*0028*/ 	.byte	0x00, 0xf4, 0x21, 0x00


	//----- nvinfo : EIATTR_KPARAM_INFO
	.align		4
.L_11:
        /*002c*/ 	.byte	0x04, 0x17
        /*002e*/ 	.short	(.L_13 - .L_12)
.L_12:
        /*0030*/ 	.word	0x00000000
        /*0034*/ 	.short	0x000c
        /*0036*/ 	.short	0x0040
        /*0038*/ 	.byte	0x00, 0xf4, 0x21, 0x00


	//----- nvinfo : EIATTR_KPARAM_INFO
	.align		4
.L_13:
        /*003c*/ 	.byte	0x04, 0x17
        /*003e*/ 	.short	(.L_15 - .L_14)
.L_14:
        /*0040*/ 	.word	0x00000000
        /*0044*/ 	.short	0x000b
        /*0046*/ 	.short	0x0038
        /*0048*/ 	.byte	0x00, 0xf0, 0x11, 0x00


	//----- nvinfo : EIATTR_KPARAM_INFO
	.align		4
.L_15:
        /*004c*/ 	.byte	0x04, 0x17
        /*004e*/ 	.short	(.L_17 - .L_16)
.L_16:
        /*0050*/ 	.word	0x00000000
        /*0054*/ 	.short	0x000a
        /*0056*/ 	.short	0x0034
        /*0058*/ 	.byte	0x00, 0xf0, 0x11, 0x00


	//----- nvinfo : EIATTR_KPARAM_INFO
	.align		4
.L_17:
        /*005c*/ 	.byte	0x04, 0x17
        /*005e*/ 	.short	(.L_19 - .L_18)
.L_18:
        /*0060*/ 	.word	0x00000000
        /*0064*/ 	.short	0x0009
        /*0066*/ 	.short	0x0030
        /*0068*/ 	.byte	0x00, 0xf0, 0x11, 0x00


	//----- nvinfo : EIATTR_KPARAM_INFO
	.align		4
.L_19:
        /*006c*/ 	.byte	0x04, 0x17
        /*006e*/ 	.short	(.L_21 - .L_20)
.L_20:
        /*0070*/ 	.word	0x00000000
        /*0074*/ 	.short	0x0008
        /*0076*/ 	.short	0x002c
        /*0078*/ 	.byte	0x00, 0xf0, 0x11, 0x00


	//----- nvinfo : EIATTR_KPARAM_INFO
	.align		4
.L_21:
        /*007c*/ 	.byte	0x04, 0x17
        /*007e*/ 	.short	(.L_23 - .L_22)
.L_22:
        /*0080*/ 	.word	0x00000000
        /*0084*/ 	.short	0x0007
        /*0086*/ 	.short	0x0028
        /*0088*/ 	.byte	0x00, 0xf0, 0x11, 0x00


	//----- nvinfo : EIATTR_KPARAM_INFO
	.align		4
.L_23:
        /*008c*/ 	.byte	0x04, 0x17
        /*008e*/ 	.short	(.L_25 - .L_24)
.L_24:
        /*0090*/ 	.word	0x00000000
        /*0094*/ 	.short	0x0006
        /*0096*/ 	.short	0x0024
        /*0098*/ 	.byte	0x00, 0xf0, 0x11, 0x00


	//----- nvinfo : EIATTR_KPARAM_INFO
	.align		4
.L_25:
        /*009c*/ 	.byte	0x04, 0x17
        /*009e*/ 	.short	(.L_27 - .L_26)
.L_26:
        /*00a0*/ 	.word	0x00000000
        /*00a4*/ 	.short	0x0005
        /*00a6*/ 	.short	0x0020
        /*00a8*/ 	.byte	0x00, 0xf0, 0x11, 0x00


	//----- nvinfo : EIATTR_KPARAM_INFO
	.align		4
.L_27:
        /*00ac*/ 	.byte	0x04, 0x17
        /*00ae*/ 	.short	(.L_29 - .L_28)
.L_28:
        /*00b0*/ 	.word	0x00000000
        /*00b4*/ 	.short	0x0004
        /*00b6*/ 	.short	0x001c
        /*00b8*/ 	.byte	0x00, 0xf0, 0x11, 0x00


	//----- nvinfo : EIATTR_KPARAM_INFO
	.align		4
.L_29:
        /*00bc*/ 	.byte	0x04, 0x17
        /*00be*/ 	.short	(.L_31 - .L_30)
.L_30:
        /*00c0*/ 	.word	0x00000000
        /*00c4*/ 	.short	0x0003
        /*00c6*/ 	.short	0x0018
        /*00c8*/ 	.byte	0x00, 0xf0, 0x11, 0x00


	//----- nvinfo : EIATTR_KPARAM_INFO
	.align		4
.L_31:
        /*00cc*/ 	.byte	0x04, 0x17
        /*00ce*/ 	.short	(.L_33 - .L_32)
.L_32:
        /*00d0*/ 	.word	0x00000000
        /*00d4*/ 	.short	0x0002
        /*00d6*/ 	.short	0x0010
        /*00d8*/ 	.byte	0x00, 0xf4, 0x21, 0x00


	//----- nvinfo : EIATTR_KPARAM_INFO
	.align		4
.L_33:
        /*00dc*/ 	.byte	0x04, 0x17
        /*00de*/ 	.short	(.L_35 - .L_34)
.L_34:
        /*00e0*/ 	.word	0x00000000
        /*00e4*/ 	.short	0x0001
        /*00e6*/ 	.short	0x0008
        /*00e8*/ 	.byte	0x00, 0xf4, 0x21, 0x00


	//----- nvinfo : EIATTR_KPARAM_INFO
	.align		4
.L_35:
        /*00ec*/ 	.byte	0x04, 0x17
        /*00ee*/ 	.short	(.L_37 - .L_36)
.L_36:
        /*00f0*/ 	.word	0x00000000
        /*00f4*/ 	.short	0x0000
        /*00f6*/ 	.short	0x0000
        /*00f8*/ 	.byte	0x00, 0xf4, 0x21, 0x00


	//----- nvinfo : EIATTR_MAXREG_COUNT
	.align		4
.L_37:
        /*00fc*/ 	.byte	0x03, 0x1b
        /*00fe*/ 	.short	0x00ff


	//----- nvinfo : EIATTR_NUM_BARRIERS
	.align		4
        /*0100*/ 	.byte	0x02, 0x4c
        /*0102*/ 	.byte	0x01
	.zero		1


	//----- nvinfo : EIATTR_ANNOTATIONS
	.align		4
        /*0104*/ 	.byte	0x04, 0x55
        /*0106*/ 	.short	(.L_39 - .L_38)


	//   ....[0]....
.L_38:
        /*0108*/ 	.word	0x00000001
        /*010c*/ 	.byte	0x10, 0x06, 0x00, 0x00, 0x01, 0x00, 0x00, 0x00, 0xf0, 0x06, 0x00, 0x00, 0x01, 0x00, 0x00, 0x00
        /* <DEDUP_REMOVED lines=3379> */
        /*d44c*/ 	.byte	0x50, 0xc3, 0x02, 0x00


	//----- nvinfo : EIATTR_MERCURY_ISA_VERSION
	.align		4
.L_39:
        /*d450*/ 	.byte	0x03, 0x5f
        /*d452*/ 	.short	0x0000


	//----- nvinfo : EIATTR_EXIT_INSTR_OFFSETS
	.align		4
        /*d454*/ 	.byte	0x04, 0x1c
        /*d456*/ 	.short	(.L_41 - .L_40)


	//   ....[0]....
.L_40:
        /*d458*/ 	.word	0x000a3990


	//   ....[1]....
        /*d45c*/ 	.word	0x000a39b0


	//----- nvinfo : EIATTR_REQNTID
	.align		4
.L_41:
        /*d460*/ 	.byte	0x04, 0x10
        /*d462*/ 	.short	(.L_43 - .L_42)
.L_42:
        /*d464*/ 	.word	0x00000040
        /*d468*/ 	.word	0x00000001
        /*d46c*/ 	.word	0x00000001
.L_43:


//--------------------- .nv.callgraph             --------------------------
	.section	.nv.callgraph,"",@"SHT_CUDA_CALLGRAPH"
	.align	4
	.sectionentsize	8
	.align		4
        /*0000*/ 	.word	0x00000000
	.align		4
        /*0004*/ 	.word	0xffffffff
	.align		4
        /*0008*/ 	.word	0x00000000
	.align		4
        /*000c*/ 	.word	0xfffffffe
	.align		4
        /*0010*/ 	.word	0x00000000
	.align		4
        /*0014*/ 	.word	0xfffffffd
	.align		4
        /*0018*/ 	.word	0x00000000
	.align		4
        /*001c*/ 	.word	0xfffffffc


//--------------------- .nv.rel.action            --------------------------
	.section	.nv.rel.action,"",@"SHT_CUDA_RELOCINFO"
	.align	8
	.sectionentsize	8
        /*0000*/ 	.byte	0x73, 0x00, 0x00, 0x00, 0x00, 0x00, 0x00, 0x00, 0x00, 0x00, 0x00, 0x11, 0x25, 0x00, 0x05, 0x36


//--------------------- .nv.constant0.matmul_kernel --------------------------
	.section	.nv.constant0.matmul_kernel,"a",@progbits
	.sectionflags	@""
	.align	4
.nv.constant0.matmul_kernel:
	.zero		432


//--------------------- .text.matmul_kernel       --------------------------
	.section	.text.matmul_kernel,"ax",@progbits
	.sectioninfo	@"SHI_REGISTERS=255"
	.align	128
        .global         matmul_kernel
        .type           matmul_kernel,@function
        .size           matmul_kernel,(.L_x_3 - matmul_kernel)
        .other          matmul_kernel,@"STO_CUDA_ENTRY STV_DEFAULT"
matmul_kernel:
.text.matmul_kernel:
[----:B------:R-:W-:Y:S02]  /*0000*/  IMAD.MOV.U32 R1, RZ, RZ, c[0x0][0x28] ;  /* 0x00000a00ff017624 */ /* 0x000fe400078e00ff */
[----:B------:R-:W-:Y:S01]  /*0010*/  IMAD.MOV.U32 R0, RZ, RZ, c[0x0][0x17c] ;  /* 0x00005f00ff007624 */ /* 0x000fe200078e00ff */
[----:B------:R-:W1:Y:S01]  /*0020*/  S2R R5, SR_CTAID.X ;  /* 0x0000000000057919 */ /* 0x000e620000002500 */
[----:B------:R-:W-:Y:S01]  /*0030*/  IABS R13, c[0x0][0x178] ;  /* 0x00005e00000d7a13 */ /* 0x000fe20000000000 */
[----:B------:R-:W-:Y:S01]  /*0040*/  IMAD.MOV.U32 R102, RZ, RZ, c[0x0][0x180] ;  /* 0x00006000ff667624 */ /* 0x000fe200078e00ff */
[----:B------:R-:W-:Y:S01]  /*0050*/  IADD3 R1, R1, -0x47f8, RZ ;  /* 0xffffb80801017810 */ /* 0x000fe20007ffe0ff */
[----:B------:R-:W2:Y:S01]  /*0060*/  S2R R32, SR_TID.X ;  /* 0x0000000000207919 */ /* 0x000ea20000002100 */
[----:B------:R-:W-:Y:S01]  /*0070*/  IADD3 R0, R0, 0xff, RZ ;  /* 0x000000ff00007810 */ /* 0x000fe20007ffe0ff */
[----:B------:R-:W-:Y:S01]  /*0080*/  IMAD.MOV.U32 R252, RZ, RZ, c[0x0][0x188] ;  /* 0x00006200fffc7624 */ /* 0x000fe200078e00ff */
[----:B------:R-:W-:Y:S02]  /*0090*/  ULDC.64 UR4, c[0x0][0x118] ;  /* 0x0000460000047ab9 */ /* 0x000fe40000000a00 */
[----:B------:R-:W-:Y:S01]  /*00a0*/  SHF.R.S32.HI R3, RZ, 0x1f, R0 ;  /* 0x0000001fff037819 */ /* 0x000fe20000011400 */
[----:B------:R-:W-:-:S02]  /*00b0*/  IMAD R242, R252, 0xc, RZ ;  /* 0x0000000cfcf27824 */ /* 0x000fc400078e02ff */
[----:B------:R-:W-:Y:S01]  /*00c0*/  IMAD R232, R252, 0x1e, RZ ;  /* 0x0000001efce87824 */ /* 0x000fe200078e02ff */
[----:B------:R-:W-:-:S04]  /*00d0*/  LEA.HI R3, R3, R0, RZ, 0x8 ;  /* 0x0000000003037211 */ /* 0x000fc800078f40ff */
[----:B------:R-:W-:-:S05]  /*00e0*/  SHF.R.S32.HI R3, RZ, 0x8, R3 ;  /* 0x00000008ff037819 */ /* 0x000fca0000011403 */
[----:B------:R-:W-:Y:S01]  /*00f0*/  IMAD.SHL.U32 R4, R3, 0x8, RZ ;  /* 0x0000000803047824 */ /* 0x000fe200078e00ff */
[----:B-1----:R-:W-:-:S04]  /*0100*/  IABS R8, R5 ;  /* 0x0000000500087213 */ /* 0x002fc80000000000 */
[-C--:B------:R-:W-:Y:S02]  /*0110*/  IABS R7, R4.reuse ;  /* 0x0000000400077213 */ /* 0x080fe40000000000 */
[----:B------:R-:W-:Y:S02]  /*0120*/  IABS R10, R4 ;  /* 0x00000004000a7213 */ /* 0x000fe40000000000 */
[----:B------:R-:W1:Y:S01]  /*0130*/  I2F.RP R0, R7 ;  /* 0x0000000700007306 */ /* 0x000e620000209400 */
[----:B--2---:R-:W-:-:S07]  /*0140*/  LOP3.LUT R100, R32, 0x3f, RZ, 0xc0, !PT ;  /* 0x0000003f20647812 */ /* 0x004fce00078ec0ff */
[----:B-1----:R-:W1:Y:S02]  /*0150*/  MUFU.RCP R0, R0 ;  /* 0x0000000000007308 */ /* 0x002e640000001000 */
[----:B-1----:R-:W-:Y:S01]  /*0160*/  IADD3 R2, R0, 0xffffffe, RZ ;  /* 0x0ffffffe00027810 */ /* 0x002fe20007ffe0ff */
[----:B------:R-:W-:-:S05]  /*0170*/  IMAD.MOV R0, RZ, RZ, -R10 ;  /* 0x000000ffff007224 */ /* 0x000fca00078e0a0a */
[----:B------:R1:W2:Y:S02]  /*0180*/  F2I.FTZ.U32.TRUNC.NTZ R3, R2 ;  /* 0x0000000200037305 */ /* 0x0002a4000021f000 */
[----:B-1----:R-:W-:Y:S02]  /*0190*/  IMAD.MOV.U32 R2, RZ, RZ, RZ ;  /* 0x000000ffff027224 */ /* 0x002fe400078e00ff */
[----:B--2---:R-:W-:-:S04]  /*01a0*/  IMAD.MOV R6, RZ, RZ, -R3 ;  /* 0x000000ffff067224 */ /* 0x004fc800078e0a03 */
[----:B------:R-:W-:Y:S01]  /*01b0*/  IMAD R9, R6, R7, RZ ;  /* 0x0000000706097224 */ /* 0x000fe200078e02ff */
[----:B------:R-:W-:-:S03]  /*01c0*/  MOV R6, R8 ;  /* 0x0000000800067202 */ /* 0x000fc60000000f00 */
[----:B------:R-:W-:-:S06]  /*01d0*/  IMAD.HI.U32 R3, R3, R9, R2 ;  /* 0x0000000903037227 */ /* 0x000fcc00078e0002 */
[----:B------:R-:W-:-:S04]  /*01e0*/  IMAD.HI.U32 R3, R3, R6, RZ ;  /* 0x0000000603037227 */ /* 0x000fc800078e00ff */
[----:B------:R-:W-:-:S05]  /*01f0*/  IMAD R0, R3, R0, R6 ;  /* 0x0000000003007224 */ /* 0x000fca00078e0206 */
[----:B------:R-:W-:-:S13]  /*0200*/  ISETP.GT.U32.AND P1, PT, R7, R0, PT ;  /* 0x000000000700720c */ /* 0x000fda0003f24070 */
[----:B------:R-:W-:Y:S01]  /*0210*/  @!P1 IMAD.IADD R0, R0, 0x1, -R7 ;  /* 0x0000000100009824 */ /* 0x000fe200078e0a07 */
[----:B------:R-:W-:Y:S02]  /*0220*/  @!P1 IADD3 R3, R3, 0x1, RZ ;  /* 0x0000000103039810 */ /* 0x000fe40007ffe0ff */
[----:B------:R-:W-:Y:S02]  /*0230*/  ISETP.NE.AND P1, PT, R4, RZ, PT ;  /* 0x000000ff0400720c */ /* 0x000fe40003f25270 */
[----:B------:R-:W-:Y:S02]  /*0240*/  ISETP.GE.U32.AND P0, PT, R0, R7, PT ;  /* 0x000000070000720c */ /* 0x000fe40003f06070 */
[----:B------:R-:W-:-:S04]  /*0250*/  LOP3.LUT R0, R5, R4, RZ, 0x3c, !PT ;  /* 0x0000000405007212 */ /* 0x000fc800078e3cff */
[----:B------:R-:W-:Y:S01]  /*0260*/  ISETP.GE.AND P2, PT, R0, RZ, PT ;  /* 0x000000ff0000720c */ /* 0x000fe20003f46270 */
[----:B------:R-:W-:-:S05]  /*0270*/  IMAD.MOV.U32 R0, RZ, RZ, c[0x0][0x178] ;  /* 0x00005e00ff007624 */ /* 0x000fca00078e00ff */
[----:B------:R-:W-:Y:S02]  /*0280*/  IADD3 R0, R0, 0x1ff, RZ ;  /* 0x000001ff00007810 */ /* 0x000fe40007ffe0ff */
[----:B------:R-:W-:-:S04]  /*0290*/  @P0 IADD3 R3, R3, 0x1, RZ ;  /* 0x0000000103030810 */ /* 0x000fc80007ffe0ff */
[----:B------:R-:W-:Y:S02]  /*02a0*/  MOV R2, R3 ;  /* 0x0000000300027202 */ /* 0x000fe40000000f00 */
[----:B------:R-:W-:-:S03]  /*02b0*/  SHF.R.S32.HI R3, RZ, 0x1f, R0 ;  /* 0x0000001fff037819 */ /* 0x000fc60000011400 */
[----:B------:R-:W-:Y:S01]  /*02c0*/  @!P2 IMAD.MOV R2, RZ, RZ, -R2 ;  /* 0x000000ffff02a224 */ /* 0x000fe200078e0a02 */
[----:B------:R-:W-:Y:S02]  /*02d0*/  @!P1 LOP3.LUT R2, RZ, R4, RZ, 0x33, !PT ;  /* 0x00000004ff029212 */ /* 0x000fe400078e33ff */
[----:B------:R-:W-:-:S03]  /*02e0*/  LEA.HI R3, R3, R0, RZ, 0x9 ;  /* 0x0000000003037211 */ /* 0x000fc600078f48ff */
[----:B------:R-:W-:Y:S02]  /*02f0*/  IMAD.SHL.U32 R7, R2, 0x8, RZ ;  /* 0x0000000802077824 */ /* 0x000fe400078e00ff */
[----:B------:R-:W-:-:S03]  /*0300*/  IMAD.MOV R2, RZ, RZ, -R2 ;  /* 0x000000ffff027224 */ /* 0x000fc600078e0a02 */
[----:B------:R-:W-:Y:S01]  /*0310*/  LEA.HI.SX32 R3, R3, -R7, 0x17 ;  /* 0x8000000703037211 */ /* 0x000fe200078fbaff */
[----:B------:R-:W-:Y:S01]  /*0320*/  IMAD R8, R4, R2, R5 ;  /* 0x0000000204087224 */ /* 0x000fe200078e0205 */
[----:B------:R-:W-:Y:S02]  /*0330*/  MOV R2, RZ ;  /* 0x000000ff00027202 */ /* 0x000fe40000000f00 */
[----:B------:R-:W-:Y:S02]  /*0340*/  IMNMX R9, R3, 0x8, PT ;  /* 0x0000000803097817 */ /* 0x000fe40003800200 */
[----:B------:R-:W-:Y:S02]  /*0350*/  IABS R4, R8 ;  /* 0x0000000800047213 */ /* 0x000fe40000000000 */
[-C--:B------:R-:W-:Y:S02]  /*0360*/  IABS R6, R9.reuse ;  /* 0x0000000900067213 */ /* 0x080fe40000000000 */
[----:B------:R-:W-:-:S02]  /*0370*/  IABS R10, R9 ;  /* 0x00000009000a7213 */ /* 0x000fc40000000000 */
[----:B------:R-:W1:Y:S08]  /*0380*/  I2F.RP R0, R6 ;  /* 0x0000000600007306 */ /* 0x000e700000209400 */
[----:B-1----:R-:W1:Y:S02]  /*0390*/  MUFU.RCP R0, R0 ;  /* 0x0000000000007308 */ /* 0x002e640000001000 */
[----:B-1----:R-:W-:-:S02]  /*03a0*/  IADD3 R3, R0, 0xffffffe, RZ ;  /* 0x0ffffffe00037810 */ /* 0x002fc40007ffe0ff */
[----:B------:R-:W-:-:S04]  /*03b0*/  IABS R0, c[0x0][0x17c] ;  /* 0x00005f0000007a13 */ /* 0x000fc80000000000 */
[----:B------:R-:W1:Y:S02]  /*03c0*/  F2I.FTZ.U32.TRUNC.NTZ R3, R3 ;  /* 0x0000000300037305 */ /* 0x000e64000021f000 */
[----:B-1----:R-:W-:-:S04]  /*03d0*/  IMAD.MOV R11, RZ, RZ, -R3 ;  /* 0x000000ffff0b7224 */ /* 0x002fc800078e0a03 */
[----:B------:R-:W-:-:S04]  /*03e0*/  IMAD R5, R11, R6, RZ ;  /* 0x000000060b057224 */ /* 0x000fc800078e02ff */
[----:B------:R-:W-:Y:S02]  /*03f0*/  IMAD.HI.U32 R2, R3, R5, R2 ;  /* 0x0000000503027227 */ /* 0x000fe400078e0002 */
[----:B------:R-:W1:Y:S02]  /*0400*/  I2F.RP R5, R0 ;  /* 0x0000000000057306 */ /* 0x000e640000209400 */
[----:B------:R-:W-:Y:S02]  /*0410*/  IMAD.MOV.U32 R3, RZ, RZ, R4 ;  /* 0x000000ffff037224 */ /* 0x000fe400078e0004 */
[----:B------:R-:W-:Y:S02]  /*0420*/  IMAD.MOV R4, RZ, RZ, -R10 ;  /* 0x000000ffff047224 */ /* 0x000fe400078e0a0a */
[----:B------:R-:W-:-:S04]  /*0430*/  IMAD.HI.U32 R2, R2, R3, RZ ;  /* 0x0000000302027227 */ /* 0x000fc800078e00ff */
[----:B------:R-:W-:Y:S02]  /*0440*/  IMAD R3, R2, R4, R3 ;  /* 0x0000000402037224 */ /* 0x000fe400078e0203 */
[----:B------:R-:W2:Y:S03]  /*0450*/  I2F.RP R4, R13 ;  /* 0x0000000d00047306 */ /* 0x000ea60000209400 */
[----:B------:R-:W-:-:S05]  /*0460*/  ISETP.GT.U32.AND P1, PT, R6, R3, PT ;  /* 0x000000030600720c */ /* 0x000fca0003f24070 */
[----:B-1----:R-:W1:Y:S08]  /*0470*/  MUFU.RCP R5, R5 ;  /* 0x0000000500057308 */ /* 0x002e700000001000 */
[----:B------:R-:W-:Y:S01]  /*0480*/  @!P1 IMAD.IADD R3, R3, 0x1, -R6 ;  /* 0x0000000103039824 */ /* 0x000fe200078e0a06 */
[----:B--2---:R-:W2:Y:S01]  /*0490*/  MUFU.RCP R4, R4 ;  /* 0x0000000400047308 */ /* 0x004ea20000001000 */
[----:B------:R-:W-:-:S02]  /*04a0*/  @!P1 IADD3 R2, R2, 0x1, RZ ;  /* 0x0000000102029810 */ /* 0x000fc40007ffe0ff */
[----:B------:R-:W-:Y:S02]  /*04b0*/  ISETP.NE.AND P1, PT, R9, RZ, PT ;  /* 0x000000ff0900720c */ /* 0x000fe40003f25270 */
[----:B------:R-:W-:Y:S02]  /*04c0*/  ISETP.GE.U32.AND P0, PT, R3, R6, PT ;  /* 0x000000060300720c */ /* 0x000fe40003f06070 */
[----:B------:R-:W-:Y:S02]  /*04d0*/  LOP3.LUT R3, R8, R9, RZ, 0x3c, !PT ;  /* 0x0000000908037212 */ /* 0x000fe400078e3cff */
[----:B-1----:R-:W-:Y:S02]  /*04e0*/  IADD3 R10, R5, 0xffffffe, RZ ;  /* 0x0ffffffe050a7810 */ /* 0x002fe40007ffe0ff */
[----:B------:R-:W-:Y:S02]  /*04f0*/  ISETP.GE.AND P2, PT, R3, RZ, PT ;  /* 0x000000ff0300720c */ /* 0x000fe40003f46270 */
[----:B------:R1:W3:Y:S01]  /*0500*/  F2I.FTZ.U32.TRUNC.NTZ R11, R10 ;  /* 0x0000000a000b7305 */ /* 0x0002e2000021f000 */
[----:B--2---:R-:W-:-:S04]  /*0510*/  IADD3 R3, R4, 0xffffffe, RZ ;  /* 0x0ffffffe04037810 */ /* 0x004fc80007ffe0ff */
[----:B------:R-:W-:Y:S02]  /*0520*/  @P0 IADD3 R2, R2, 0x1, RZ ;  /* 0x0000000102020810 */ /* 0x000fe40007ffe0ff */
[----:B------:R-:W-:Y:S01]  /*0530*/  SHF.R.U32.HI R4, RZ, 0x5, R32 ;  /* 0x00000005ff047819 */ /* 0x000fe20000011620 */
[----:B------:R-:W2:Y:S02]  /*0540*/  F2I.FTZ.U32.TRUNC.NTZ R3, R3 ;  /* 0x0000000300037305 */ /* 0x000ea4000021f000 */
[----:B------:R-:W-:Y:S01]  /*0550*/  IMAD.MOV.U32 R6, RZ, RZ, R2 ;  /* 0x000000ffff067224 */ /* 0x000fe200078e0002 */
[----:B------:R-:W-:Y:S01]  /*0560*/  SGXT.U32 R4, R4, 0x1 ;  /* 0x000000010404781a */ /* 0x000fe20000000000 */
[----:B-1----:R-:W-:Y:S01]  /*0570*/  IMAD.MOV.U32 R10, RZ, RZ, RZ ;  /* 0x000000ffff0a7224 */ /* 0x002fe200078e00ff */
[----:B------:R-:W-:Y:S02]  /*0580*/  LOP3.LUT R32, R32, 0x1f, RZ, 0xc0, !PT ;  /* 0x0000001f20207812 */ /* 0x000fe400078ec0ff */
[----:B------:R-:W-:Y:S01]  /*0590*/  @!P2 IADD3 R6, -R6, RZ, RZ ;  /* 0x000000ff0606a210 */ /* 0x000fe20007ffe1ff */
[----:B---3--:R-:W-:Y:S01]  /*05a0*/  IMAD.MOV R5, RZ, RZ, -R11 ;  /* 0x000000ffff057224 */ /* 0x008fe200078e0a0b */
[----:B------:R-:W-:-:S03]  /*05b0*/  @!P1 LOP3.LUT R6, RZ, R9, RZ, 0x33, !PT ;  /* 0x00000009ff069212 */ /* 0x000fc600078e33ff */
[----:B------:R-:W-:Y:S01]  /*05c0*/  IMAD R5, R5, R0, RZ ;  /* 0x0000000005057224 */ /* 0x000fe200078e02ff */
[----:B------:R-:W-:Y:S01]  /*05d0*/  SHF.L.U32 R12, R6, 0x8, RZ ;  /* 0x00000008060c7819 */ /* 0x000fe200000006ff */
[----:B------:R-:W-:Y:S02]  /*05e0*/  IMAD.MOV R2, RZ, RZ, -R6 ;  /* 0x000000ffff027224 */ /* 0x000fe400078e0a06 */
[----:B------:R-:W-:Y:S01]  /*05f0*/  IMAD.HI.U32 R10, R11, R5, R10 ;  /* 0x000000050b0a7227 */ /* 0x000fe200078e000a */
[----:B------:R-:W-:Y:S01]  /*0600*/  LOP3.LUT R11, R12, R4, RZ, 0xfc, !PT ;  /* 0x000000040c0b7212 */ /* 0x000fe200078efcff */
[----:B------:R1:W-:Y:S02]  /*0610*/  STL [R1+0x2db8], R12 ;  /* 0x002db80c01007387 */ /* 0x0003e40000100800 */
[----:B------:R-:W-:Y:S01]  /*0620*/  IMAD R2, R9, R2, R8 ;  /* 0x0000000209027224 */ /* 0x000fe200078e0208 */
[C---:B------:R-:W-:Y:S01]  /*0630*/  LOP3.LUT R15, R11.reuse, 0xfe, RZ, 0xfc, !PT ;  /* 0x000000fe0b0f7812 */ /* 0x040fe200078efcff */
[----:B--2---:R-:W-:Y:S01]  /*0640*/  IMAD.MOV R8, RZ, RZ, -R3 ;  /* 0x000000ffff087224 */ /* 0x004fe200078e0a03 */
[----:B------:R-:W-:Y:S01]  /*0650*/  LOP3.LUT R28, R11, 0xf8, RZ, 0xfc, !PT ;  /* 0x000000f80b1c7812 */ /* 0x000fe200078efcff */
[----:B------:R-:W-:Y:S01]  /*0660*/  IMAD.IADD R2, R7, 0x1, R2 ;  /* 0x0000000107027824 */ /* 0x000fe200078e0202 */
[----:B------:R-:W-:Y:S01]  /*0670*/  IABS R53, R15 ;  /* 0x0000000f00357213 */ /* 0x000fe20000000000 */
[----:B------:R-:W-:Y:S01]  /*0680*/  IMAD R5, R8, R13, RZ ;  /* 0x0000000d08057224 */ /* 0x000fe200078e02ff */
[----:B------:R-:W-:Y:S01]  /*0690*/  ISETP.GE.AND P3, PT, R15, RZ, PT ;  /* 0x000000ff0f00720c */ /* 0x000fe20003f66270 */
[----:B------:R-:W-:Y:S01]  /*06a0*/  IMAD R27, R2, 0x200, R100 ;  /* 0x00000200021b7824 */ /* 0x000fe200078e0264 */
[----:B------:R-:W-:Y:S01]  /*06b0*/  LOP3.LUT R30, R11, 0xfa, RZ, 0xfc, !PT ;  /* 0x000000fa0b1e7812 */ /* 0x000fe200078efcff */
[----:B------:R-:W-:-:S02]  /*06c0*/  IMAD.MOV.U32 R2, RZ, RZ, RZ ;  /* 0x000000ffff027224 */ /* 0x000fc400078e00ff */
[----:B------:R-:W-:Y:S01]  /*06d0*/  IMAD.HI.U32 R6, R10, R53, RZ ;  /* 0x000000350a067227 */ /* 0x000fe200078e00ff */
[----:B------:R-:W-:Y:S01]  /*06e0*/  IADD3 R25, R27, 0x80, RZ ;  /* 0x000000801b197810 */ /* 0x000fe20007ffe0ff */
[----:B------:R-:W-:Y:S01]  /*06f0*/  STL [R1+0x2db0], R27 ;  /* 0x002db01b01007387 */ /* 0x000fe20000100800 */
[----:B------:R-:W-:Y:S01]  /*0700*/  IABS R7, R27 ;  /* 0x0000001b00077213 */ /* 0x000fe20000000000 */
[----:B------:R-:W-:Y:S01]  /*0710*/  IMAD.HI.U32 R2, R3, R5, R2 ;  /* 0x0000000503027227 */ /* 0x000fe200078e0002 */
[----:B------:R-:W-:Y:S02]  /*0720*/  IABS R9, R25 ;  /* 0x0000001900097213 */ /* 0x000fe40000000000 */
[C---:B------:R-:W-:Y:S02]  /*0730*/  IADD3 R26, R27.reuse, 0x40, RZ ;  /* 0x000000401b1a7810 */ /* 0x040fe40007ffe0ff */
[C---:B------:R-:W-:Y:S01]  /*0740*/  IADD3 R24, R27.reuse, 0xc0, RZ ;  /* 0x000000c01b187810 */ /* 0x040fe20007ffe0ff */
[----:B------:R-:W-:Y:S01]  /*0750*/  IMAD.HI.U32 R5, R2, R9, RZ ;  /* 0x0000000902057227 */ /* 0x000fe200078e00ff */
[----:B------:R-:W-:Y:S01]  /*0760*/  IADD3 R14, -R6, RZ, RZ ;  /* 0x000000ff060e7210 */ /* 0x000fe20007ffe1ff */
[----:B------:R-:W-:Y:S01]  /*0770*/  STL [R1+0x2dbc], R26 ;  /* 0x002dbc1a01007387 */ /* 0x000fe20000100800 */
[----:B------:R-:W-:Y:S01]  /*0780*/  IABS R8, R26 ;  /* 0x0000001a00087213 */ /* 0x000fe20000000000 */
[----:B-1----:R-:W-:Y:S01]  /*0790*/  IMAD.MOV R12, RZ, RZ, -R5 ;  /* 0x000000ffff0c7224 */ /* 0x002fe200078e0a05 */
[C---:B------:R-:W-:Y:S01]  /*07a0*/  IADD3 R21, R27.reuse, 0x180, RZ ;  /* 0x000001801b157810 */ /* 0x040fe20007ffe0ff */
[C---:B------:R-:W-:Y:S01]  /*07b0*/  IMAD.HI.U32 R3, R2.reuse, R7, RZ ;  /* 0x0000000702037227 */ /* 0x040fe200078e00ff */
[----:B------:R-:W-:Y:S01]  /*07c0*/  IADD3 R23, R27, 0x100, RZ ;  /* 0x000001001b177810 */ /* 0x000fe20007ffe0ff */
[----:B------:R-:W-:Y:S01]  /*07d0*/  STL [R1+0x2dc0], R25 ;  /* 0x002dc01901007387 */ /* 0x000fe20000100800 */
[----:B------:R-:W-:Y:S01]  /*07e0*/  IABS R17, R21 ;  /* 0x0000001500117213 */ /* 0x000fe20000000000 */
[----:B------:R-:W-:Y:S01]  /*07f0*/  IMAD R5, R13, R12, R9 ;  /* 0x0000000c0d057224 */ /* 0x000fe200078e0209 */
[----:B------:R-:W-:Y:S01]  /*0800*/  IABS R12, R24 ;  /* 0x00000018000c7213 */ /* 0x000fe20000000000 */
[----:B------:R-:W-:Y:S01]  /*0810*/  IMAD.MOV R6, RZ, RZ, -R3 ;  /* 0x000000ffff067224 */ /* 0x000fe200078e0a03 */
[C---:B------:R-:W-:Y:S01]  /*0820*/  IADD3 R22, R27.reuse, 0x140, RZ ;  /* 0x000001401b167810 */ /* 0x040fe20007ffe0ff */
[C---:B------:R-:W-:Y:S01]  /*0830*/  IMAD.HI.U32 R4, R2.reuse, R8, RZ ;  /* 0x0000000802047227 */ /* 0x040fe200078e00ff */
[----:B------:R-:W-:Y:S01]  /*0840*/  IADD3 R20, R27, 0x1c0, RZ ;  /* 0x000001c01b147810 */ /* 0x000fe20007ffe0ff */
[----:B------:R-:W-:Y:S01]  /*0850*/  STL [R1+0x2dc4], R24 ;  /* 0x002dc41801007387 */ /* 0x000fe20000100800 */
[----:B------:R-:W-:Y:S01]  /*0860*/  IABS R15, R22 ;  /* 0x00000016000f7213 */ /* 0x000fe20000000000 */
[C---:B------:R-:W-:Y:S01]  /*0870*/  IMAD R3, R13.reuse, R6, R7 ;  /* 0x000000060d037224 */ /* 0x040fe200078e0207 */
[----:B------:R-:W-:Y:S01]  /*0880*/  IABS R19, R20 ;  /* 0x0000001400137213 */ /* 0x000fe20000000000 */
[----:B------:R-:W-:Y:S01]  /*0890*/  IMAD.HI.U32 R6, R2, R12, RZ ;  /* 0x0000000c02067227 */ /* 0x000fe200078e00ff */
[C---:B------:R-:W-:Y:S01]  /*08a0*/  ISETP.GT.U32.AND P6, PT, R13.reuse, R5, PT ;  /* 0x000000050d00720c */ /* 0x040fe20003fc4070 */
[----:B------:R-:W-:Y:S01]  /*08b0*/  STL [R1+0x2dc8], R23 ;  /* 0x002dc81701007387 */ /* 0x000fe20000100800 */
[C---:B------:R-:W-:Y:S01]  /*08c0*/  ISETP.GT.U32.AND P4, PT, R13.reuse, R3, PT ;  /* 0x000000030d00720c */ /* 0x040fe20003f84070 */
[----:B------:R-:W-:Y:S01]  /*08d0*/  IMAD.MOV R4, RZ, RZ, -R4 ;  /* 0x000000ffff047224 */ /* 0x000fe200078e0a04 */
[----:B------:R-:W-:Y:S01]  /*08e0*/  IADD3 R6, -R6, RZ, RZ ;  /* 0x000000ff06067210 */ /* 0x000fe20007ffe1ff */
[----:B------:R-:W-:Y:S01]  /*08f0*/  IMAD R53, R0, R14, R53 ;  /* 0x0000000e00357224 */ /* 0x000fe200078e0235 */
[----:B------:R-:W-:Y:S01]  /*0900*/  IABS R14, R23 ;  /* 0x00000017000e7213 */ /* 0x000fe20000000000 */
[----:B------:R-:W-:Y:S01]  /*0910*/  IMAD.HI.U32 R9, R2, R17, RZ ;  /* 0x0000001102097227 */ /* 0x000fe200078e00ff */
[----:B------:R-:W-:Y:S02]  /*0920*/  STL [R1+0x2dcc], R22 ;  /* 0x002dcc1601007387 */ /* 0x000fe40000100800 */
[----:B------:R-:W-:Y:S01]  /*0930*/  ISETP.GT.U32.AND P0, PT, R0, R53, PT ;  /* 0x000000350000720c */ /* 0x000fe20003f04070 */
[----:B------:R-:W-:Y:S01]  /*0940*/  IMAD R4, R13, R4, R8 ;  /* 0x000000040d047224 */ /* 0x000fe200078e0208 */
[----:B------:R-:W-:Y:S01]  /*0950*/  STL [R1+0x2dd4], R21 ;  /* 0x002dd41501007387 */ /* 0x000fe20000100800 */
[----:B------:R-:W-:-:S03]  /*0960*/  IMAD.HI.U32 R7, R2, R14, RZ ;  /* 0x0000000e02077227 */ /* 0x000fc600078e00ff */
[C---:B------:R-:W-:Y:S01]  /*0970*/  ISETP.GT.U32.AND P2, PT, R13.reuse, R4, PT ;  /* 0x000000040d00720c */ /* 0x040fe20003f44070 */
[----:B------:R-:W-:Y:S01]  /*0980*/  IMAD.MOV R18, RZ, RZ, -R9 ;  /* 0x000000ffff127224 */ /* 0x000fe200078e0a09 */
[----:B------:R1:W-:Y:S01]  /*0990*/  STL [R1+0x2dd0], R20 ;  /* 0x002dd01401007387 */ /* 0x0003e20000100800 */
[----:B------:R-:W-:Y:S02]  /*09a0*/  IMAD R6, R13, R6, R12 ;  /* 0x000000060d067224 */ /* 0x000fe400078e020c */
[----:B------:R-:W-:-:S03]  /*09b0*/  IMAD.HI.U32 R8, R2, R15, RZ ;  /* 0x0000000f02087227 */ /* 0x000fc600078e00ff */
[C---:B------:R-:W-:Y:S01]  /*09c0*/  ISETP.GT.U32.AND P1, PT, R13.reuse, R6, PT ;  /* 0x000000060d00720c */ /* 0x040fe20003f24070 */
[----:B------:R-:W-:Y:S02]  /*09d0*/  IMAD.MOV R7, RZ, RZ, -R7 ;  /* 0x000000ffff077224 */ /* 0x000fe400078e0a07 */
[----:B------:R-:W-:Y:S01]  /*09e0*/  IMAD R12, R13, R18, R17 ;  /* 0x000000120d0c7224 */ /* 0x000fe200078e0211 */
[C---:B------:R-:W-:Y:S01]  /*09f0*/  LOP3.LUT R17, R11.reuse, 0x6, RZ, 0xfc, !PT ;  /* 0x000000060b117812 */ /* 0x040fe200078efcff */
[----:B------:R-:W-:Y:S01]  /*0a00*/  IMAD.MOV R16, RZ, RZ, -R8 ;  /* 0x000000ffff107224 */ /* 0x000fe200078e0a08 */
[----:B------:R-:W-:Y:S01]  /*0a10*/  @!P2 IADD3 R4, R4, -R13, RZ ;  /* 0x8000000d0404a210 */ /* 0x000fe20007ffe0ff */
[----:B------:R-:W-:Y:S01]  /*0a20*/  IMAD.HI.U32 R2, R2, R19, RZ ;  /* 0x0000001302027227 */ /* 0x000fe200078e00ff */
[----:B------:R-:W-:Y:S02]  /*0a30*/  IABS R57, R17 ;  /* 0x0000001100397213 */ /* 0x000fe40000000000 */
[----:B------:R-:W-:Y:S01]  /*0a40*/  LOP3.LUT R18, R11, 0xe, RZ, 0xfc, !PT ;  /* 0x0000000e0b127812 */ /* 0x000fe200078efcff */
[----:B------:R-:W-:Y:S01]  /*0a50*/  IMAD R8, R13, R7, R14 ;  /* 0x000000070d087224 */ /* 0x000fe200078e020e */
[----:B------:R-:W-:Y:S01]  /*0a60*/  IADD3 R2, -R2, RZ, RZ ;  /* 0x000000ff02027210 */ /* 0x000fe20007ffe1ff */
[----:B------:R-:W-:Y:S01]  /*0a70*/  @!P4 IMAD.IADD R3, R3, 0x1, -R13 ;  /* 0x000000010303c824 */ /* 0x000fe200078e0a0d */
[C---:B------:R-:W-:Y:S01]  /*0a80*/  ISETP.GT.U32.AND P4, PT, R13.reuse, R12, PT ;  /* 0x0000000c0d00720c */ /* 0x040fe20003f84070 */
[C---:B------:R-:W-:Y:S01]  /*0a90*/  IMAD R9, R13.reuse, R16, R15 ;  /* 0x000000100d097224 */ /* 0x040fe200078e020f */
[----:B------:R-:W-:Y:S01]  /*0aa0*/  ISETP.GT.U32.AND P5, PT, R13, R8, PT ;  /* 0x000000080d00720c */ /* 0x000fe20003fa4070 */
[----:B------:R-:W-:Y:S01]  /*0ab0*/  @!P0 IMAD.IADD R53, R53, 0x1, -R0 ;  /* 0x0000000135358824 */ /* 0x000fe200078e0a00 */
[----:B------:R-:W-:Y:S01]  /*0ac0*/  IABS R15, R11 ;  /* 0x0000000b000f7213 */ /* 0x000fe20000000000 */
[C---:B------:R-:W-:Y:S01]  /*0ad0*/  IMAD R2, R13.reuse, R2, R19 ;  /* 0x000000020d027224 */ /* 0x040fe200078e0213 */
[C---:B------:R-:W-:Y:S01]  /*0ae0*/  ISETP.GT.U32.AND P0, PT, R13.reuse, R9, PT ;  /* 0x000000090d00720c */ /* 0x040fe20003f04070 */
[--C-:B------:R-:W-:Y:S01]  /*0af0*/  @!P1 IMAD.IADD R6, R6, 0x1, -R13.reuse ;  /* 0x0000000106069824 */ /* 0x100fe200078e0a0d */
[----:B------:R-:W-:Y:S01]  /*0b00*/  ISETP.GT.U32.AND P1, PT, R13, R4, PT ;  /* 0x000000040d00720c */ /* 0x000fe20003f24070 */
[----:B------:R-:W-:Y:S01]  /*0b10*/  @!P6 IMAD.IADD R5, R5, 0x1, -R13 ;  /* 0x000000010505e824 */ /* 0x000fe200078e0a0d */
[C---:B------:R-:W-:Y:S01]  /*0b20*/  ISETP.GT.U32.AND P2, PT, R13.reuse, R2, PT ;  /* 0x000000020d00720c */ /* 0x040fe20003f44070 */
[----:B------:R-:W-:Y:S01]  /*0b30*/  IMAD.HI.U32 R7, R10, R15, RZ ;  /* 0x0000000f0a077227 */ /* 0x000fe200078e00ff */
[----:B------:R-:W-:-:S02]  /*0b40*/  ISETP.GT.U32.AND P6, PT, R13, R3, PT ;  /* 0x000000030d00720c */ /* 0x000fc40003fc4070 */
[----:B------:R-:W-:Y:S01]  /*0b50*/  LOP3.LUT R14, R11, 0x2, RZ, 0xfc, !PT ;  /* 0x000000020b0e7812 */ /* 0x000fe200078efcff */
[--C-:B------:R-:W-:Y:S01]  /*0b60*/  @!P4 IMAD.IADD R12, R12, 0x1, -R13.reuse ;  /* 0x000000010c0cc824 */ /* 0x100fe200078e0a0d */
[C---:B------:R-:W-:Y:S01]  /*0b70*/  ISETP.GT.U32.AND P4, PT, R13.reuse, R6, PT ;  /* 0x000000060d00720c */ /* 0x040fe20003f84070 */
[----:B------:R-:W-:Y:S01]  /*0b80*/  @!P5 IMAD.IADD R8, R8, 0x1, -R13 ;  /* 0x000000010808d824 */ /* 0x000fe200078e0a0d */
[----:B------:R-:W-:Y:S01]  /*0b90*/  ISETP.GT.U32.AND P5, PT, R13, R5, PT ;  /* 0x000000050d00720c */ /* 0x000fe20003fa4070 */
[----:B------:R-:W-:Y:S01]  /*0ba0*/  IMAD.MOV R19, RZ, RZ, -R7 ;  /* 0x000000ffff137224 */ /* 0x000fe200078e0a07 */
[----:B------:R-:W-:Y:S01]  /*0bb0*/  @!P0 IADD3 R9, R9, -R13, RZ ;  /* 0x8000000d09098210 */ /* 0x000fe20007ffe0ff */
[--C-:B------:R-:W-:Y:S01]  /*0bc0*/  @!P1 IMAD.IADD R4, R4, 0x1, -R13.reuse ;  /* 0x0000000104049824 */ /* 0x100fe200078e0a0d */
[----:B------:R-:W-:Y:S01]  /*0bd0*/  IABS R51, R14 ;  /* 0x0000000e00337213 */ /* 0x000fe20000000000 */
[----:B------:R-:W-:Y:S01]  /*0be0*/  @!P2 IMAD.IADD R2, R2, 0x1, -R13 ;  /* 0x000000010202a824 */ /* 0x000fe200078e0a0d */
[----:B------:R-:W-:Y:S01]  /*0bf0*/  ISETP.GT.U32.AND P1, PT, R13, R9, PT ;  /* 0x000000090d00720c */ /* 0x000fe20003f24070 */
[----:B------:R-:W-:Y:S01]  /*0c00*/  IMAD R19, R0, R19, R15 ;  /* 0x0000001300137224 */ /* 0x000fe200078e020f */
[----:B------:R-:W-:Y:S01]  /*0c10*/  @!P6 IADD3 R3, R3, -R13, RZ ;  /* 0x8000000d0303e210 */ /* 0x000fe20007ffe0ff */
[----:B------:R-:W-:Y:S01]  /*0c20*/  IMAD.HI.U32 R7, R10, R51, RZ ;  /* 0x000000330a077227 */ /* 0x000fe200078e00ff */
[----:B------:R-:W-:-:S02]  /*0c30*/  ISETP.GT.U32.AND P6, PT, R13, R2, PT ;  /* 0x000000020d00720c */ /* 0x000fc40003fc4070 */
[----:B------:R-:W-:Y:S01]  /*0c40*/  ISETP.GT.U32.AND P2, PT, R13, R8, PT ;  /* 0x000000080d00720c */ /* 0x000fe20003f44070 */
[--C-:B------:R-:W-:Y:S01]  /*0c50*/  @!P4 IMAD.IADD R6, R6, 0x1, -R13.reuse ;  /* 0x000000010606c824 */ /* 0x100fe200078e0a0d */
[----:B------:R-:W-:Y:S01]  /*0c60*/  ISETP.GT.U32.AND P4, PT, R0, R53, PT ;  /* 0x000000350000720c */ /* 0x000fe20003f84070 */
[----:B------:R-:W-:Y:S01]  /*0c70*/  @!P5 IMAD.IADD R5, R5, 0x1, -R13 ;  /* 0x000000010505d824 */ /* 0x000fe200078e0a0d */
[----:B------:R-:W-:Y:S01]  /*0c80*/  ISETP.GT.U32.AND P5, PT, R13, R12, PT ;  /* 0x0000000c0d00720c */ /* 0x000fe20003fa4070 */
[----:B------:R-:W-:Y:S01]  /*0c90*/  IMAD.MOV R7, RZ, RZ, -R7 ;  /* 0x000000ffff077224 */ /* 0x000fe200078e0a07 */
[----:B------:R-:W-:Y:S01]  /*0ca0*/  LOP3.LUT R16, R11, 0x4, RZ, 0xfc, !PT ;  /* 0x000000040b107812 */ /* 0x000fe200078efcff */
[----:B------:R-:W-:Y:S01]  /*0cb0*/  @!P1 IMAD.IADD R9, R9, 0x1, -R13 ;  /* 0x0000000109099824 */ /* 0x000fe200078e0a0d */
[----:B------:R-:W-:Y:S01]  /*0cc0*/  ISETP.GE.AND P1, PT, R26, RZ, PT ;  /* 0x000000ff1a00720c */ /* 0x000fe20003f26270 */
[----:B------:R-:W-:Y:S01]  /*0cd0*/  IMAD R51, R0, R7, R51 ;  /* 0x0000000700337224 */ /* 0x000fe200078e0233 */
[----:B------:R-:W-:Y:S01]  /*0ce0*/  MOV R7, R6 ;  /* 0x0000000600077202 */ /* 0x000fe20000000f00 */
[----:B------:R-:W-:Y:S01]  /*0cf0*/  @!P6 IMAD.IADD R2, R2, 0x1, -R13 ;  /* 0x000000010202e824 */ /* 0x000fe200078e0a0d */
[----:B------:R-:W-:-:S02]  /*0d00*/  ISETP.GE.AND P6, PT, R23, RZ, PT ;  /* 0x000000ff1700720c */ /* 0x000fc40003fc6270 */
[----:B------:R-:W-:Y:S02]  /*0d10*/  @!P2 IADD3 R8, R8, -R13, RZ ;  /* 0x8000000d0808a210 */ /* 0x000fe40007ffe0ff */
[----:B------:R-:W-:Y:S01]  /*0d20*/  @!P4 IADD3 R53, R53, -R0, RZ ;  /* 0x800000003535c210 */ /* 0x000fe20007ffe0ff */
[----:B------:R-:W-:Y:S01]  /*0d30*/  @!P5 IMAD.IADD R12, R12, 0x1, -R13 ;  /* 0x000000010c0cd824 */ /* 0x000fe200078e0a0d */
[----:B------:R-:W-:Y:S01]  /*0d40*/  ISETP.GE.AND P4, PT, R24, RZ, PT ;  /* 0x000000ff1800720c */ /* 0x000fe20003f86270 */
[----:B------:R-:W-:Y:S01]  /*0d50*/  IMAD.MOV.U32 R13, RZ, RZ, R9 ;  /* 0x000000ffff0d7224 */ /* 0x000fe200078e0009 */
[----:B------:R-:W-:Y:S01]  /*0d60*/  ISETP.GE.AND P5, PT, R25, RZ, PT ;  /* 0x000000ff1900720c */ /* 0x000fe20003fa6270 */
[----:B------:R-:W-:Y:S01]  /*0d70*/  @!P1 IMAD.MOV R4, RZ, RZ, -R4 ;  /* 0x000000ffff049224 */ /* 0x000fe200078e0a04 */
[----:B------:R-:W-:Y:S01]  /*0d80*/  ISETP.GE.AND P1, PT, R21, RZ, PT ;  /* 0x000000ff1500720c */ /* 0x000fe20003f26270 */
[----:B------:R-:W-:Y:S01]  /*0d90*/  IMAD.MOV.U32 R15, RZ, RZ, R12 ;  /* 0x000000ffff0f7224 */ /* 0x000fe200078e000c */
[----:B------:R-:W-:Y:S01]  /*0da0*/  ISETP.GE.AND P2, PT, R27, RZ, PT ;  /* 0x000000ff1b00720c */ /* 0x000fe20003f46270 */
[----:B------:R-:W-:Y:S01]  /*0db0*/  @!P3 IMAD.MOV R53, RZ, RZ, -R53 ;  /* 0x000000ffff35b224 */ /* 0x000fe200078e0a35 */
[----:B------:R-:W-:-:S02]  /*0dc0*/  @!P6 IADD3 R8, -R8, RZ, RZ ;  /* 0x000000ff0808e210 */ /* 0x000fc40007ffe1ff */
[C---:B------:R-:W-:Y:S02]  /*0dd0*/  ISETP.GT.U32.AND P6, PT, R0.reuse, R51, PT ;  /* 0x000000330000720c */ /* 0x040fe40003fc4070 */
[----:B------:R-:W-:Y:S01]  /*0de0*/  IABS R49, R16 ;  /* 0x0000001000317213 */ /* 0x000fe20000000000 */
[----:B------:R-:W-:Y:S01]  /*0df0*/  @!P4 IMAD.MOV R7, RZ, RZ, -R7 ;  /* 0x000000ffff07c224 */ /* 0x000fe200078e0a07 */
[----:B------:R-:W-:Y:S01]  /*0e00*/  ISETP.GT.U32.AND P4, PT, R0, R19, PT ;  /* 0x000000130000720c */ /* 0x000fe20003f84070 */
[----:B------:R-:W-:Y:S01]  /*0e10*/  @!P5 IMAD.MOV R5, RZ, RZ, -R5 ;  /* 0x000000ffff05d224 */ /* 0x000fe200078e0a05 */
[----:B------:R-:W-:Y:S01]  /*0e20*/  ISETP.GE.AND P5, PT, R20, RZ, PT ;  /* 0x000000ff1400720c */ /* 0x000fe20003fa6270 */
[----:B------:R-:W-:Y:S01]  /*0e30*/  IMAD.HI.U32 R6, R10, R49, RZ ;  /* 0x000000310a067227 */ /* 0x000fe200078e00ff */
[----:B------:R-:W-:Y:S02]  /*0e40*/  @!P1 IADD3 R15, -R15, RZ, RZ ;  /* 0x000000ff0f0f9210 */ /* 0x000fe40007ffe1ff */
[----:B------:R-:W-:Y:S01]  /*0e50*/  ISETP.GE.AND P1, PT, R17, RZ, PT ;  /* 0x000000ff1100720c */ /* 0x000fe20003f26270 */
[----:B------:R-:W-:Y:S01]  /*0e60*/  IMAD.MOV.U32 R17, RZ, RZ, R2 ;  /* 0x000000ffff117224 */ /* 0x000fe200078e0002 */
[----:B------:R-:W-:Y:S01]  /*0e70*/  ISETP.GE.AND P0, PT, R14, RZ, PT ;  /* 0x000000ff0e00720c */ /* 0x000fe20003f06270 */
[----:B------:R-:W-:Y:S01]  /*0e80*/  @!P2 IMAD.MOV R3, RZ, RZ, -R3 ;  /* 0x000000ffff03a224 */ /* 0x000fe200078e0a03 */
[----:B------:R-:W-:Y:S01]  /*0e90*/  ISETP.GE.AND P2, PT, R22, RZ, PT ;  /* 0x000000ff1600720c */ /* 0x000fe20003f46270 */
[--C-:B------:R-:W-:Y:S01]  /*0ea0*/  @!P6 IMAD.IADD R51, R51, 0x1, -R0.reuse ;  /* 0x000000013333e824 */ /* 0x100fe200078e0a00 */
[----:B------:R-:W-:Y:S01]  /*0eb0*/  LOP3.LUT R12, RZ, c[0x0][0x178], RZ, 0x33, !PT ;  /* 0x00005e00ff0c7a12 */ /* 0x000fe200078e33ff */
[----:B------:R-:W-:Y:S01]  /*0ec0*/  @!P4 IMAD.IADD R19, R19, 0x1, -R0 ;  /* 0x000000011313c824 */ /* 0x000fe200078e0a00 */
[----:B------:R-:W-:Y:S01]  /*0ed0*/  ISETP.NE.AND P4, PT, RZ, c[0x0][0x178], PT ;  /* 0x00005e00ff007a0c */ /* 0x000fe20003f85270 */
[----:B------:R-:W-:Y:S01]  /*0ee0*/  IMAD.HI.U32 R14, R10, R57, RZ ;  /* 0x000000390a0e7227 */ /* 0x000fe200078e00ff */
[----:B------:R-:W-:-:S02]  /*0ef0*/  @!P5 IADD3 R17, -R17, RZ, RZ ;  /* 0x000000ff1111d210 */ /* 0x000fc40007ffe1ff */
[C---:B------:R-:W-:Y:S01]  /*0f00*/  ISETP.GT.U32.AND P5, PT, R0.reuse, R19, PT ;  /* 0x000000130000720c */ /* 0x040fe20003fa4070 */
[----:B------:R-:W-:Y:S01]  /*0f10*/  IMAD.MOV R6, RZ, RZ, -R6 ;  /* 0x000000ffff067224 */ /* 0x000fe200078e0a06 */
[----:B------:R-:W-:Y:S01]  /*0f20*/  ISETP.GT.U32.AND P6, PT, R0, R51, PT ;  /* 0x000000330000720c */ /* 0x000fe20003fc4070 */
[----:B------:R-:W-:Y:S01]  /*0f30*/  IMAD.MOV R14, RZ, RZ, -R14 ;  /* 0x000000ffff0e7224 */ /* 0x000fe200078e0a0e */
[----:B------:R-:W-:Y:S01]  /*0f40*/  SEL R9, R12, R3, !P4 ;  /* 0x000000030c097207 */ /* 0x000fe20006000000 */
[----:B------:R-:W-:Y:S01]  /*0f50*/  IMAD R49, R0, R6, R49 ;  /* 0x0000000600317224 */ /* 0x000fe200078e0231 */
[----:B------:R-:W-:Y:S01]  /*0f60*/  SEL R6, R12, R4, !P4 ;  /* 0x000000040c067207 */ /* 0x000fe20006000000 */
[----:B------:R-:W-:Y:S01]  /*0f70*/  @!P2 IMAD.MOV R13, RZ, RZ, -R13 ;  /* 0x000000ffff0da224 */ /* 0x000fe200078e0a0d */
[----:B------:R-:W-:Y:S01]  /*0f80*/  ISETP.GE.AND P2, PT, R16, RZ, PT ;  /* 0x000000ff1000720c */ /* 0x000fe20003f46270 */
[----:B------:R-:W-:Y:S01]  /*0f90*/  IMAD R57, R0, R14, R57 ;  /* 0x0000000e00397224 */ /* 0x000fe200078e0239 */
[----:B------:R-:W-:Y:S01]  /*0fa0*/  LOP3.LUT R16, R11, 0x8, RZ, 0xfc, !PT ;  /* 0x000000080b107812 */ /* 0x000fe200078efcff */
[----:B------:R-:W-:Y:S01]  /*0fb0*/  IMAD R9, R9, c[0x0][0x184], RZ ;  /* 0x0000610009097a24 */ /* 0x000fe200078e02ff */
[----:B------:R-:W-:Y:S01]  /*0fc0*/  SEL R2, R12, R5, !P4 ;  /* 0x000000050c027207 */ /* 0x000fe20006000000 */
[--C-:B------:R-:W-:Y:S01]  /*0fd0*/  @!P5 IMAD.IADD R19, R19, 0x1, -R0.reuse ;  /* 0x000000011313d824 */ /* 0x100fe200078e0a00 */
[C---:B------:R-:W-:Y:S01]  /*0fe0*/  ISETP.GT.U32.AND P5, PT, R0.reuse, R49, PT ;  /* 0x000000310000720c */ /* 0x040fe20003fa4070 */
[----:B------:R-:W-:Y:S01]  /*0ff0*/  @!P6 IMAD.IADD R51, R51, 0x1, -R0 ;  /* 0x000000013333e824 */ /* 0x000fe200078e0a00 */
[----:B------:R-:W-:Y:S01]  /*1000*/  ISETP.GT.U32.AND P6, PT, R0, R57, PT ;  /* 0x000000390000720c */ /* 0x000fe20003fc4070 */
[----:B------:R-:W-:Y:S01]  /*1010*/  IMAD R6, R6, c[0x0][0x184], RZ ;  /* 0x0000610006067a24 */ /* 0x000fe200078e02ff */
[----:B------:R-:W-:Y:S01]  /*1020*/  IABS R59, R16 ;  /* 0x00000010003b7213 */ /* 0x000fe20000000000 */
[----:B------:R-:W-:Y:S01]  /*1030*/  @!P0 IMAD.MOV R51, RZ, RZ, -R51 ;  /* 0x000000ffff338224 */ /* 0x000fe200078e0a33 */
[----:B------:R-:W-:-:S02]  /*1040*/  SEL R4, R12, R8, !P4 ;  /* 0x000000080c047207 */ /* 0x000fc40006000000 */
[C---:B------:R-:W-:Y:S02]  /*1050*/  SEL R7, R12.reuse, R7, !P4 ;  /* 0x000000070c077207 */ /* 0x040fe40006000000 */
[C---:B------:R-:W-:Y:S01]  /*1060*/  SEL R8, R12.reuse, R13, !P4 ;  /* 0x0000000d0c087207 */ /* 0x040fe20006000000 */
[----:B------:R-:W-:Y:S01]  /*1070*/  IMAD.MOV.U32 R13, RZ, RZ, R19 ;  /* 0x000000ffff0d7224 */ /* 0x000fe200078e0013 */
[C---:B------:R-:W-:Y:S01]  /*1080*/  SEL R3, R12.reuse, R15, !P4 ;  /* 0x0000000f0c037207 */ /* 0x040fe20006000000 */
[----:B------:R-:W-:Y:S01]  /*1090*/  IMAD R7, R7, c[0x0][0x184], RZ ;  /* 0x0000610007077a24 */ /* 0x000fe200078e02ff */
[----:B------:R-:W-:Y:S01]  /*10a0*/  SEL R5, R12, R17, !P4 ;  /* 0x000000110c057207 */ /* 0x000fe20006000000 */
[----:B------:R-:W-:Y:S01]  /*10b0*/  IMAD.HI.U32 R12, R10, R59, RZ ;  /* 0x0000003b0a0c7227 */ /* 0x000fe200078e00ff */
[----:B------:R-:W-:Y:S02]  /*10c0*/  LOP3.LUT R15, R11, 0xa, RZ, 0xfc, !PT ;  /* 0x0000000a0b0f7812 */ /* 0x000fe400078efcff */
[----:B------:R-:W-:Y:S01]  /*10d0*/  @!P5 IADD3 R49, R49, -R0, RZ ;  /* 0x800000003131d210 */ /* 0x000fe20007ffe0ff */
[----:B------:R-:W-:Y:S01]  /*10e0*/  IMAD.MOV R12, RZ, RZ, -R12 ;  /* 0x000000ffff0c7224 */ /* 0x000fe200078e0a0c */
[----:B------:R-:W-:-:S02]  /*10f0*/  IABS R65, R15 ;  /* 0x0000000f00417213 */ /* 0x000fc40000000000 */
[----:B------:R-:W-:Y:S01]  /*1100*/  @!P6 IADD3 R57, R57, -R0, RZ ;  /* 0x800000003939e210 */ /* 0x000fe20007ffe0ff */
[C---:B------:R-:W-:Y:S01]  /*1110*/  IMAD R59, R0.reuse, R12, R59 ;  /* 0x0000000c003b7224 */ /* 0x040fe200078e023b */
[----:B------:R-:W-:Y:S01]  /*1120*/  ISETP.GT.U32.AND P6, PT, R0, R49, PT ;  /* 0x000000310000720c */ /* 0x000fe20003fc4070 */
[----:B------:R-:W-:Y:S01]  /*1130*/  IMAD.HI.U32 R12, R10, R65, RZ ;  /* 0x000000410a0c7227 */ /* 0x000fe200078e00ff */
[C---:B------:R-:W-:Y:S02]  /*1140*/  LOP3.LUT R17, R11.reuse, 0xc, RZ, 0xfc, !PT ;  /* 0x0000000c0b117812 */ /* 0x040fe400078efcff */
[----:B------:R-:W-:Y:S01]  /*1150*/  IABS R63, R18 ;  /* 0x00000012003f7213 */ /* 0x000fe20000000000 */
[----:B------:R-:W-:Y:S01]  /*1160*/  IMAD.MOV R12, RZ, RZ, -R12 ;  /* 0x000000ffff0c7224 */ /* 0x000fe200078e0a0c */
[----:B------:R-:W-:Y:S02]  /*1170*/  IABS R61, R17 ;  /* 0x00000011003d7213 */ /* 0x000fe40000000000 */
[C---:B------:R-:W-:Y:S01]  /*1180*/  ISETP.GE.AND P4, PT, R11.reuse, RZ, PT ;  /* 0x000000ff0b00720c */ /* 0x040fe20003f86270 */
[----:B------:R-:W-:Y:S01]  /*1190*/  IMAD R65, R0, R12, R65 ;  /* 0x0000000c00417224 */ /* 0x000fe200078e0241 */
[----:B-1----:R-:W-:Y:S01]  /*11a0*/  LOP3.LUT R20, R11, 0x10, RZ, 0xfc, !PT ;  /* 0x000000100b147812 */ /* 0x002fe200078efcff */
[----:B------:R-:W-:Y:S01]  /*11b0*/  IMAD.HI.U32 R14, R10, R61, RZ ;  /* 0x0000003d0a0e7227 */ /* 0x000fe200078e00ff */
[----:B------:R-:W-:-:S02]  /*11c0*/  ISETP.GT.U32.AND P5, PT, R0, R59, PT ;  /* 0x0000003b0000720c */ /* 0x000fc40003fa4070 */
[----:B------:R-:W-:Y:S01]  /*11d0*/  @!P6 IADD3 R49, R49, -R0, RZ ;  /* 0x800000003131e210 */ /* 0x000fe20007ffe0ff */
[----:B------:R-:W-:Y:S01]  /*11e0*/  IMAD.HI.U32 R12, R10, R63, RZ ;  /* 0x0000003f0a0c7227 */ /* 0x000fe200078e00ff */
[C---:B------:R-:W-:Y:S02]  /*11f0*/  ISETP.GT.U32.AND P6, PT, R0.reuse, R65, PT ;  /* 0x000000410000720c */ /* 0x040fe40003fc4070 */
[----:B------:R-:W-:Y:S01]  /*1200*/  @!P2 IADD3 R49, -R49, RZ, RZ ;  /* 0x000000ff3131a210 */ /* 0x000fe20007ffe1ff */
[----:B------:R-:W-:Y:S01]  /*1210*/  IMAD.MOV R14, RZ, RZ, -R14 ;  /* 0x000000ffff0e7224 */ /* 0x000fe200078e0a0e */
[----:B------:R-:W-:Y:S01]  /*1220*/  IABS R67, R20 ;  /* 0x0000001400437213 */ /* 0x000fe20000000000 */
[----:B------:R-:W-:Y:S01]  /*1230*/  IMAD.MOV R12, RZ, RZ, -R12 ;  /* 0x000000ffff0c7224 */ /* 0x000fe200078e0a0c */
[C---:B------:R-:W-:Y:S01]  /*1240*/  ISETP.GT.U32.AND P3, PT, R0.reuse, R57, PT ;  /* 0x000000390000720c */ /* 0x040fe20003f64070 */
[C---:B------:R-:W-:Y:S01]  /*1250*/  IMAD R61, R0.reuse, R14, R61 ;  /* 0x0000000e003d7224 */ /* 0x040fe200078e023d */
[----:B------:R-:W-:Y:S01]  /*1260*/  LOP3.LUT R19, R11, 0x18, RZ, 0xfc, !PT ;  /* 0x000000180b137812 */ /* 0x000fe200078efcff */
[C---:B------:R-:W-:Y:S01]  /*1270*/  IMAD R63, R0.reuse, R12, R63 ;  /* 0x0000000c003f7224 */ /* 0x040fe200078e023f */
[----:B------:R-:W-:Y:S01]  /*1280*/  ISETP.GE.AND P0, PT, R15, RZ, PT ;  /* 0x000000ff0f00720c */ /* 0x000fe20003f06270 */
[----:B------:R-:W-:Y:S01]  /*1290*/  @!P4 IMAD.MOV R13, RZ, RZ, -R13 ;  /* 0x000000ffff0dc224 */ /* 0x000fe200078e0a0d */
[C---:B------:R-:W-:Y:S01]  /*12a0*/  ISETP.GT.U32.AND P2, PT, R0.reuse, R61, PT ;  /* 0x0000003d0000720c */ /* 0x040fe20003f44070 */
[----:B------:R-:W-:Y:S01]  /*12b0*/  @!P6 IMAD.IADD R65, R65, 0x1, -R0 ;  /* 0x000000014141e824 */ /* 0x000fe200078e0a00 */
[----:B------:R-:W-:Y:S01]  /*12c0*/  ISETP.GT.U32.AND P6, PT, R0, R63, PT ;  /* 0x0000003f0000720c */ /* 0x000fe20003fc4070 */
[----:B------:R-:W-:Y:S01]  /*12d0*/  IMAD.HI.U32 R14, R10, R67, RZ ;  /* 0x000000430a0e7227 */ /* 0x000fe200078e00ff */
[----:B------:R-:W-:-:S02]  /*12e0*/  ISETP.GE.AND P4, PT, R16, RZ, PT ;  /* 0x000000ff1000720c */ /* 0x000fc40003f86270 */
[----:B------:R-:W-:Y:S01]  /*12f0*/  LOP3.LUT R16, R11, 0x12, RZ, 0xfc, !PT ;  /* 0x000000120b107812 */ /* 0x000fe200078efcff */
[----:B------:R-:W-:Y:S01]  /*1300*/  IMAD.MOV R14, RZ, RZ, -R14 ;  /* 0x000000ffff0e7224 */ /* 0x000fe200078e0a0e */
[----:B------:R-:W-:Y:S01]  /*1310*/  IABS R73, R19 ;  /* 0x0000001300497213 */ /* 0x000fe20000000000 */
[--C-:B------:R-:W-:Y:S01]  /*1320*/  @!P5 IMAD.IADD R59, R59, 0x1, -R0.reuse ;  /* 0x000000013b3bd824 */ /* 0x100fe200078e0a00 */
[----:B------:R-:W-:Y:S01]  /*1330*/  IABS R69, R16 ;  /* 0x0000001000457213 */ /* 0x000fe20000000000 */
[C---:B------:R-:W-:Y:S01]  /*1340*/  IMAD R67, R0.reuse, R14, R67 ;  /* 0x0000000e00437224 */ /* 0x040fe200078e0243 */
[----:B------:R-:W-:Y:S01]  /*1350*/  LOP3.LUT R21, R11, 0x38, RZ, 0xfc, !PT ;  /* 0x000000380b157812 */ /* 0x000fe200078efcff */
[--C-:B------:R-:W-:Y:S01]  /*1360*/  @!P3 IMAD.IADD R57, R57, 0x1, -R0.reuse ;  /* 0x000000013939b824 */ /* 0x100fe200078e0a00 */
[----:B------:R-:W-:Y:S01]  /*1370*/  @!P2 IADD3 R61, R61, -R0, RZ ;  /* 0x800000003d3da210 */ /* 0x000fe20007ffe0ff */
[----:B------:R-:W-:Y:S01]  /*1380*/  @!P6 IMAD.IADD R63, R63, 0x1, -R0 ;  /* 0x000000013f3fe824 */ /* 0x000fe200078e0a00 */
[----:B------:R-:W-:Y:S01]  /*1390*/  ISETP.GT.U32.AND P2, PT, R0, R65, PT ;  /* 0x000000410000720c */ /* 0x000fe20003f44070 */
[----:B------:R-:W-:Y:S01]  /*13a0*/  IMAD.HI.U32 R12, R10, R69, RZ ;  /* 0x000000450a0c7227 */ /* 0x000fe200078e00ff */
[----:B------:R-:W-:-:S02]  /*13b0*/  ISETP.GT.U32.AND P5, PT, R0, R59, PT ;  /* 0x0000003b0000720c */ /* 0x000fc40003fa4070 */
[C---:B------:R-:W-:Y:S01]  /*13c0*/  ISETP.GT.U32.AND P6, PT, R0.reuse, R63, PT ;  /* 0x0000003f0000720c */ /* 0x040fe20003fc4070 */
[----:B------:R-:W-:Y:S01]  /*13d0*/  IMAD.MOV R12, RZ, RZ, -R12 ;  /* 0x000000ffff0c7224 */ /* 0x000fe200078e0a0c */
[----:B------:R-:W-:Y:S01]  /*13e0*/  ISETP.GE.AND P3, PT, R17, RZ, PT ;  /* 0x000000ff1100720c */ /* 0x000fe20003f66270 */
[----:B------:R-:W-:Y:S01]  /*13f0*/  @!P1 IMAD.MOV R57, RZ, RZ, -R57 ;  /* 0x000000ffff399224 */ /* 0x000fe200078e0a39 */
[----:B------:R-:W-:Y:S01]  /*1400*/  LOP3.LUT R17, R11, 0x14, RZ, 0xfc, !PT ;  /* 0x000000140b117812 */ /* 0x000fe200078efcff */
[C---:B------:R-:W-:Y:S01]  /*1410*/  IMAD R69, R0.reuse, R12, R69 ;  /* 0x0000000c00457224 */ /* 0x040fe200078e0245 */
[----:B------:R-:W-:Y:S01]  /*1420*/  ISETP.GT.U32.AND P1, PT, R0, R61, PT ;  /* 0x0000003d0000720c */ /* 0x000fe20003f24070 */
[----:B------:R-:W-:Y:S01]  /*1430*/  IMAD.HI.U32 R15, R10, R73, RZ ;  /* 0x000000490a0f7227 */ /* 0x000fe200078e00ff */
[----:B------:R-:W-:Y:S02]  /*1440*/  IABS R71, R17 ;  /* 0x0000001100477213 */ /* 0x000fe40000000000 */
[----:B------:R-:W-:Y:S01]  /*1450*/  @!P2 IADD3 R65, R65, -R0, RZ ;  /* 0x800000004141a210 */ /* 0x000fe20007ffe0ff */
[--C-:B------:R-:W-:Y:S01]  /*1460*/  @!P5 IMAD.IADD R59, R59, 0x1, -R0.reuse ;  /* 0x000000013b3bd824 */ /* 0x100fe200078e0a00 */
[C---:B------:R-:W-:Y:S01]  /*1470*/  ISETP.GT.U32.AND P2, PT, R0.reuse, R67, PT ;  /* 0x000000430000720c */ /* 0x040fe20003f44070 */
[----:B------:R-:W-:Y:S01]  /*1480*/  @!P6 IMAD.IADD R63, R63, 0x1, -R0 ;  /* 0x000000013f3fe824 */ /* 0x000fe200078e0a00 */
[----:B------:R-:W-:Y:S01]  /*1490*/  ISETP.GT.U32.AND P6, PT, R0, R69, PT ;  /* 0x000000450000720c */ /* 0x000fe20003fc4070 */
[----:B------:R-:W-:Y:S01]  /*14a0*/  IMAD.HI.U32 R12, R10, R71, RZ ;  /* 0x000000470a0c7227 */ /* 0x000fe200078e00ff */
[----:B------:R-:W-:-:S02]  /*14b0*/  ISETP.GE.AND P5, PT, R18, RZ, PT ;  /* 0x000000ff1200720c */ /* 0x000fc40003fa6270 */
[----:B------:R-:W-:Y:S01]  /*14c0*/  LOP3.LUT R18, R11, 0x16, RZ, 0xfc, !PT ;  /* 0x000000160b127812 */ /* 0x000fe200078efcff */
[----:B------:R-:W-:Y:S01]  /*14d0*/  IMAD.MOV R12, RZ, RZ, -R12 ;  /* 0x000000ffff0c7224 */ /* 0x000fe200078e0a0c */
[----:B------:R-:W-:Y:S01]  /*14e0*/  @!P4 IADD3 R59, -R59, RZ, RZ ;  /* 0x000000ff3b3bc210 */ /* 0x000fe20007ffe1ff */
[----:B------:R-:W-:Y:S01]  /*14f0*/  IMAD.MOV R15, RZ, RZ, -R15 ;  /* 0x000000ffff0f7224 */ /* 0x000fe200078e0a0f */
[----:B------:R-:W-:Y:S01]  /*1500*/  IABS R75, R18 ;  /* 0x00000012004b7213 */ /* 0x000fe20000000000 */
[----:B------:R-:W-:Y:S01]  /*1510*/  IMAD R71, R0, R12, R71 ;  /* 0x0000000c00477224 */ /* 0x000fe200078e0247 */
[----:B------:R-:W-:Y:S01]  /*1520*/  IABS R177, R21 ;  /* 0x0000001500b17213 */ /* 0x000fe20000000000 */
[--C-:B------:R-:W-:Y:S01]  /*1530*/  @!P2 IMAD.IADD R67, R67, 0x1, -R0.reuse ;  /* 0x000000014343a824 */ /* 0x100fe200078e0a00 */
[----:B------:R-:W-:Y:S01]  /*1540*/  ISETP.GE.AND P2, PT, R16, RZ, PT ;  /* 0x000000ff1000720c */ /* 0x000fe20003f46270 */
[----:B------:R-:W-:Y:S01]  /*1550*/  @!P6 IMAD.IADD R69, R69, 0x1, -R0 ;  /* 0x000000014545e824 */ /* 0x000fe200078e0a00 */
[----:B------:R-:W-:Y:S01]  /*1560*/  LOP3.LUT R16, R11, 0x1a, RZ, 0xfc, !PT ;  /* 0x0000001a0b107812 */ /* 0x000fe200078efcff */
[----:B------:R-:W-:Y:S01]  /*1570*/  IMAD.HI.U32 R14, R10, R75, RZ ;  /* 0x0000004b0a0e7227 */ /* 0x000fe200078e00ff */
[----:B------:R-:W-:-:S02]  /*1580*/  ISETP.GT.U32.AND P6, PT, R0, R67, PT ;  /* 0x000000430000720c */ /* 0x000fc40003fc4070 */
[C---:B------:R-:W-:Y:S01]  /*1590*/  ISETP.GT.U32.AND P4, PT, R0.reuse, R71, PT ;  /* 0x000000470000720c */ /* 0x040fe20003f84070 */
[----:B------:R-:W-:Y:S01]  /*15a0*/  IMAD R73, R0, R15, R73 ;  /* 0x0000000f00497224 */ /* 0x000fe200078e0249 */
[----:B------:R-:W-:Y:S01]  /*15b0*/  IADD3 R14, -R14, RZ, RZ ;  /* 0x000000ff0e0e7210 */ /* 0x000fe20007ffe1ff */
[----:B------:R-:W-:Y:S01]  /*15c0*/  @!P1 IMAD.IADD R61, R61, 0x1, -R0 ;  /* 0x000000013d3d9824 */ /* 0x000fe200078e0a00 */
[----:B------:R-:W-:Y:S01]  /*15d0*/  IABS R77, R16 ;  /* 0x00000010004d7213 */ /* 0x000fe20000000000 */
[----:B------:R-:W-:Y:S01]  /*15e0*/  @!P0 IMAD.MOV R65, RZ, RZ, -R65 ;  /* 0x000000ffff418224 */ /* 0x000fe200078e0a41 */
[C---:B------:R-:W-:Y:S01]  /*15f0*/  ISETP.GT.U32.AND P0, PT, R0.reuse, R69, PT ;  /* 0x000000450000720c */ /* 0x040fe20003f04070 */
[----:B------:R-:W-:Y:S01]  /*1600*/  IMAD R75, R0, R14, R75 ;  /* 0x0000000e004b7224 */ /* 0x000fe200078e024b */
[----:B------:R-:W-:Y:S01]  /*1610*/  ISETP.GE.AND P1, PT, R20, RZ, PT ;  /* 0x000000ff1400720c */ /* 0x000fe20003f26270 */
[----:B------:R-:W-:Y:S01]  /*1620*/  @!P3 IMAD.MOV R61, RZ, RZ, -R61 ;  /* 0x000000ffff3db224 */ /* 0x000fe200078e0a3d */
[----:B------:R-:W-:Y:S01]  /*1630*/  LOP3.LUT R15, R11, 0x1c, RZ, 0xfc, !PT ;  /* 0x0000001c0b0f7812 */ /* 0x000fe200078efcff */
[----:B------:R-:W-:Y:S01]  /*1640*/  IMAD.HI.U32 R12, R10, R77, RZ ;  /* 0x0000004d0a0c7227 */ /* 0x000fe200078e00ff */
[----:B------:R-:W-:-:S02]  /*1650*/  @!P6 IADD3 R67, R67, -R0, RZ ;  /* 0x800000004343e210 */ /* 0x000fc40007ffe0ff */
[C---:B------:R-:W-:Y:S01]  /*1660*/  ISETP.GT.U32.AND P6, PT, R0.reuse, R73, PT ;  /* 0x000000490000720c */ /* 0x040fe20003fc4070 */
[----:B------:R-:W-:Y:S01]  /*1670*/  IMAD.MOV R14, RZ, RZ, -R12 ;  /* 0x000000ffff0e7224 */ /* 0x000fe200078e0a0c */
[----:B------:R-:W-:Y:S01]  /*1680*/  ISETP.GT.U32.AND P3, PT, R0, R75, PT ;  /* 0x0000004b0000720c */ /* 0x000fe20003f64070 */
[--C-:B------:R-:W-:Y:S01]  /*1690*/  @!P4 IMAD.IADD R71, R71, 0x1, -R0.reuse ;  /* 0x000000014747c824 */ /* 0x100fe200078e0a00 */
[----:B------:R-:W-:Y:S01]  /*16a0*/  IABS R79, R15 ;  /* 0x0000000f004f7213 */ /* 0x000fe20000000000 */
[--C-:B------:R-:W-:Y:S01]  /*16b0*/  @!P0 IMAD.IADD R69, R69, 0x1, -R0.reuse ;  /* 0x0000000145458824 */ /* 0x100fe200078e0a00 */
[----:B------:R-:W-:Y:S01]  /*16c0*/  ISETP.GE.AND P0, PT, R18, RZ, PT ;  /* 0x000000ff1200720c */ /* 0x000fe20003f06270 */
[C---:B------:R-:W-:Y:S01]  /*16d0*/  IMAD R77, R0.reuse, R14, R77 ;  /* 0x0000000e004d7224 */ /* 0x040fe200078e024d */
[----:B------:R-:W-:Y:S01]  /*16e0*/  LOP3.LUT R18, R11, 0x20, RZ, 0xfc, !PT ;  /* 0x000000200b127812 */ /* 0x000fe200078efcff */
[----:B------:R-:W-:Y:S01]  /*16f0*/  @!P1 IMAD.MOV R67, RZ, RZ, -R67 ;  /* 0x000000ffff439224 */ /* 0x000fe200078e0a43 */
[----:B------:R-:W-:Y:S01]  /*1700*/  @!P2 IADD3 R69, -R69, RZ, RZ ;  /* 0x000000ff4545a210 */ /* 0x000fe20007ffe1ff */
[----:B------:R-:W-:Y:S01]  /*1710*/  @!P5 IMAD.MOV R63, RZ, RZ, -R63 ;  /* 0x000000ffff3fd224 */ /* 0x000fe200078e0a3f */
[----:B------:R-:W-:Y:S01]  /*1720*/  ISETP.GT.U32.AND P2, PT, R0, R77, PT ;  /* 0x0000004d0000720c */ /* 0x000fe20003f44070 */
[----:B------:R-:W-:Y:S01]  /*1730*/  @!P6 IMAD.IADD R73, R73, 0x1, -R0 ;  /* 0x000000014949e824 */ /* 0x000fe200078e0a00 */
[----:B------:R-:W-:Y:S01]  /*1740*/  ISETP.GE.AND P5, PT, R17, RZ, PT ;  /* 0x000000ff1100720c */ /* 0x000fe20003fa6270 */
[----:B------:R-:W-:Y:S01]  /*1750*/  IMAD.HI.U32 R12, R10, R79, RZ ;  /* 0x0000004f0a0c7227 */ /* 0x000fe200078e00ff */
[----:B------:R-:W-:-:S02]  /*1760*/  @!P3 IADD3 R75, R75, -R0, RZ ;  /* 0x800000004b4bb210 */ /* 0x000fc40007ffe0ff */
[C---:B------:R-:W-:Y:S01]  /*1770*/  ISETP.GT.U32.AND P3, PT, R0.reuse, R71, PT ;  /* 0x000000470000720c */ /* 0x040fe20003f64070 */
[----:B------:R-:W-:Y:S01]  /*1780*/  IMAD.MOV R12, RZ, RZ, -R12 ;  /* 0x000000ffff0c7224 */ /* 0x000fe200078e0a0c */
[C---:B------:R-:W-:Y:S02]  /*1790*/  ISETP.GT.U32.AND P1, PT, R0.reuse, R73, PT ;  /* 0x000000490000720c */ /* 0x040fe40003f24070 */
[C---:B------:R-:W-:Y:S01]  /*17a0*/  ISETP.GT.U32.AND P6, PT, R0.reuse, R75, PT ;  /* 0x0000004b0000720c */ /* 0x040fe20003fc4070 */
[----:B------:R-:W-:Y:S01]  /*17b0*/  IMAD R79, R0, R12, R79 ;  /* 0x0000000c004f7224 */ /* 0x000fe200078e024f */
[----:B------:R-:W-:Y:S02]  /*17c0*/  LOP3.LUT R17, R11, 0x1e, RZ, 0xfc, !PT ;  /* 0x0000001e0b117812 */ /* 0x000fe400078efcff */
[----:B------:R-:W-:Y:S02]  /*17d0*/  @!P2 IADD3 R77, R77, -R0, RZ ;  /* 0x800000004d4da210 */ /* 0x000fe40007ffe0ff */
[----:B------:R-:W-:-:S02]  /*17e0*/  IABS R83, R17 ;  /* 0x0000001100537213 */ /* 0x000fc40000000000 */
[----:B------:R-:W-:Y:S01]  /*17f0*/  IABS R81, R18 ;  /* 0x0000001200517213 */ /* 0x000fe20000000000 */
[--C-:B------:R-:W-:Y:S01]  /*1800*/  @!P3 IMAD.IADD R71, R71, 0x1, -R0.reuse ;  /* 0x000000014747b824 */ /* 0x100fe200078e0a00 */
[----:B------:R-:W-:Y:S01]  /*1810*/  ISETP.GE.AND P3, PT, R16, RZ, PT ;  /* 0x000000ff1000720c */ /* 0x000fe20003f66270 */
[--C-:B------:R-:W-:Y:S01]  /*1820*/  @!P1 IMAD.IADD R73, R73, 0x1, -R0.reuse ;  /* 0x0000000149499824 */ /* 0x100fe200078e0a00 */
[----:B------:R-:W-:Y:S01]  /*1830*/  ISETP.GE.AND P1, PT, R15, RZ, PT ;  /* 0x000000ff0f00720c */ /* 0x000fe20003f26270 */
[----:B------:R-:W-:Y:S01]  /*1840*/  IMAD.HI.U32 R12, R10, R83, RZ ;  /* 0x000000530a0c7227 */ /* 0x000fe200078e00ff */
[----:B------:R-:W-:Y:S02]  /*1850*/  LOP3.LUT R15, R11, 0x22, RZ, 0xfc, !PT ;  /* 0x000000220b0f7812 */ /* 0x000fe400078efcff */
[----:B------:R-:W-:Y:S01]  /*1860*/  @!P5 IADD3 R71, -R71, RZ, RZ ;  /* 0x000000ff4747d210 */ /* 0x000fe20007ffe1ff */
[----:B------:R-:W-:Y:S01]  /*1870*/  @!P6 IMAD.IADD R75, R75, 0x1, -R0 ;  /* 0x000000014b4be824 */ /* 0x000fe200078e0a00 */
[----:B------:R-:W-:Y:S01]  /*1880*/  ISETP.GT.U32.AND P6, PT, R0, R79, PT ;  /* 0x0000004f0000720c */ /* 0x000fe20003fc4070 */
[----:B------:R-:W-:Y:S01]  /*1890*/  IMAD.MOV R12, RZ, RZ, -R12 ;  /* 0x000000ffff0c7224 */ /* 0x000fe200078e0a0c */
[----:B------:R-:W-:Y:S01]  /*18a0*/  IABS R85, R15 ;  /* 0x0000000f00557213 */ /* 0x000fe20000000000 */
[----:B------:R-:W-:Y:S01]  /*18b0*/  IMAD.HI.U32 R14, R10, R81, RZ ;  /* 0x000000510a0e7227 */ /* 0x000fe200078e00ff */
[----:B------:R-:W-:-:S02]  /*18c0*/  ISETP.GT.U32.AND P5, PT, R0, R77, PT ;  /* 0x0000004d0000720c */ /* 0x000fc40003fa4070 */
[----:B------:R-:W-:Y:S01]  /*18d0*/  LOP3.LUT R16, R11, 0x26, RZ, 0xfc, !PT ;  /* 0x000000260b107812 */ /* 0x000fe200078efcff */
[----:B------:R-:W-:Y:S01]  /*18e0*/  IMAD R83, R0, R12, R83 ;  /* 0x0000000c00537224 */ /* 0x000fe200078e0253 */
[----:B------:R-:W-:Y:S01]  /*18f0*/  ISETP.GE.AND P4, PT, R19, RZ, PT ;  /* 0x000000ff1300720c */ /* 0x000fe20003f86270 */
[----:B------:R-:W-:Y:S01]  /*1900*/  IMAD.HI.U32 R12, R10, R85, RZ ;  /* 0x000000550a0c7227 */ /* 0x000fe200078e00ff */
[----:B------:R-:W-:Y:S02]  /*1910*/  IABS R195, R16 ;  /* 0x0000001000c37213 */ /* 0x000fe40000000000 */
[----:B------:R-:W-:Y:S01]  /*1920*/  ISETP.GE.AND P2, PT, R17, RZ, PT ;  /* 0x000000ff1100720c */ /* 0x000fe20003f46270 */
[----:B------:R-:W-:Y:S01]  /*1930*/  IMAD.MOV R12, RZ, RZ, -R12 ;  /* 0x000000ffff0c7224 */ /* 0x000fe200078e0a0c */
[----:B------:R-:W-:Y:S01]  /*1940*/  LOP3.LUT R17, R11, 0x28, RZ, 0xfc, !PT ;  /* 0x000000280b117812 */ /* 0x000fe200078efcff */
[----:B------:R-:W-:Y:S01]  /*1950*/  @!P6 IMAD.IADD R79, R79, 0x1, -R0 ;  /* 0x000000014f4fe824 */ /* 0x000fe200078e0a00 */
[----:B------:R-:W-:Y:S01]  /*1960*/  LOP3.LUT R19, R11, 0x30, RZ, 0xfc, !PT ;  /* 0x000000300b137812 */ /* 0x000fe200078efcff */
[C---:B------:R-:W-:Y:S01]  /*1970*/  IMAD R85, R0.reuse, R12, R85 ;  /* 0x0000000c00557224 */ /* 0x040fe200078e0255 */
[----:B------:R-:W-:Y:S01]  /*1980*/  @!P5 IADD3 R77, R77, -R0, RZ ;  /* 0x800000004d4dd210 */ /* 0x000fe20007ffe0ff */
[----:B------:R-:W-:Y:S01]  /*1990*/  IMAD.MOV R14, RZ, RZ, -R14 ;  /* 0x000000ffff0e7224 */ /* 0x000fe200078e0a0e */
[C---:B------:R-:W-:Y:S01]  /*19a0*/  ISETP.GT.U32.AND P6, PT, R0.reuse, R79, PT ;  /* 0x0000004f0000720c */ /* 0x040fe20003fc4070 */
[----:B------:R-:W-:Y:S01]  /*19b0*/  @!P0 IMAD.MOV R75, RZ, RZ, -R75 ;  /* 0x000000ffff4b8224 */ /* 0x000fe200078e0a4b */
[----:B------:R-:W-:Y:S01]  /*19c0*/  @!P3 IADD3 R77, -R77, RZ, RZ ;  /* 0x000000ff4d4db210 */ /* 0x000fe20007ffe1ff */
[C---:B------:R-:W-:Y:S01]  /*19d0*/  IMAD R81, R0.reuse, R14, R81 ;  /* 0x0000000e00517224 */ /* 0x040fe200078e0251 */
[C---:B------:R-:W-:Y:S01]  /*19e0*/  ISETP.GT.U32.AND P3, PT, R0.reuse, R85, PT ;  /* 0x000000550000720c */ /* 0x040fe20003f64070 */
[----:B------:R-:W-:Y:S01]  /*19f0*/  @!P4 IMAD.MOV R73, RZ, RZ, -R73 ;  /* 0x000000ffff49c224 */ /* 0x000fe200078e0a49 */
[----:B------:R-:W-:-:S02]  /*1a00*/  ISETP.GT.U32.AND P0, PT, R0, R83, PT ;  /* 0x000000530000720c */ /* 0x000fc40003f04070 */
[----:B------:R-:W-:Y:S02]  /*1a10*/  ISETP.GT.U32.AND P5, PT, R0, R81, PT ;  /* 0x000000510000720c */ /* 0x000fe40003fa4070 */
[----:B------:R-:W-:Y:S02]  /*1a20*/  LOP3.LUT R14, R11, 0x24, RZ, 0xfc, !PT ;  /* 0x000000240b0e7812 */ /* 0x000fe400078efcff */
[----:B------:R-:W-:Y:S01]  /*1a30*/  IABS R193, R17 ;  /* 0x0000001100c17213 */ /* 0x000fe20000000000 */
[--C-:B------:R-:W-:Y:S01]  /*1a40*/  @!P6 IMAD.IADD R79, R79, 0x1, -R0.reuse ;  /* 0x000000014f4fe824 */ /* 0x100fe200078e0a00 */
[----:B------:R-:W-:Y:S02]  /*1a50*/  IABS R87, R14 ;  /* 0x0000000e00577213 */ /* 0x000fe40000000000 */
[----:B------:R-:W-:Y:S01]  /*1a60*/  ISETP.GE.AND P4, PT, R18, RZ, PT ;  /* 0x000000ff1200720c */ /* 0x000fe20003f86270 */
[--C-:B------:R-:W-:Y:S01]  /*1a70*/  @!P3 IMAD.IADD R85, R85, 0x1, -R0.reuse ;  /* 0x000000015555b824 */ /* 0x100fe200078e0a00 */
[----:B------:R-:W-:Y:S01]  /*1a80*/  ISETP.GE.AND P6, PT, R15, RZ, PT ;  /* 0x000000ff0f00720c */ /* 0x000fe20003fc6270 */
[----:B------:R-:W-:Y:S01]  /*1a90*/  @!P1 IMAD.MOV R79, RZ, RZ, -R79 ;  /* 0x000000ffff4f9224 */ /* 0x000fe200078e0a4f */
[----:B------:R-:W-:Y:S01]  /*1aa0*/  ISETP.GE.AND P1, PT, R14, RZ, PT ;  /* 0x000000ff0e00720c */ /* 0x000fe20003f26270 */
[----:B------:R-:W-:Y:S01]  /*1ab0*/  @!P0 IMAD.IADD R83, R83, 0x1, -R0 ;  /* 0x0000000153538824 */ /* 0x000fe200078e0a00 */
[----:B------:R-:W-:Y:S01]  /*1ac0*/  ISETP.GT.U32.AND P3, PT, R0, R85, PT ;  /* 0x000000550000720c */ /* 0x000fe20003f64070 */
[----:B------:R-:W-:Y:S01]  /*1ad0*/  IMAD.HI.U32 R14, R10, R195, RZ ;  /* 0x000000c30a0e7227 */ /* 0x000fe200078e00ff */
[----:B------:R-:W-:-:S02]  /*1ae0*/  IABS R185, R19 ;  /* 0x0000001300b97213 */ /* 0x000fc40000000000 */
[----:B------:R-:W-:Y:S01]  /*1af0*/  ISETP.GT.U32.AND P0, PT, R0, R83, PT ;  /* 0x000000530000720c */ /* 0x000fe20003f04070 */
[----:B------:R-:W-:Y:S01]  /*1b00*/  @!P5 IMAD.IADD R81, R81, 0x1, -R0 ;  /* 0x000000015151d824 */ /* 0x000fe200078e0a00 */
[----:B------:R-:W-:Y:S01]  /*1b10*/  IADD3 R14, -R14, RZ, RZ ;  /* 0x000000ff0e0e7210 */ /* 0x000fe20007ffe1ff */
[----:B------:R-:W-:Y:S01]  /*1b20*/  IMAD.HI.U32 R12, R10, R87, RZ ;  /* 0x000000570a0c7227 */ /* 0x000fe200078e00ff */
[C---:B------:R-:W-:Y:S02]  /*1b30*/  LOP3.LUT R18, R11.reuse, 0x2e, RZ, 0xfc, !PT ;  /* 0x0000002e0b127812 */ /* 0x040fe400078efcff */
[C---:B------:R-:W-:Y:S01]  /*1b40*/  ISETP.GT.U32.AND P5, PT, R0.reuse, R81, PT ;  /* 0x000000510000720c */ /* 0x040fe20003fa4070 */
[C---:B------:R-:W-:Y:S01]  /*1b50*/  IMAD R195, R0.reuse, R14, R195 ;  /* 0x0000000e00c37224 */ /* 0x040fe200078e02c3 */
[----:B------:R-:W-:Y:S01]  /*1b60*/  IABS R187, R18 ;  /* 0x0000001200bb7213 */ /* 0x000fe20000000000 */
[----:B------:R-:W-:Y:S01]  /*1b70*/  IMAD.MOV R12, RZ, RZ, -R12 ;  /* 0x000000ffff0c7224 */ /* 0x000fe200078e0a0c */
[----:B------:R-:W-:Y:S01]  /*1b80*/  LOP3.LUT R20, R11, 0x36, RZ, 0xfc, !PT ;  /* 0x000000360b147812 */ /* 0x000fe200078efcff */
[--C-:B------:R-:W-:Y:S01]  /*1b90*/  @!P3 IMAD.IADD R85, R85, 0x1, -R0.reuse ;  /* 0x000000015555b824 */ /* 0x100fe200078e0a00 */
[----:B------:R-:W-:Y:S01]  /*1ba0*/  ISETP.GT.U32.AND P3, PT, R0, R195, PT ;  /* 0x000000c30000720c */ /* 0x000fe20003f64070 */
[----:B------:R-:W-:Y:S01]  /*1bb0*/  @!P0 IMAD.IADD R83, R83, 0x1, -R0 ;  /* 0x0000000153538824 */ /* 0x000fe200078e0a00 */
[----:B------:R-:W-:Y:S01]  /*1bc0*/  ISETP.GE.AND P0, PT, R16, RZ, PT ;  /* 0x000000ff1000720c */ /* 0x000fe20003f06270 */
[----:B------:R-:W-:Y:S01]  /*1bd0*/  IMAD R87, R0, R12, R87 ;  /* 0x0000000c00577224 */ /* 0x000fe200078e0257 */
[----:B------:R-:W-:Y:S01]  /*1be0*/  LOP3.LUT R12, R11, 0x2a, RZ, 0xfc, !PT ;  /* 0x0000002a0b0c7812 */ /* 0x000fe200078efcff */
[----:B------:R-:W-:Y:S01]  /*1bf0*/  IMAD.HI.U32 R15, R10, R193, RZ ;  /* 0x000000c10a0f7227 */ /* 0x000fe200078e00ff */
[----:B------:R-:W-:-:S02]  /*1c00*/  @!P2 IADD3 R83, -R83, RZ, RZ ;  /* 0x000000ff5353a210 */ /* 0x000fc40007ffe1ff */
[C---:B------:R-:W-:Y:S01]  /*1c10*/  ISETP.GT.U32.AND P2, PT, R0.reuse, R87, PT ;  /* 0x000000570000720c */ /* 0x040fe20003f44070 */
[----:B------:R-:W-:Y:S01]  /*1c20*/  @!P5 IMAD.IADD R81, R81, 0x1, -R0 ;  /* 0x000000015151d824 */ /* 0x000fe200078e0a00 */
[----:B------:R-:W-:Y:S01]  /*1c30*/  ISETP.GE.AND P5, PT, R17, RZ, PT ;  /* 0x000000ff1100720c */ /* 0x000fe20003fa6270 */
[----:B------:R-:W-:Y:S01]  /*1c40*/  IMAD.MOV R15, RZ, RZ, -R15 ;  /* 0x000000ffff0f7224 */ /* 0x000fe200078e0a0f */
[----:B------:R-:W-:Y:S01]  /*1c50*/  LOP3.LUT R17, R11, 0x2c, RZ, 0xfc, !PT ;  /* 0x0000002c0b117812 */ /* 0x000fe200078efcff */
[----:B------:R-:W-:Y:S01]  /*1c60*/  @!P4 IMAD.MOV R81, RZ, RZ, -R81 ;  /* 0x000000ffff51c224 */ /* 0x000fe200078e0a51 */
[----:B------:R-:W-:Y:S01]  /*1c70*/  IABS R191, R12 ;  /* 0x0000000c00bf7213 */ /* 0x000fe20000000000 */
[----:B------:R-:W-:Y:S01]  /*1c80*/  IMAD R193, R0, R15, R193 ;  /* 0x0000000f00c17224 */ /* 0x000fe200078e02c1 */
[----:B------:R-:W-:Y:S01]  /*1c90*/  IABS R189, R17 ;  /* 0x0000001100bd7213 */ /* 0x000fe20000000000 */
[----:B------:R-:W-:Y:S01]  /*1ca0*/  @!P6 IMAD.MOV R85, RZ, RZ, -R85 ;  /* 0x000000ffff55e224 */ /* 0x000fe200078e0a55 */
[----:B------:R-:W-:Y:S01]  /*1cb0*/  @!P3 IADD3 R195, R195, -R0, RZ ;  /* 0x80000000c3c3b210 */ /* 0x000fe20007ffe0ff */
[----:B------:R-:W-:Y:S01]  /*1cc0*/  IMAD.HI.U32 R16, R10, R185, RZ ;  /* 0x000000b90a107227 */ /* 0x000fe200078e00ff */
[----:B------:R-:W-:-:S02]  /*1cd0*/  ISETP.GE.AND P4, PT, R12, RZ, PT ;  /* 0x000000ff0c00720c */ /* 0x000fc40003f86270 */
[----:B------:R-:W-:Y:S01]  /*1ce0*/  ISETP.GT.U32.AND P3, PT, R0, R195, PT ;  /* 0x000000c30000720c */ /* 0x000fe20003f64070 */
[----:B------:R-:W-:Y:S01]  /*1cf0*/  IMAD.HI.U32 R12, R10, R191, RZ ;  /* 0x000000bf0a0c7227 */ /* 0x000fe200078e00ff */
[----:B------:R-:W-:Y:S02]  /*1d00*/  ISETP.GT.U32.AND P6, PT, R0, R193, PT ;  /* 0x000000c10000720c */ /* 0x000fe40003fc4070 */
[----:B------:R-:W-:Y:S01]  /*1d10*/  IADD3 R16, -R16, RZ, RZ ;  /* 0x000000ff10107210 */ /* 0x000fe20007ffe1ff */
[----:B------:R-:W-:Y:S01]  /*1d20*/  IMAD.HI.U32 R14, R10, R189, RZ ;  /* 0x000000bd0a0e7227 */ /* 0x000fe200078e00ff */
[----:B------:R-:W-:Y:S02]  /*1d30*/  IABS R179, R20 ;  /* 0x0000001400b37213 */ /* 0x000fe40000000000 */
[----:B------:R-:W-:Y:S01]  /*1d40*/  LOP3.LUT R22, R11, 0xb6, RZ, 0xfc, !PT ;  /* 0x000000b60b167812 */ /* 0x000fe200078efcff */
[----:B------:R-:W-:Y:S01]  /*1d50*/  @!P2 IMAD.IADD R87, R87, 0x1, -R0 ;  /* 0x000000015757a824 */ /* 0x000fe200078e0a00 */
[----:B------:R-:W-:Y:S01]  /*1d60*/  LOP3.LUT R23, R11, 0xc6, RZ, 0xfc, !PT ;  /* 0x000000c60b177812 */ /* 0x000fe200078efcff */
[----:B------:R-:W-:-:S02]  /*1d70*/  IMAD.MOV R12, RZ, RZ, -R12 ;  /* 0x000000ffff0c7224 */ /* 0x000fc400078e0a0c */
[----:B------:R-:W-:Y:S01]  /*1d80*/  IMAD.MOV R14, RZ, RZ, -R14 ;  /* 0x000000ffff0e7224 */ /* 0x000fe200078e0a0e */
[C---:B------:R-:W-:Y:S01]  /*1d90*/  ISETP.GT.U32.AND P2, PT, R0.reuse, R87, PT ;  /* 0x000000570000720c */ /* 0x040fe20003f44070 */
[C---:B------:R-:W-:Y:S01]  /*1da0*/  IMAD R191, R0.reuse, R12, R191 ;  /* 0x0000000c00bf7224 */ /* 0x040fe200078e02bf */
[----:B------:R-:W-:Y:S01]  /*1db0*/  @!P6 IADD3 R193, R193, -R0, RZ ;  /* 0x80000000c1c1e210 */ /* 0x000fe20007ffe0ff */
[C---:B------:R-:W-:Y:S01]  /*1dc0*/  IMAD R189, R0.reuse, R14, R189 ;  /* 0x0000000e00bd7224 */ /* 0x040fe200078e02bd */
[----:B------:R-:W-:Y:S01]  /*1dd0*/  IABS R207, R23 ;  /* 0x0000001700cf7213 */ /* 0x000fe20000000000 */
[----:B------:R-:W-:Y:S01]  /*1de0*/  @!P3 IMAD.IADD R195, R195, 0x1, -R0 ;  /* 0x00000001c3c3b824 */ /* 0x000fe200078e0a00 */
[C---:B------:R-:W-:Y:S01]  /*1df0*/  ISETP.GT.U32.AND P3, PT, R0.reuse, R191, PT ;  /* 0x000000bf0000720c */ /* 0x040fe20003f64070 */
[C---:B------:R-:W-:Y:S01]  /*1e00*/  IMAD R185, R0.reuse, R16, R185 ;  /* 0x0000001000b97224 */ /* 0x040fe200078e02b9 */
[----:B------:R-:W-:Y:S01]  /*1e10*/  ISETP.GT.U32.AND P6, PT, R0, R189, PT ;  /* 0x000000bd0000720c */ /* 0x000fe20003fc4070 */
[----:B------:R-:W-:Y:S01]  /*1e20*/  IMAD.HI.U32 R15, R10, R187, RZ ;  /* 0x000000bb0a0f7227 */ /* 0x000fe200078e00ff */
[----:B------:R-:W-:-:S03]  /*1e30*/  LOP3.LUT R16, R11, 0x32, RZ, 0xfc, !PT ;  /* 0x000000320b107812 */ /* 0x000fc600078efcff */
[--C-:B------:R-:W-:Y:S01]  /*1e40*/  @!P2 IMAD.IADD R87, R87, 0x1, -R0.reuse ;  /* 0x000000015757a824 */ /* 0x100fe200078e0a00 */
[----:B------:R-:W-:Y:S01]  /*1e50*/  ISETP.GE.AND P2, PT, R17, RZ, PT ;  /* 0x000000ff1100720c */ /* 0x000fe20003f46270 */
[----:B------:R-:W-:Y:S01]  /*1e60*/  IMAD.MOV R15, RZ, RZ, -R15 ;  /* 0x000000ffff0f7224 */ /* 0x000fe200078e0a0f */
[----:B------:R-:W-:Y:S01]  /*1e70*/  LOP3.LUT R17, R11, 0x34, RZ, 0xfc, !PT ;  /* 0x000000340b117812 */ /* 0x000fe200078efcff */
[----:B------:R-:W-:Y:S01]  /*1e80*/  @!P1 IMAD.MOV R87, RZ, RZ, -R87 ;  /* 0x000000ffff579224 */ /* 0x000fe200078e0a57 */
[----:B------:R-:W-:Y:S01]  /*1e90*/  IABS R183, R16 ;  /* 0x0000001000b77213 */ /* 0x000fe20000000000 */
[--C-:B------:R-:W-:Y:S01]  /*1ea0*/  @!P3 IMAD.IADD R191, R191, 0x1, -R0.reuse ;  /* 0x00000001bfbfb824 */ /* 0x100fe200078e0a00 */
[----:B------:R-:W-:Y:S01]  /*1eb0*/  IABS R181, R17 ;  /* 0x0000001100b57213 */ /* 0x000fe20000000000 */
[----:B------:R-:W-:Y:S01]  /*1ec0*/  @!P6 IMAD.IADD R189, R189, 0x1, -R0 ;  /* 0x00000001bdbde824 */ /* 0x000fe200078e0a00 */
[----:B------:R-:W-:Y:S01]  /*1ed0*/  ISETP.GT.U32.AND P3, PT, R0, R193, PT ;  /* 0x000000c10000720c */ /* 0x000fe20003f64070 */
[----:B------:R-:W-:Y:S01]  /*1ee0*/  IMAD.HI.U32 R12, R10, R183, RZ ;  /* 0x000000b70a0c7227 */ /* 0x000fe200078e00ff */
[----:B------:R-:W-:-:S02]  /*1ef0*/  ISETP.GT.U32.AND P1, PT, R0, R191, PT ;  /* 0x000000bf0000720c */ /* 0x000fc40003f24070 */
[----:B------:R-:W-:Y:S01]  /*1f00*/  ISETP.GT.U32.AND P6, PT, R0, R189, PT ;  /* 0x000000bd0000720c */ /* 0x000fe20003fc4070 */
[----:B------:R-:W-:Y:S01]  /*1f10*/  IMAD.HI.U32 R14, R10, R181, RZ ;  /* 0x000000b50a0e7227 */ /* 0x000fe200078e00ff */
[----:B------:R-:W-:-:S03]  /*1f20*/  IADD3 R12, -R12, RZ, RZ ;  /* 0x000000ff0c0c7210 */ /* 0x000fc60007ffe1ff */
[C---:B------:R-:W-:Y:S02]  /*1f30*/  IMAD R187, R0.reuse, R15, R187 ;  /* 0x0000000f00bb7224 */ /* 0x040fe400078e02bb */
[----:B------:R-:W-:Y:S02]  /*1f40*/  IMAD.MOV R15, RZ, RZ, -R14 ;  /* 0x000000ffff0f7224 */ /* 0x000fe400078e0a0e */
[--C-:B------:R-:W-:Y:S01]  /*1f50*/  @!P3 IMAD.IADD R193, R193, 0x1, -R0.reuse ;  /* 0x00000001c1c1b824 */ /* 0x100fe200078e0a00 */
[C---:B------:R-:W-:Y:S01]  /*1f60*/  ISETP.GT.U32.AND P3, PT, R0.reuse, R185, PT ;  /* 0x000000b90000720c */ /* 0x040fe20003f64070 */
[C---:B------:R-:W-:Y:S01]  /*1f70*/  IMAD R181, R0.reuse, R15, R181 ;  /* 0x0000000f00b57224 */ /* 0x040fe200078e02b5 */
[----:B------:R-:W-:Y:S01]  /*1f80*/  @!P1 IADD3 R191, R191, -R0, RZ ;  /* 0x80000000bfbf9210 */ /* 0x000fe20007ffe0ff */
[C---:B------:R-:W-:Y:S01]  /*1f90*/  IMAD R183, R0.reuse, R12, R183 ;  /* 0x0000000c00b77224 */ /* 0x040fe200078e02b7 */
[----:B------:R-:W-:Y:S01]  /*1fa0*/  @!P5 IADD3 R193, -R193, RZ, RZ ;  /* 0x000000ffc1c1d210 */ /* 0x000fe20007ffe1ff */
[----:B------:R-:W-:Y:S01]  /*1fb0*/  @!P0 IMAD.MOV R195, RZ, RZ, -R195 ;  /* 0x000000ffffc38224 */ /* 0x000fe200078e0ac3 */
[C---:B------:R-:W-:Y:S01]  /*1fc0*/  ISETP.GT.U32.AND P0, PT, R0.reuse, R187, PT ;  /* 0x000000bb0000720c */ /* 0x040fe20003f04070 */
[----:B------:R-:W-:Y:S01]  /*1fd0*/  @!P6 IMAD.IADD R189, R189, 0x1, -R0 ;  /* 0x00000001bdbde824 */ /* 0x000fe200078e0a00 */
[----:B------:R-:W-:Y:S01]  /*1fe0*/  ISETP.GT.U32.AND P6, PT, R0, R181, PT ;  /* 0x000000b50000720c */ /* 0x000fe20003fc4070 */
[----:B------:R-:W-:Y:S01]  /*1ff0*/  IMAD.HI.U32 R14, R10, R177, RZ ;  /* 0x000000b10a0e7227 */ /* 0x000fe200078e00ff */
[----:B------:R-:W-:-:S02]  /*2000*/  ISETP.GT.U32.AND P1, PT, R0, R183, PT ;  /* 0x000000b70000720c */ /* 0x000fc40003f24070 */
[----:B------:R-:W-:Y:S01]  /*2010*/  LOP3.LUT R15, R11, 0x3a, RZ, 0xfc, !PT ;  /* 0x0000003a0b0f7812 */ /* 0x000fe200078efcff */
[----:B------:R-:W-:Y:S01]  /*2020*/  @!P3 IMAD.IADD R185, R185, 0x1, -R0 ;  /* 0x00000001b9b9b824 */ /* 0x000fe200078e0a00 */
[----:B------:R-:W-:Y:S01]  /*2030*/  ISETP.GE.AND P3, PT, R19, RZ, PT ;  /* 0x000000ff1300720c */ /* 0x000fe20003f66270 */
[----:B------:R-:W-:Y:S01]  /*2040*/  IMAD.MOV R14, RZ, RZ, -R14 ;  /* 0x000000ffff0e7224 */ /* 0x000fe200078e0a0e */
[----:B------:R-:W-:Y:S01]  /*2050*/  IABS R175, R15 ;  /* 0x0000000f00af7213 */ /* 0x000fe20000000000 */
[----:B------:R-:W-:Y:S01]  /*2060*/  IMAD.HI.U32 R12, R10, R179, RZ ;  /* 0x000000b30a0c7227 */ /* 0x000fe200078e00ff */
[----:B------:R-:W-:Y:S02]  /*2070*/  LOP3.LUT R19, R11, 0x50, RZ, 0xfc, !PT ;  /* 0x000000500b137812 */ /* 0x000fe400078efcff */
[----:B------:R-:W-:Y:S01]  /*2080*/  @!P0 IADD3 R187, R187, -R0, RZ ;  /* 0x80000000bbbb8210 */ /* 0x000fe20007ffe0ff */
[--C-:B------:R-:W-:Y:S01]  /*2090*/  @!P6 IMAD.IADD R181, R181, 0x1, -R0.reuse ;  /* 0x00000001b5b5e824 */ /* 0x100fe200078e0a00 */
[C---:B------:R-:W-:Y:S01]  /*20a0*/  ISETP.GT.U32.AND P6, PT, R0.reuse, R185, PT ;  /* 0x000000b90000720c */ /* 0x040fe20003fc4070 */
[----:B------:R-:W-:Y:S01]  /*20b0*/  @!P1 IMAD.IADD R183, R183, 0x1, -R0 ;  /* 0x00000001b7b79824 */ /* 0x000fe200078e0a00 */
[C---:B------:R-:W-:Y:S01]  /*20c0*/  ISETP.GT.U32.AND P1, PT, R0.reuse, R187, PT ;  /* 0x000000bb0000720c */ /* 0x040fe20003f24070 */
[----:B------:R-:W-:Y:S01]  /*20d0*/  IMAD R177, R0, R14, R177 ;  /* 0x0000000e00b17224 */ /* 0x000fe200078e02b1 */
[----:B------:R-:W-:Y:S01]  /*20e0*/  ISETP.GE.AND P0, PT, R18, RZ, PT ;  /* 0x000000ff1200720c */ /* 0x000fe20003f06270 */
[----:B------:R-:W-:Y:S01]  /*20f0*/  IMAD.MOV R12, RZ, RZ, -R12 ;  /* 0x000000ffff0c7224 */ /* 0x000fe200078e0a0c */
[C---:B------:R-:W-:Y:S01]  /*2100*/  ISETP.GT.U32.AND P5, PT, R0.reuse, R183, PT ;  /* 0x000000b70000720c */ /* 0x040fe20003fa4070 */
[----:B------:R-:W-:Y:S01]  /*2110*/  @!P4 IMAD.MOV R191, RZ, RZ, -R191 ;  /* 0x000000ffffbfc224 */ /* 0x000fe200078e0abf */
[----:B------:R-:W-:Y:S01]  /*2120*/  LOP3.LUT R18, R11, 0x3c, RZ, 0xfc, !PT ;  /* 0x0000003c0b127812 */ /* 0x000fe200078efcff */
[C---:B------:R-:W-:Y:S01]  /*2130*/  IMAD R179, R0.reuse, R12, R179 ;  /* 0x0000000c00b37224 */ /* 0x040fe200078e02b3 */
[----:B------:R-:W-:Y:S01]  /*2140*/  ISETP.GT.U32.AND P4, PT, R0, R181, PT ;  /* 0x000000b50000720c */ /* 0x000fe20003f84070 */
[----:B------:R-:W-:Y:S01]  /*2150*/  IMAD.HI.U32 R12, R10, R175, RZ ;  /* 0x000000af0a0c7227 */ /* 0x000fe200078e00ff */
[----:B------:R-:W-:-:S02]  /*2160*/  IABS R173, R18 ;  /* 0x0000001200ad7213 */ /* 0x000fc40000000000 */
[----:B------:R-:W-:Y:S01]  /*2170*/  @!P6 IADD3 R185, R185, -R0, RZ ;  /* 0x80000000b9b9e210 */ /* 0x000fe20007ffe0ff */
[--C-:B------:R-:W-:Y:S01]  /*2180*/  @!P1 IMAD.IADD R187, R187, 0x1, -R0.reuse ;  /* 0x00000001bbbb9824 */ /* 0x100fe200078e0a00 */
[----:B------:R-:W-:Y:S01]  /*2190*/  ISETP.GT.U32.AND P6, PT, R0, R177, PT ;  /* 0x000000b10000720c */ /* 0x000fe20003fc4070 */
[----:B------:R-:W-:Y:S01]  /*21a0*/  IMAD.HI.U32 R14, R10, R173, RZ ;  /* 0x000000ad0a0e7227 */ /* 0x000fe200078e00ff */
[----:B------:R-:W-:Y:S02]  /*21b0*/  ISETP.GE.AND P1, PT, R16, RZ, PT ;  /* 0x000000ff1000720c */ /* 0x000fe40003f26270 */
[----:B------:R-:W-:Y:S01]  /*21c0*/  IADD3 R12, -R12, RZ, RZ ;  /* 0x000000ff0c0c7210 */ /* 0x000fe20007ffe1ff */
[----:B------:R-:W-:Y:S01]  /*21d0*/  @!P5 IMAD.IADD R183, R183, 0x1, -R0 ;  /* 0x00000001b7b7d824 */ /* 0x000fe200078e0a00 */
[----:B------:R-:W-:Y:S01]  /*21e0*/  ISETP.GE.AND P5, PT, R17, RZ, PT ;  /* 0x000000ff1100720c */ /* 0x000fe20003fa6270 */
[----:B------:R-:W-:Y:S01]  /*21f0*/  @!P2 IMAD.MOV R189, RZ, RZ, -R189 ;  /* 0x000000ffffbda224 */ /* 0x000fe200078e0abd */
[C---:B------:R-:W-:Y:S01]  /*2200*/  ISETP.GT.U32.AND P2, PT, R0.reuse, R179, PT ;  /* 0x000000b30000720c */ /* 0x040fe20003f44070 */
[----:B------:R-:W-:Y:S01]  /*2210*/  IMAD.MOV R14, RZ, RZ, -R14 ;  /* 0x000000ffff0e7224 */ /* 0x000fe200078e0a0e */
[----:B------:R-:W-:Y:S01]  /*2220*/  @!P3 IADD3 R185, -R185, RZ, RZ ;  /* 0x000000ffb9b9b210 */ /* 0x000fe20007ffe1ff */
[C---:B------:R-:W-:Y:S01]  /*2230*/  IMAD R175, R0.reuse, R12, R175 ;  /* 0x0000000c00af7224 */ /* 0x040fe200078e02af */
[----:B------:R-:W-:Y:S01]  /*2240*/  LOP3.LUT R12, R11, 0x3e, RZ, 0xfc, !PT ;  /* 0x0000003e0b0c7812 */ /* 0x000fe200078efcff */
[--C-:B------:R-:W-:Y:S01]  /*2250*/  @!P6 IMAD.IADD R177, R177, 0x1, -R0.reuse ;  /* 0x00000001b1b1e824 */ /* 0x100fe200078e0a00 */
[----:B------:R-:W-:Y:S01]  /*2260*/  ISETP.GE.AND P6, PT, R15, RZ, PT ;  /* 0x000000ff0f00720c */ /* 0x000fe20003fc6270 */
[--C-:B------:R-:W-:Y:S01]  /*2270*/  @!P4 IMAD.IADD R181, R181, 0x1, -R0.reuse ;  /* 0x00000001b5b5c824 */ /* 0x100fe200078e0a00 */
[----:B------:R-:W-:Y:S01]  /*2280*/  IABS R171, R12 ;  /* 0x0000000c00ab7213 */ /* 0x000fe20000000000 */
[C---:B------:R-:W-:Y:S01]  /*2290*/  IMAD R173, R0.reuse, R14, R173 ;  /* 0x0000000e00ad7224 */ /* 0x040fe200078e02ad */
[C---:B------:R-:W-:Y:S01]  /*22a0*/  ISETP.GT.U32.AND P3, PT, R0.reuse, R177, PT ;  /* 0x000000b10000720c */ /* 0x040fe20003f64070 */
[----:B------:R-:W-:Y:S01]  /*22b0*/  @!P1 IMAD.MOV R183, RZ, RZ, -R183 ;  /* 0x000000ffffb79224 */ /* 0x000fe200078e0ab7 */
[C---:B------:R-:W-:Y:S01]  /*22c0*/  ISETP.GT.U32.AND P1, PT, R0.reuse, R175, PT ;  /* 0x000000af0000720c */ /* 0x040fe20003f24070 */
[----:B------:R-:W-:Y:S01]  /*22d0*/  @!P5 IMAD.MOV R181, RZ, RZ, -R181 ;  /* 0x000000ffffb5d224 */ /* 0x000fe200078e0ab5 */
[----:B------:R-:W-:Y:S01]  /*22e0*/  ISETP.GT.U32.AND P5, PT, R0, R173, PT ;  /* 0x000000ad0000720c */ /* 0x000fe20003fa4070 */
[----:B------:R-:W-:Y:S01]  /*22f0*/  @!P2 IMAD.IADD R179, R179, 0x1, -R0 ;  /* 0x00000001b3b3a824 */ /* 0x000fe200078e0a00 */
[----:B------:R-:W-:Y:S01]  /*2300*/  ISETP.GE.AND P4, PT, R20, RZ, PT ;  /* 0x000000ff1400720c */ /* 0x000fe20003f86270 */
[----:B------:R-:W-:Y:S01]  /*2310*/  @!P0 IMAD.MOV R187, RZ, RZ, -R187 ;  /* 0x000000ffffbb8224 */ /* 0x000fe200078e0abb */
[----:B------:R-:W-:-:S02]  /*2320*/  LOP3.LUT R14, R11, 0x40, RZ, 0xfc, !PT ;  /* 0x000000400b0e7812 */ /* 0x000fc400078efcff */
[----:B------:R-:W-:Y:S02]  /*2330*/  ISETP.GT.U32.AND P0, PT, R0, R179, PT ;  /* 0x000000b30000720c */ /* 0x000fe40003f04070 */
[----:B------:R-:W-:Y:S02]  /*2340*/  IABS R169, R14 ;  /* 0x0000000e00a97213 */ /* 0x000fe40000000000 */
[----:B------:R-:W-:Y:S01]  /*2350*/  @!P3 IADD3 R177, R177, -R0, RZ ;  /* 0x80000000b1b1b210 */ /* 0x000fe20007ffe0ff */
[--C-:B------:R-:W-:Y:S01]  /*2360*/  @!P1 IMAD.IADD R175, R175, 0x1, -R0.reuse ;  /* 0x00000001afaf9824 */ /* 0x100fe200078e0a00 */
[----:B------:R-:W-:Y:S01]  /*2370*/  ISETP.GE.AND P3, PT, R12, RZ, PT ;  /* 0x000000ff0c00720c */ /* 0x000fe20003f66270 */
[----:B------:R-:W-:Y:S01]  /*2380*/  IMAD.HI.U32 R12, R10, R171, RZ ;  /* 0x000000ab0a0c7227 */ /* 0x000fe200078e00ff */
[----:B------:R-:W-:Y:S02]  /*2390*/  ISETP.GE.AND P1, PT, R14, RZ, PT ;  /* 0x000000ff0e00720c */ /* 0x000fe40003f26270 */
[----:B------:R-:W-:Y:S01]  /*23a0*/  ISETP.GE.AND P2, PT, R21, RZ, PT ;  /* 0x000000ff1500720c */ /* 0x000fe20003f46270 */
[--C-:B------:R-:W-:Y:S01]  /*23b0*/  @!P5 IMAD.IADD R173, R173, 0x1, -R0.reuse ;  /* 0x00000001adadd824 */ /* 0x100fe200078e0a00 */
[----:B------:R-:W-:Y:S01]  /*23c0*/  ISETP.GT.U32.AND P5, PT, R0, R175, PT ;  /* 0x000000af0000720c */ /* 0x000fe20003fa4070 */
[----:B------:R-:W-:Y:S01]  /*23d0*/  @!P0 IMAD.IADD R179, R179, 0x1, -R0 ;  /* 0x00000001b3b38824 */ /* 0x000fe200078e0a00 */
[----:B------:R-:W-:Y:S01]  /*23e0*/  IADD3 R12, -R12, RZ, RZ ;  /* 0x000000ff0c0c7210 */ /* 0x000fe20007ffe1ff */
[----:B------:R-:W-:Y:S01]  /*23f0*/  IMAD.HI.U32 R14, R10, R169, RZ ;  /* 0x000000a90a0e7227 */ /* 0x000fe200078e00ff */
[----:B------:R-:W-:-:S02]  /*2400*/  LOP3.LUT R15, R11, 0x42, RZ, 0xfc, !PT ;  /* 0x000000420b0f7812 */ /* 0x000fc400078efcff */
[C---:B------:R-:W-:Y:S01]  /*2410*/  LOP3.LUT R16, R11.reuse, 0x48, RZ, 0xfc, !PT ;  /* 0x000000480b107812 */ /* 0x040fe200078efcff */
[C---:B------:R-:W-:Y:S01]  /*2420*/  IMAD R171, R0.reuse, R12, R171 ;  /* 0x0000000c00ab7224 */ /* 0x040fe200078e02ab */
[----:B------:R-:W-:Y:S01]  /*2430*/  IABS R167, R15 ;  /* 0x0000000f00a77213 */ /* 0x000fe20000000000 */
[----:B------:R-:W-:Y:S01]  /*2440*/  @!P4 IMAD.MOV R179, RZ, RZ, -R179 ;  /* 0x000000ffffb3c224 */ /* 0x000fe200078e0ab3 */
[C---:B------:R-:W-:Y:S01]  /*2450*/  ISETP.GT.U32.AND P4, PT, R0.reuse, R173, PT ;  /* 0x000000ad0000720c */ /* 0x040fe20003f84070 */
[----:B------:R-:W-:Y:S01]  /*2460*/  IMAD.MOV R14, RZ, RZ, -R14 ;  /* 0x000000ffff0e7224 */ /* 0x000fe200078e0a0e */
[----:B------:R-:W-:Y:S01]  /*2470*/  LOP3.LUT R12, R11, 0x44, RZ, 0xfc, !PT ;  /* 0x000000440b0c7812 */ /* 0x000fe200078efcff */
[----:B------:R-:W-:Y:S01]  /*2480*/  @!P5 IMAD.IADD R175, R175, 0x1, -R0 ;  /* 0x00000001afafd824 */ /* 0x000fe200078e0a00 */
[C---:B------:R-:W-:Y:S01]  /*2490*/  ISETP.GT.U32.AND P5, PT, R0.reuse, R171, PT ;  /* 0x000000ab0000720c */ /* 0x040fe20003fa4070 */
[----:B------:R-:W-:Y:S01]  /*24a0*/  IMAD R169, R0, R14, R169 ;  /* 0x0000000e00a97224 */ /* 0x000fe200078e02a9 */
[----:B------:R-:W-:Y:S01]  /*24b0*/  IABS R165, R12 ;  /* 0x0000000c00a57213 */ /* 0x000fe20000000000 */
[----:B------:R-:W-:Y:S01]  /*24c0*/  @!P6 IMAD.MOV R175, RZ, RZ, -R175 ;  /* 0x000000ffffafe224 */ /* 0x000fe200078e0aaf */
[----:B------:R-:W-:Y:S01]  /*24d0*/  ISETP.GE.AND P0, PT, R18, RZ, PT ;  /* 0x000000ff1200720c */ /* 0x000fe20003f06270 */
[----:B------:R-:W-:Y:S01]  /*24e0*/  @!P2 IMAD.MOV R177, RZ, RZ, -R177 ;  /* 0x000000ffffb1a224 */ /* 0x000fe200078e0ab1 */
[----:B------:R-:W-:-:S02]  /*24f0*/  ISETP.GT.U32.AND P6, PT, R0, R169, PT ;  /* 0x000000a90000720c */ /* 0x000fc40003fc4070 */
[----:B------:R-:W-:Y:S02]  /*2500*/  ISETP.GE.AND P2, PT, R15, RZ, PT ;  /* 0x000000ff0f00720c */ /* 0x000fe40003f46270 */
[----:B------:R-:W-:Y:S02]  /*2510*/  @!P4 IADD3 R173, R173, -R0, RZ ;  /* 0x80000000adadc210 */ /* 0x000fe40007ffe0ff */
[----:B------:R-:W-:Y:S01]  /*2520*/  ISETP.GE.AND P4, PT, R12, RZ, PT ;  /* 0x000000ff0c00720c */ /* 0x000fe20003f86270 */
[C---:B------:R-:W-:Y:S01]  /*2530*/  IMAD.HI.U32 R12, R10.reuse, R167, RZ ;  /* 0x000000a70a0c7227 */ /* 0x040fe200078e00ff */
[----:B------:R-:W-:Y:S02]  /*2540*/  LOP3.LUT R15, R11, 0x46, RZ, 0xfc, !PT ;  /* 0x000000460b0f7812 */ /* 0x000fe400078efcff */
[----:B------:R-:W-:Y:S01]  /*2550*/  IABS R161, R16 ;  /* 0x0000001000a17213 */ /* 0x000fe20000000000 */
[----:B------:R-:W-:Y:S01]  /*2560*/  @!P5 IMAD.IADD R171, R171, 0x1, -R0 ;  /* 0x00000001ababd824 */ /* 0x000fe200078e0a00 */
[----:B------:R-:W-:Y:S01]  /*2570*/  IABS R163, R15 ;  /* 0x0000000f00a37213 */ /* 0x000fe20000000000 */
[----:B------:R-:W-:Y:S01]  /*2580*/  IMAD.MOV R14, RZ, RZ, -R12 ;  /* 0x000000ffff0e7224 */ /* 0x000fe200078e0a0c */
[----:B------:R-:W-:Y:S01]  /*2590*/  @!P0 IADD3 R173, -R173, RZ, RZ ;  /* 0x000000ffadad8210 */ /* 0x000fe20007ffe1ff */
[----:B------:R-:W-:Y:S01]  /*25a0*/  IMAD.HI.U32 R12, R10, R165, RZ ;  /* 0x000000a50a0c7227 */ /* 0x000fe200078e00ff */
[----:B------:R-:W-:-:S02]  /*25b0*/  ISETP.GT.U32.AND P5, PT, R0, R171, PT ;  /* 0x000000ab0000720c */ /* 0x000fc40003fa4070 */
[----:B------:R-:W-:Y:S01]  /*25c0*/  ISETP.GE.AND P0, PT, R15, RZ, PT ;  /* 0x000000ff0f00720c */ /* 0x000fe20003f06270 */
[----:B------:R-:W-:Y:S01]  /*25d0*/  IMAD.MOV R12, RZ, RZ, -R12 ;  /* 0x000000ffff0c7224 */ /* 0x000fe200078e0a0c */
[----:B------:R-:W-:Y:S01]  /*25e0*/  LOP3.LUT R15, R11, 0x4a, RZ, 0xfc, !PT ;  /* 0x0000004a0b0f7812 */ /* 0x000fe200078efcff */
[----:B------:R-:W-:Y:S01]  /*25f0*/  @!P6 IMAD.IADD R169, R169, 0x1, -R0 ;  /* 0x00000001a9a9e824 */ /* 0x000fe200078e0a00 */
[----:B------:R-:W-:Y:S01]  /*2600*/  LOP3.LUT R17, R11, 0x4c, RZ, 0xfc, !PT ;  /* 0x0000004c0b117812 */ /* 0x000fe200078efcff */
[C---:B------:R-:W-:Y:S01]  /*2610*/  IMAD R165, R0.reuse, R12, R165 ;  /* 0x0000000c00a57224 */ /* 0x040fe200078e02a5 */
[----:B------:R-:W-:Y:S01]  /*2620*/  IABS R159, R15 ;  /* 0x0000000f009f7213 */ /* 0x000fe20000000000 */
[C---:B------:R-:W-:Y:S01]  /*2630*/  IMAD R167, R0.reuse, R14, R167 ;  /* 0x0000000e00a77224 */ /* 0x040fe200078e02a7 */
[----:B------:R-:W-:Y:S01]  /*2640*/  ISETP.GT.U32.AND P6, PT, R0, R169, PT ;  /* 0x000000a90000720c */ /* 0x000fe20003fc4070 */
[----:B------:R-:W-:Y:S01]  /*2650*/  IMAD.HI.U32 R12, R10, R163, RZ ;  /* 0x000000a30a0c7227 */ /* 0x000fe200078e00ff */
[----:B------:R-:W-:-:S02]  /*2660*/  IABS R157, R17 ;  /* 0x00000011009d7213 */ /* 0x000fc40000000000 */
[----:B------:R-:W-:Y:S01]  /*2670*/  LOP3.LUT R18, R11, 0x4e, RZ, 0xfc, !PT ;  /* 0x0000004e0b127812 */ /* 0x000fe200078efcff */
[----:B------:R-:W-:Y:S01]  /*2680*/  @!P5 IMAD.IADD R171, R171, 0x1, -R0 ;  /* 0x00000001ababd824 */ /* 0x000fe200078e0a00 */
[----:B------:R-:W-:Y:S01]  /*2690*/  IADD3 R12, -R12, RZ, RZ ;  /* 0x000000ff0c0c7210 */ /* 0x000fe20007ffe1ff */
[----:B------:R-:W-:Y:S01]  /*26a0*/  IMAD.HI.U32 R14, R10, R161, RZ ;  /* 0x000000a10a0e7227 */ /* 0x000fe200078e00ff */
[C---:B------:R-:W-:Y:S02]  /*26b0*/  ISETP.GT.U32.AND P5, PT, R0.reuse, R167, PT ;  /* 0x000000a70000720c */ /* 0x040fe40003fa4070 */
[----:B------:R-:W-:Y:S01]  /*26c0*/  IABS R155, R18 ;  /* 0x00000012009b7213 */ /* 0x000fe20000000000 */
[----:B------:R-:W-:Y:S01]  /*26d0*/  IMAD.MOV R14, RZ, RZ, -R14 ;  /* 0x000000ffff0e7224 */ /* 0x000fe200078e0a0e */
[----:B------:R-:W-:Y:S01]  /*26e0*/  IABS R153, R19 ;  /* 0x0000001300997213 */ /* 0x000fe20000000000 */
[C---:B------:R-:W-:Y:S01]  /*26f0*/  IMAD R163, R0.reuse, R12, R163 ;  /* 0x0000000c00a37224 */ /* 0x040fe200078e02a3 */
[C---:B------:R-:W-:Y:S01]  /*2700*/  LOP3.LUT R20, R11.reuse, 0x8a, RZ, 0xfc, !PT ;  /* 0x0000008a0b147812 */ /* 0x040fe200078efcff */
[C---:B------:R-:W-:Y:S01]  /*2710*/  IMAD R161, R0.reuse, R14, R161 ;  /* 0x0000000e00a17224 */ /* 0x040fe200078e02a1 */
[----:B------:R-:W-:Y:S01]  /*2720*/  LOP3.LUT R21, R11, 0x8c, RZ, 0xfc, !PT ;  /* 0x0000008c0b157812 */ /* 0x000fe200078efcff */
[--C-:B------:R-:W-:Y:S01]  /*2730*/  @!P6 IMAD.IADD R169, R169, 0x1, -R0.reuse ;  /* 0x00000001a9a9e824 */ /* 0x100fe200078e0a00 */
[C---:B------:R-:W-:Y:S01]  /*2740*/  ISETP.GT.U32.AND P6, PT, R0.reuse, R163, PT ;  /* 0x000000a30000720c */ /* 0x040fe20003fc4070 */
[----:B------:R-:W-:Y:S01]  /*2750*/  @!P3 IMAD.MOV R171, RZ, RZ, -R171 ;  /* 0x000000ffffabb224 */ /* 0x000fe200078e0aab */
[C---:B------:R-:W-:Y:S01]  /*2760*/  ISETP.GT.U32.AND P3, PT, R0.reuse, R165, PT ;  /* 0x000000a50000720c */ /* 0x040fe20003f64070 */
[----:B------:R-:W-:Y:S01]  /*2770*/  @!P5 IMAD.IADD R167, R167, 0x1, -R0 ;  /* 0x00000001a7a7d824 */ /* 0x000fe200078e0a00 */
[----:B------:R-:W-:Y:S01]  /*2780*/  ISETP.GT.U32.AND P5, PT, R0, R161, PT ;  /* 0x000000a10000720c */ /* 0x000fe20003fa4070 */
[----:B------:R-:W-:Y:S01]  /*2790*/  IMAD.HI.U32 R12, R10, R159, RZ ;  /* 0x0000009f0a0c7227 */ /* 0x000fe200078e00ff */
[----:B------:R-:W-:-:S02]  /*27a0*/  IABS R213, R20 ;  /* 0x0000001400d57213 */ /* 0x000fc40000000000 */
[----:B------:R-:W-:Y:S01]  /*27b0*/  IABS R219, R21 ;  /* 0x0000001500db7213 */ /* 0x000fe20000000000 */
[----:B------:R-:W-:Y:S01]  /*27c0*/  @!P1 IMAD.MOV R169, RZ, RZ, -R169 ;  /* 0x000000ffffa99224 */ /* 0x000fe200078e0aa9 */
[----:B------:R-:W-:Y:S01]  /*27d0*/  IADD3 R12, -R12, RZ, RZ ;  /* 0x000000ff0c0c7210 */ /* 0x000fe20007ffe1ff */
[----:B------:R-:W-:-:S04]  /*27e0*/  IMAD.HI.U32 R14, R10, R153, RZ ;  /* 0x000000990a0e7227 */ /* 0x000fc800078e00ff */
[--C-:B------:R-:W-:Y:S01]  /*27f0*/  @!P6 IMAD.IADD R163, R163, 0x1, -R0.reuse ;  /* 0x00000001a3a3e824 */ /* 0x100fe200078e0a00 */
[----:B------:R-:W-:Y:S01]  /*2800*/  IADD3 R14, -R14, RZ, RZ ;  /* 0x000000ff0e0e7210 */ /* 0x000fe20007ffe1ff */
[----:B------:R-:W-:Y:S01]  /*2810*/  IMAD R159, R0, R12, R159 ;  /* 0x0000000c009f7224 */ /* 0x000fe200078e029f */
[----:B------:R-:W-:Y:S01]  /*2820*/  @!P5 IADD3 R161, R161, -R0, RZ ;  /* 0x80000000a1a1d210 */ /* 0x000fe20007ffe0ff */
[----:B------:R-:W-:Y:S01]  /*2830*/  IMAD.HI.U32 R12, R10, R157, RZ ;  /* 0x0000009d0a0c7227 */ /* 0x000fe200078e00ff */
[C---:B------:R-:W-:Y:S02]  /*2840*/  ISETP.GT.U32.AND P5, PT, R0.reuse, R163, PT ;  /* 0x000000a30000720c */ /* 0x040fe40003fa4070 */
[C---:B------:R-:W-:Y:S01]  /*2850*/  ISETP.GT.U32.AND P1, PT, R0.reuse, R161, PT ;  /* 0x000000a10000720c */ /* 0x040fe20003f24070 */
[----:B------:R-:W-:Y:S01]  /*2860*/  @!P3 IMAD.IADD R165, R165, 0x1, -R0 ;  /* 0x00000001a5a5b824 */ /* 0x000fe200078e0a00 */
[----:B------:R-:W-:Y:S01]  /*2870*/  ISETP.GT.U32.AND P3, PT, R0, R167, PT ;  /* 0x000000a70000720c */ /* 0x000fe20003f64070 */
[----:B------:R-:W-:-:S02]  /*2880*/  IMAD.MOV R12, RZ, RZ, -R12 ;  /* 0x000000ffff0c7224 */ /* 0x000fc400078e0a0c */
[C---:B------:R-:W-:Y:S01]  /*2890*/  IMAD R153, R0.reuse, R14, R153 ;  /* 0x0000000e00997224 */ /* 0x040fe200078e0299 */
[C---:B------:R-:W-:Y:S01]  /*28a0*/  ISETP.GT.U32.AND P6, PT, R0.reuse, R165, PT ;  /* 0x000000a50000720c */ /* 0x040fe20003fc4070 */
[----:B------:R-:W-:Y:S02]  /*28b0*/  IMAD R157, R0, R12, R157 ;  /* 0x0000000c009d7224 */ /* 0x000fe400078e029d */
[----:B------:R-:W-:-:S04]  /*28c0*/  IMAD.HI.U32 R12, R10, R155, RZ ;  /* 0x0000009b0a0c7227 */ /* 0x000fc800078e00ff */
[----:B------:R-:W-:Y:S01]  /*28d0*/  @!P5 IMAD.IADD R163, R163, 0x1, -R0 ;  /* 0x00000001a3a3d824 */ /* 0x000fe200078e0a00 */
[C---:B------:R-:W-:Y:S01]  /*28e0*/  ISETP.GT.U32.AND P5, PT, R0.reuse, R157, PT ;  /* 0x0000009d0000720c */ /* 0x040fe20003fa4070 */
[----:B------:R-:W-:Y:S02]  /*28f0*/  IMAD.MOV R12, RZ, RZ, -R12 ;  /* 0x000000ffff0c7224 */ /* 0x000fe400078e0a0c */
[--C-:B------:R-:W-:Y:S01]  /*2900*/  @!P3 IMAD.IADD R167, R167, 0x1, -R0.reuse ;  /* 0x00000001a7a7b824 */ /* 0x100fe200078e0a00 */
[C---:B------:R-:W-:Y:S01]  /*2910*/  ISETP.GT.U32.AND P3, PT, R0.reuse, R159, PT ;  /* 0x0000009f0000720c */ /* 0x040fe20003f64070 */
[----:B------:R-:W-:Y:S01]  /*2920*/  IMAD R155, R0, R12, R155 ;  /* 0x0000000c009b7224 */ /* 0x000fe200078e029b */
[----:B------:R-:W-:Y:S01]  /*2930*/  @!P6 IADD3 R165, R165, -R0, RZ ;  /* 0x80000000a5a5e210 */ /* 0x000fe20007ffe0ff */
[--C-:B------:R-:W-:Y:S01]  /*2940*/  @!P1 IMAD.IADD R161, R161, 0x1, -R0.reuse ;  /* 0x00000001a1a19824 */ /* 0x100fe200078e0a00 */
[----:B------:R-:W-:Y:S01]  /*2950*/  ISETP.GE.AND P6, PT, R16, RZ, PT ;  /* 0x000000ff1000720c */ /* 0x000fe20003fc6270 */
[----:B------:R-:W-:Y:S01]  /*2960*/  @!P2 IMAD.MOV R167, RZ, RZ, -R167 ;  /* 0x000000ffffa7a224 */ /* 0x000fe200078e0aa7 */
[----:B------:R-:W-:Y:S01]  /*2970*/  LOP3.LUT R16, R11, 0x52, RZ, 0xfc, !PT ;  /* 0x000000520b107812 */ /* 0x000fe200078efcff */
[----:B------:R-:W-:Y:S01]  /*2980*/  @!P4 IMAD.MOV R165, RZ, RZ, -R165 ;  /* 0x000000ffffa5c224 */ /* 0x000fe200078e0aa5 */
[----:B------:R-:W-:Y:S01]  /*2990*/  ISETP.GE.AND P1, PT, R15, RZ, PT ;  /* 0x000000ff0f00720c */ /* 0x000fe20003f26270 */
[--C-:B------:R-:W-:Y:S01]  /*29a0*/  @!P5 IMAD.IADD R157, R157, 0x1, -R0.reuse ;  /* 0x000000019d9dd824 */ /* 0x100fe200078e0a00 */
[----:B------:R-:W-:Y:S01]  /*29b0*/  IABS R151, R16 ;  /* 0x0000001000977213 */ /* 0x000fe20000000000 */
[----:B------:R-:W-:Y:S01]  /*29c0*/  @!P0 IMAD.MOV R163, RZ, RZ, -R163 ;  /* 0x000000ffffa38224 */ /* 0x000fe200078e0aa3 */
[----:B------:R-:W-:Y:S01]  /*29d0*/  LOP3.LUT R15, R11, 0x54, RZ, 0xfc, !PT ;  /* 0x000000540b0f7812 */ /* 0x000fe200078efcff */
[----:B------:R-:W-:Y:S01]  /*29e0*/  @!P3 IMAD.IADD R159, R159, 0x1, -R0 ;  /* 0x000000019f9fb824 */ /* 0x000fe200078e0a00 */
[----:B------:R-:W-:Y:S01]  /*29f0*/  ISETP.GT.U32.AND P5, PT, R0, R157, PT ;  /* 0x0000009d0000720c */ /* 0x000fe20003fa4070 */
[----:B------:R-:W-:Y:S01]  /*2a00*/  IMAD.HI.U32 R12, R10, R151, RZ ;  /* 0x000000970a0c7227 */ /* 0x000fe200078e00ff */
[----:B------:R-:W-:-:S02]  /*2a10*/  ISETP.GE.AND P3, PT, R17, RZ, PT ;  /* 0x000000ff1100720c */ /* 0x000fc40003f66270 */
[----:B------:R-:W-:Y:S01]  /*2a20*/  ISETP.GT.U32.AND P2, PT, R0, R159, PT ;  /* 0x0000009f0000720c */ /* 0x000fe20003f44070 */
[----:B------:R-:W-:Y:S01]  /*2a30*/  @!P6 IMAD.MOV R161, RZ, RZ, -R161 ;  /* 0x000000ffffa1e224 */ /* 0x000fe200078e0aa1 */
[----:B------:R-:W-:Y:S02]  /*2a40*/  IADD3 R12, -R12, RZ, RZ ;  /* 0x000000ff0c0c7210 */ /* 0x000fe40007ffe1ff */
[C---:B------:R-:W-:Y:S02]  /*2a50*/  ISETP.GT.U32.AND P6, PT, R0.reuse, R153, PT ;  /* 0x000000990000720c */ /* 0x040fe40003fc4070 */
[----:B------:R-:W-:Y:S01]  /*2a60*/  IABS R149, R15 ;  /* 0x0000000f00957213 */ /* 0x000fe20000000000 */
[C---:B------:R-:W-:Y:S01]  /*2a70*/  IMAD R151, R0.reuse, R12, R151 ;  /* 0x0000000c00977224 */ /* 0x040fe200078e0297 */
[----:B------:R-:W-:Y:S01]  /*2a80*/  LOP3.LUT R17, R11, 0x56, RZ, 0xfc, !PT ;  /* 0x000000560b117812 */ /* 0x000fe200078efcff */
[----:B------:R-:W-:Y:S01]  /*2a90*/  @!P5 IMAD.IADD R157, R157, 0x1, -R0 ;  /* 0x000000019d9dd824 */ /* 0x000fe200078e0a00 */
[----:B------:R-:W-:Y:S01]  /*2aa0*/  ISETP.GT.U32.AND P4, PT, R0, R155, PT ;  /* 0x0000009b0000720c */ /* 0x000fe20003f84070 */
[----:B------:R-:W-:Y:S01]  /*2ab0*/  IMAD.HI.U32 R12, R10, R149, RZ ;  /* 0x000000950a0c7227 */ /* 0x000fe200078e00ff */
[----:B------:R-:W-:-:S02]  /*2ac0*/  ISETP.GT.U32.AND P5, PT, R0, R151, PT ;  /* 0x000000970000720c */ /* 0x000fc40003fa4070 */
[----:B------:R-:W-:Y:S01]  /*2ad0*/  IABS R147, R17 ;  /* 0x0000001100937213 */ /* 0x000fe20000000000 */
[----:B------:R-:W-:Y:S01]  /*2ae0*/  IMAD.MOV R14, RZ, RZ, -R12 ;  /* 0x000000ffff0e7224 */ /* 0x000fe200078e0a0c */
[----:B------:R-:W-:Y:S01]  /*2af0*/  @!P2 IADD3 R159, R159, -R0, RZ ;  /* 0x800000009f9fa210 */ /* 0x000fe20007ffe0ff */
[----:B------:R-:W-:Y:S01]  /*2b00*/  @!P6 IMAD.IADD R153, R153, 0x1, -R0 ;  /* 0x000000019999e824 */ /* 0x000fe200078e0a00 */
[----:B------:R-:W-:Y:S01]  /*2b10*/  ISETP.GE.AND P0, PT, R18, RZ, PT ;  /* 0x000000ff1200720c */ /* 0x000fe20003f06270 */
[----:B------:R-:W-:Y:S01]  /*2b20*/  IMAD.HI.U32 R12, R10, R147, RZ ;  /* 0x000000930a0c7227 */ /* 0x000fe200078e00ff */
[----:B------:R-:W-:Y:S02]  /*2b30*/  @!P1 IADD3 R159, -R159, RZ, RZ ;  /* 0x000000ff9f9f9210 */ /* 0x000fe40007ffe1ff */
[C---:B------:R-:W-:Y:S01]  /*2b40*/  ISETP.GT.U32.AND P1, PT, R0.reuse, R153, PT ;  /* 0x000000990000720c */ /* 0x040fe20003f24070 */
[----:B------:R-:W-:Y:S01]  /*2b50*/  IMAD.MOV R12, RZ, RZ, -R12 ;  /* 0x000000ffff0c7224 */ /* 0x000fe200078e0a0c */
[----:B------:R-:W-:Y:S01]  /*2b60*/  LOP3.LUT R18, R11, 0x5a, RZ, 0xfc, !PT ;  /* 0x0000005a0b127812 */ /* 0x000fe200078efcff */
[--C-:B------:R-:W-:Y:S01]  /*2b70*/  @!P5 IMAD.IADD R151, R151, 0x1, -R0.reuse ;  /* 0x000000019797d824 */ /* 0x100fe200078e0a00 */
[----:B------:R-:W-:Y:S01]  /*2b80*/  ISETP.GE.AND P2, PT, R19, RZ, PT ;  /* 0x000000ff1300720c */ /* 0x000fe20003f46270 */
[C---:B------:R-:W-:Y:S01]  /*2b90*/  IMAD R147, R0.reuse, R12, R147 ;  /* 0x0000000c00937224 */ /* 0x040fe200078e0293 */
[----:B------:R-:W-:Y:S01]  /*2ba0*/  IABS R143, R18 ;  /* 0x00000012008f7213 */ /* 0x000fe20000000000 */
[----:B------:R-:W-:Y:S01]  /*2bb0*/  @!P4 IMAD.IADD R155, R155, 0x1, -R0 ;  /* 0x000000019b9bc824 */ /* 0x000fe200078e0a00 */
[C---:B------:R-:W-:Y:S01]  /*2bc0*/  ISETP.GT.U32.AND P5, PT, R0.reuse, R151, PT ;  /* 0x000000970000720c */ /* 0x040fe20003fa4070 */
[----:B------:R-:W-:Y:S01]  /*2bd0*/  IMAD R149, R0, R14, R149 ;  /* 0x0000000e00957224 */ /* 0x000fe200078e0295 */
[----:B------:R-:W-:Y:S01]  /*2be0*/  ISETP.GE.AND P4, PT, R16, RZ, PT ;  /* 0x000000ff1000720c */ /* 0x000fe20003f86270 */
[----:B------:R-:W-:Y:S01]  /*2bf0*/  IMAD.HI.U32 R14, R10, R143, RZ ;  /* 0x0000008f0a0e7227 */ /* 0x000fe200078e00ff */
[----:B------:R-:W-:-:S02]  /*2c00*/  LOP3.LUT R16, R11, 0x58, RZ, 0xfc, !PT ;  /* 0x000000580b107812 */ /* 0x000fc400078efcff */
[C---:B------:R-:W-:Y:S01]  /*2c10*/  ISETP.GT.U32.AND P6, PT, R0.reuse, R155, PT ;  /* 0x0000009b0000720c */ /* 0x040fe20003fc4070 */
[--C-:B------:R-:W-:Y:S01]  /*2c20*/  @!P1 IMAD.IADD R153, R153, 0x1, -R0.reuse ;  /* 0x0000000199999824 */ /* 0x100fe200078e0a00 */
[----:B------:R-:W-:Y:S01]  /*2c30*/  IABS R145, R16 ;  /* 0x0000001000917213 */ /* 0x000fe20000000000 */
[----:B------:R-:W-:Y:S01]  /*2c40*/  @!P3 IMAD.MOV R157, RZ, RZ, -R157 ;  /* 0x000000ffff9db224 */ /* 0x000fe200078e0a9d */
[----:B------:R-:W-:Y:S01]  /*2c50*/  ISETP.GE.AND P1, PT, R15, RZ, PT ;  /* 0x000000ff0f00720c */ /* 0x000fe20003f26270 */
[----:B------:R-:W-:Y:S01]  /*2c60*/  @!P2 IMAD.MOV R153, RZ, RZ, -R153 ;  /* 0x000000ffff99a224 */ /* 0x000fe200078e0a99 */
[----:B------:R-:W-:Y:S01]  /*2c70*/  LOP3.LUT R15, R11, 0x5c, RZ, 0xfc, !PT ;  /* 0x0000005c0b0f7812 */ /* 0x000fe200078efcff */
[----:B------:R-:W-:Y:S01]  /*2c80*/  @!P5 IMAD.IADD R151, R151, 0x1, -R0 ;  /* 0x000000019797d824 */ /* 0x000fe200078e0a00 */
[----:B------:R-:W-:Y:S01]  /*2c90*/  ISETP.GT.U32.AND P5, PT, R0, R147, PT ;  /* 0x000000930000720c */ /* 0x000fe20003fa4070 */
[----:B------:R-:W-:Y:S01]  /*2ca0*/  IMAD.HI.U32 R12, R10, R145, RZ ;  /* 0x000000910a0c7227 */ /* 0x000fe200078e00ff */
[----:B------:R-:W-:-:S02]  /*2cb0*/  IABS R141, R15 ;  /* 0x0000000f008d7213 */ /* 0x000fc40000000000 */
[----:B------:R-:W-:Y:S01]  /*2cc0*/  IADD3 R14, -R14, RZ, RZ ;  /* 0x000000ff0e0e7210 */ /* 0x000fe20007ffe1ff */
[----:B------:R-:W-:Y:S01]  /*2cd0*/  IMAD.MOV R12, RZ, RZ, -R12 ;  /* 0x000000ffff0c7224 */ /* 0x000fe200078e0a0c */
[----:B------:R-:W-:Y:S01]  /*2ce0*/  @!P6 IADD3 R155, R155, -R0, RZ ;  /* 0x800000009b9be210 */ /* 0x000fe20007ffe0ff */
[----:B------:R-:W-:Y:S01]  /*2cf0*/  @!P4 IMAD.MOV R151, RZ, RZ, -R151 ;  /* 0x000000ffff97c224 */ /* 0x000fe200078e0a97 */
[C---:B------:R-:W-:Y:S01]  /*2d00*/  ISETP.GT.U32.AND P6, PT, R0.reuse, R149, PT ;  /* 0x000000950000720c */ /* 0x040fe20003fc4070 */
[----:B------:R-:W-:Y:S01]  /*2d10*/  IMAD R145, R0, R12, R145 ;  /* 0x0000000c00917224 */ /* 0x000fe200078e0291 */
[----:B------:R-:W-:Y:S01]  /*2d20*/  ISETP.GE.AND P2, PT, R16, RZ, PT ;  /* 0x000000ff1000720c */ /* 0x000fe20003f46270 */
[----:B------:R-:W-:Y:S01]  /*2d30*/  IMAD.HI.U32 R12, R10, R141, RZ ;  /* 0x0000008d0a0c7227 */ /* 0x000fe200078e00ff */
[C---:B------:R-:W-:Y:S02]  /*2d40*/  LOP3.LUT R16, R11.reuse, 0x64, RZ, 0xfc, !PT ;  /* 0x000000640b107812 */ /* 0x040fe400078efcff */
[----:B------:R-:W-:Y:S01]  /*2d50*/  LOP3.LUT R19, R11, 0x88, RZ, 0xfc, !PT ;  /* 0x000000880b137812 */ /* 0x000fe200078efcff */
[--C-:B------:R-:W-:Y:S01]  /*2d60*/  @!P5 IMAD.IADD R147, R147, 0x1, -R0.reuse ;  /* 0x000000019393d824 */ /* 0x100fe200078e0a00 */
[----:B------:R-:W-:Y:S01]  /*2d70*/  IADD3 R12, -R12, RZ, RZ ;  /* 0x000000ff0c0c7210 */ /* 0x000fe20007ffe1ff */
[C---:B------:R-:W-:Y:S01]  /*2d80*/  IMAD R143, R0.reuse, R14, R143 ;  /* 0x0000000e008f7224 */ /* 0x040fe200078e028f */
[----:B------:R-:W-:Y:S01]  /*2d90*/  LOP3.LUT R14, R11, 0x60, RZ, 0xfc, !PT ;  /* 0x000000600b0e7812 */ /* 0x000fe200078efcff */
[----:B------:R-:W-:Y:S01]  /*2da0*/  @!P0 IMAD.MOV R155, RZ, RZ, -R155 ;  /* 0x000000ffff9b8224 */ /* 0x000fe200078e0a9b */
[C---:B------:R-:W-:Y:S01]  /*2db0*/  ISETP.GT.U32.AND P5, PT, R0.reuse, R147, PT ;  /* 0x000000930000720c */ /* 0x040fe20003fa4070 */
[C---:B------:R-:W-:Y:S01]  /*2dc0*/  IMAD R141, R0.reuse, R12, R141 ;  /* 0x0000000c008d7224 */ /* 0x040fe200078e028d */
[C---:B------:R-:W-:Y:S01]  /*2dd0*/  ISETP.GT.U32.AND P0, PT, R0.reuse, R145, PT ;  /* 0x000000910000720c */ /* 0x040fe20003f04070 */
[----:B------:R-:W-:Y:S01]  /*2de0*/  @!P6 IMAD.IADD R149, R149, 0x1, -R0 ;  /* 0x000000019595e824 */ /* 0x000fe200078e0a00 */
[----:B------:R-:W-:-:S02]  /*2df0*/  ISETP.GT.U32.AND P4, PT, R0, R143, PT ;  /* 0x0000008f0000720c */ /* 0x000fc40003f84070 */
[----:B------:R-:W-:Y:S02]  /*2e00*/  ISETP.GE.AND P6, PT, R17, RZ, PT ;  /* 0x000000ff1100720c */ /* 0x000fe40003fc6270 */
[----:B------:R-:W-:Y:S02]  /*2e10*/  LOP3.LUT R17, R11, 0x5e, RZ, 0xfc, !PT ;  /* 0x0000005e0b117812 */ /* 0x000fe400078efcff */
[----:B------:R-:W-:Y:S02]  /*2e20*/  IABS R137, R14 ;  /* 0x0000000e00897213 */ /* 0x000fe40000000000 */
[----:B------:R-:W-:Y:S01]  /*2e30*/  IABS R139, R17 ;  /* 0x00000011008b7213 */ /* 0x000fe20000000000 */
[--C-:B------:R-:W-:Y:S01]  /*2e40*/  @!P5 IMAD.IADD R147, R147, 0x1, -R0.reuse ;  /* 0x000000019393d824 */ /* 0x100fe200078e0a00 */
[C---:B------:R-:W-:Y:S01]  /*2e50*/  ISETP.GT.U32.AND P5, PT, R0.reuse, R141, PT ;  /* 0x0000008d0000720c */ /* 0x040fe20003fa4070 */
[----:B------:R-:W-:Y:S01]  /*2e60*/  @!P0 IMAD.IADD R145, R145, 0x1, -R0 ;  /* 0x0000000191918824 */ /* 0x000fe200078e0a00 */
[----:B------:R-:W-:Y:S01]  /*2e70*/  ISETP.GT.U32.AND P3, PT, R0, R149, PT ;  /* 0x000000950000720c */ /* 0x000fe20003f64070 */
[----:B------:R-:W-:Y:S01]  /*2e80*/  IMAD.HI.U32 R12, R10, R139, RZ ;  /* 0x0000008b0a0c7227 */ /* 0x000fe200078e00ff */
[----:B------:R-:W-:-:S02]  /*2e90*/  @!P4 IADD3 R143, R143, -R0, RZ ;  /* 0x800000008f8fc210 */ /* 0x000fc40007ffe0ff */
[C---:B------:R-:W-:Y:S01]  /*2ea0*/  ISETP.GT.U32.AND P4, PT, R0.reuse, R145, PT ;  /* 0x000000910000720c */ /* 0x040fe20003f84070 */
[----:B------:R-:W-:Y:S01]  /*2eb0*/  IMAD.MOV R12, RZ, RZ, -R12 ;  /* 0x000000ffff0c7224 */ /* 0x000fe200078e0a0c */
[----:B------:R-:W-:Y:S01]  /*2ec0*/  ISETP.GE.AND P0, PT, R15, RZ, PT ;  /* 0x000000ff0f00720c */ /* 0x000fe20003f06270 */
[----:B------:R-:W-:Y:S01]  /*2ed0*/  @!P6 IMAD.MOV R147, RZ, RZ, -R147 ;  /* 0x000000ffff93e224 */ /* 0x000fe200078e0a93 */
[----:B------:R-:W-:Y:S01]  /*2ee0*/  LOP3.LUT R15, R11, 0x62, RZ, 0xfc, !PT ;  /* 0x000000620b0f7812 */ /* 0x000fe200078efcff */
[----:B------:R-:W-:Y:S01]  /*2ef0*/  IMAD R139, R0, R12, R139 ;  /* 0x0000000c008b7224 */ /* 0x000fe200078e028b */
[----:B------:R-:W-:Y:S01]  /*2f00*/  ISETP.GE.AND P6, PT, R17, RZ, PT ;  /* 0x000000ff1100720c */ /* 0x000fe20003fc6270 */
[----:B------:R-:W-:Y:S01]  /*2f10*/  @!P5 IMAD.IADD R141, R141, 0x1, -R0 ;  /* 0x000000018d8dd824 */ /* 0x000fe200078e0a00 */
[----:B------:R-:W-:Y:S01]  /*2f20*/  IABS R135, R15 ;  /* 0x0000000f00877213 */ /* 0x000fe20000000000 */
[----:B------:R-:W-:Y:S01]  /*2f30*/  IMAD.HI.U32 R12, R10, R137, RZ ;  /* 0x000000890a0c7227 */ /* 0x000fe200078e00ff */
[----:B------:R-:W-:-:S02]  /*2f40*/  @!P3 IADD3 R149, R149, -R0, RZ ;  /* 0x800000009595b210 */ /* 0x000fc40007ffe0ff */
[----:B------:R-:W-:Y:S01]  /*2f50*/  ISETP.GT.U32.AND P5, PT, R0, R141, PT ;  /* 0x0000008d0000720c */ /* 0x000fe20003fa4070 */
[----:B------:R-:W-:Y:S01]  /*2f60*/  @!P4 IMAD.IADD R145, R145, 0x1, -R0 ;  /* 0x000000019191c824 */ /* 0x000fe200078e0a00 */
[----:B------:R-:W-:Y:S01]  /*2f70*/  IADD3 R12, -R12, RZ, RZ ;  /* 0x000000ff0c0c7210 */ /* 0x000fe20007ffe1ff */
[----:B------:R-:W-:Y:S01]  /*2f80*/  @!P1 IMAD.MOV R149, RZ, RZ, -R149 ;  /* 0x000000ffff959224 */ /* 0x000fe200078e0a95 */
[C---:B------:R-:W-:Y:S01]  /*2f90*/  ISETP.GT.U32.AND P4, PT, R0.reuse, R139, PT ;  /* 0x0000008b0000720c */ /* 0x040fe20003f84070 */
[----:B------:R-:W-:Y:S01]  /*2fa0*/  @!P2 IMAD.MOV R145, RZ, RZ, -R145 ;  /* 0x000000ffff91a224 */ /* 0x000fe200078e0a91 */
[C---:B------:R-:W-:Y:S01]  /*2fb0*/  ISETP.GT.U32.AND P1, PT, R0.reuse, R143, PT ;  /* 0x0000008f0000720c */ /* 0x040fe20003f24070 */
[----:B------:R-:W-:Y:S01]  /*2fc0*/  IMAD R137, R0, R12, R137 ;  /* 0x0000000c00897224 */ /* 0x000fe200078e0289 */
[----:B------:R-:W-:Y:S01]  /*2fd0*/  ISETP.GE.AND P3, PT, R18, RZ, PT ;  /* 0x000000ff1200720c */ /* 0x000fe20003f66270 */
[----:B------:R-:W-:Y:S01]  /*2fe0*/  IMAD.HI.U32 R12, R10, R135, RZ ;  /* 0x000000870a0c7227 */ /* 0x000fe200078e00ff */
[----:B------:R-:W-:-:S02]  /*2ff0*/  LOP3.LUT R17, R11, 0x66, RZ, 0xfc, !PT ;  /* 0x000000660b117812 */ /* 0x000fc400078efcff */
[----:B------:R-:W-:Y:S01]  /*3000*/  IABS R133, R16 ;  /* 0x0000001000857213 */ /* 0x000fe20000000000 */
[--C-:B------:R-:W-:Y:S01]  /*3010*/  @!P5 IMAD.IADD R141, R141, 0x1, -R0.reuse ;  /* 0x000000018d8dd824 */ /* 0x100fe200078e0a00 */
[----:B------:R-:W-:Y:S02]  /*3020*/  ISETP.GT.U32.AND P5, PT, R0, R137, PT ;  /* 0x000000890000720c */ /* 0x000fe40003fa4070 */
[----:B------:R-:W-:Y:S01]  /*3030*/  IADD3 R12, -R12, RZ, RZ ;  /* 0x000000ff0c0c7210 */ /* 0x000fe20007ffe1ff */
[--C-:B------:R-:W-:Y:S01]  /*3040*/  @!P4 IMAD.IADD R139, R139, 0x1, -R0.reuse ;  /* 0x000000018b8bc824 */ /* 0x100fe200078e0a00 */
[----:B------:R-:W-:Y:S01]  /*3050*/  IABS R131, R17 ;  /* 0x0000001100837213 */ /* 0x000fe20000000000 */
[----:B------:R-:W-:Y:S01]  /*3060*/  @!P1 IMAD.IADD R143, R143, 0x1, -R0 ;  /* 0x000000018f8f9824 */ /* 0x000fe200078e0a00 */
[----:B------:R-:W-:Y:S01]  /*3070*/  ISETP.GE.AND P1, PT, R14, RZ, PT ;  /* 0x000000ff0e00720c */ /* 0x000fe20003f26270 */
[C---:B------:R-:W-:Y:S01]  /*3080*/  IMAD R135, R0.reuse, R12, R135 ;  /* 0x0000000c00877224 */ /* 0x040fe200078e0287 */
[----:B------:R-:W-:Y:S01]  /*3090*/  ISETP.GT.U32.AND P2, PT, R0, R139, PT ;  /* 0x0000008b0000720c */ /* 0x000fe20003f44070 */
[----:B------:R-:W-:Y:S01]  /*30a0*/  IMAD.HI.U32 R14, R10, R131, RZ ;  /* 0x000000830a0e7227 */ /* 0x000fe200078e00ff */
[----:B------:R-:W-:-:S02]  /*30b0*/  @!P3 IADD3 R143, -R143, RZ, RZ ;  /* 0x000000ff8f8fb210 */ /* 0x000fc40007ffe1ff */
[----:B------:R-:W-:Y:S01]  /*30c0*/  ISETP.GT.U32.AND P3, PT, R0, R135, PT ;  /* 0x000000870000720c */ /* 0x000fe20003f64070 */
[----:B------:R-:W-:Y:S01]  /*30d0*/  @!P5 IMAD.IADD R137, R137, 0x1, -R0 ;  /* 0x000000018989d824 */ /* 0x000fe200078e0a00 */
[----:B------:R-:W-:Y:S01]  /*30e0*/  ISETP.GE.AND P4, PT, R15, RZ, PT ;  /* 0x000000ff0f00720c */ /* 0x000fe20003f86270 */
[----:B------:R-:W-:Y:S01]  /*30f0*/  IMAD.HI.U32 R12, R10, R133, RZ ;  /* 0x000000850a0c7227 */ /* 0x000fe200078e00ff */
[----:B------:R-:W-:Y:S02]  /*3100*/  LOP3.LUT R15, R11, 0x68, RZ, 0xfc, !PT ;  /* 0x000000680b0f7812 */ /* 0x000fe400078efcff */
[C---:B------:R-:W-:Y:S01]  /*3110*/  ISETP.GT.U32.AND P5, PT, R0.reuse, R137, PT ;  /* 0x000000890000720c */ /* 0x040fe20003fa4070 */
[----:B------:R-:W-:Y:S01]  /*3120*/  IMAD.MOV R14, RZ, RZ, -R14 ;  /* 0x000000ffff0e7224 */ /* 0x000fe200078e0a0e */
[----:B------:R-:W-:Y:S01]  /*3130*/  IABS R129, R15 ;  /* 0x0000000f00817213 */ /* 0x000fe20000000000 */
[----:B------:R-:W-:Y:S01]  /*3140*/  IMAD.MOV R12, RZ, RZ, -R12 ;  /* 0x000000ffff0c7224 */ /* 0x000fe200078e0a0c */
[----:B------:R-:W-:Y:S01]  /*3150*/  @!P2 IADD3 R139, R139, -R0, RZ ;  /* 0x800000008b8ba210 */ /* 0x000fe20007ffe0ff */
[C---:B------:R-:W-:Y:S01]  /*3160*/  IMAD R131, R0.reuse, R14, R131 ;  /* 0x0000000e00837224 */ /* 0x040fe200078e0283 */
[----:B------:R-:W-:Y:S01]  /*3170*/  LOP3.LUT R14, R11, 0x6a, RZ, 0xfc, !PT ;  /* 0x0000006a0b0e7812 */ /* 0x000fe200078efcff */
[C---:B------:R-:W-:Y:S01]  /*3180*/  IMAD R133, R0.reuse, R12, R133 ;  /* 0x0000000c00857224 */ /* 0x040fe200078e0285 */
[----:B------:R-:W-:Y:S01]  /*3190*/  ISETP.GE.AND P2, PT, R17, RZ, PT ;  /* 0x000000ff1100720c */ /* 0x000fe20003f46270 */
[----:B------:R-:W-:Y:S01]  /*31a0*/  @!P6 IMAD.MOV R139, RZ, RZ, -R139 ;  /* 0x000000ffff8be224 */ /* 0x000fe200078e0a8b */
[C---:B------:R-:W-:Y:S01]  /*31b0*/  ISETP.GT.U32.AND P6, PT, R0.reuse, R131, PT ;  /* 0x000000830000720c */ /* 0x040fe20003fc4070 */
[--C-:B------:R-:W-:Y:S01]  /*31c0*/  @!P3 IMAD.IADD R135, R135, 0x1, -R0.reuse ;  /* 0x000000018787b824 */ /* 0x100fe200078e0a00 */
[----:B------:R-:W-:Y:S01]  /*31d0*/  IABS R127, R14 ;  /* 0x0000000e007f7213 */ /* 0x000fe20000000000 */
[----:B------:R-:W-:Y:S01]  /*31e0*/  @!P5 IMAD.IADD R137, R137, 0x1, -R0 ;  /* 0x000000018989d824 */ /* 0x000fe200078e0a00 */
[C---:B------:R-:W-:Y:S01]  /*31f0*/  ISETP.GT.U32.AND P5, PT, R0.reuse, R133, PT ;  /* 0x000000850000720c */ /* 0x040fe20003fa4070 */
[----:B------:R-:W-:Y:S01]  /*3200*/  @!P0 IMAD.MOV R141, RZ, RZ, -R141 ;  /* 0x000000ffff8d8224 */ /* 0x000fe200078e0a8d */
[----:B------:R-:W-:Y:S01]  /*3210*/  ISETP.GT.U32.AND P3, PT, R0, R135, PT ;  /* 0x000000870000720c */ /* 0x000fe20003f64070 */
[----:B------:R-:W-:Y:S01]  /*3220*/  IMAD.HI.U32 R12, R10, R129, RZ ;  /* 0x000000810a0c7227 */ /* 0x000fe200078e00ff */
[----:B------:R-:W-:-:S02]  /*3230*/  ISETP.GE.AND P0, PT, R16, RZ, PT ;  /* 0x000000ff1000720c */ /* 0x000fc40003f06270 */
[----:B------:R-:W-:Y:S02]  /*3240*/  LOP3.LUT R16, R11, 0x6c, RZ, 0xfc, !PT ;  /* 0x0000006c0b107812 */ /* 0x000fe400078efcff */
[----:B------:R-:W-:Y:S02]  /*3250*/  @!P1 IADD3 R137, -R137, RZ, RZ ;  /* 0x000000ff89899210 */ /* 0x000fe40007ffe1ff */
[----:B------:R-:W-:Y:S02]  /*3260*/  @!P6 IADD3 R131, R131, -R0, RZ ;  /* 0x800000008383e210 */ /* 0x000fe40007ffe0ff */
[----:B------:R-:W-:Y:S01]  /*3270*/  IABS R125, R16 ;  /* 0x00000010007d7213 */ /* 0x000fe20000000000 */
[--C-:B------:R-:W-:Y:S01]  /*3280*/  @!P5 IMAD.IADD R133, R133, 0x1, -R0.reuse ;  /* 0x000000018585d824 */ /* 0x100fe200078e0a00 */
[----:B------:R-:W-:Y:S01]  /*3290*/  ISETP.GT.U32.AND P6, PT, R0, R131, PT ;  /* 0x000000830000720c */ /* 0x000fe20003fc4070 */
[----:B------:R-:W-:Y:S01]  /*32a0*/  @!P3 IMAD.IADD R135, R135, 0x1, -R0 ;  /* 0x000000018787b824 */ /* 0x000fe200078e0a00 */
[----:B------:R-:W-:Y:S01]  /*32b0*/  ISETP.GE.AND P3, PT, R14, RZ, PT ;  /* 0x000000ff0e00720c */ /* 0x000fe20003f66270 */
[----:B------:R-:W-:Y:S01]  /*32c0*/  IMAD.HI.U32 R14, R10, R125, RZ ;  /* 0x0000007d0a0e7227 */ /* 0x000fe200078e00ff */
[----:B------:R-:W-:-:S02]  /*32d0*/  ISETP.GT.U32.AND P5, PT, R0, R133, PT ;  /* 0x000000850000720c */ /* 0x000fc40003fa4070 */
[----:B------:R-:W-:Y:S01]  /*32e0*/  ISETP.GE.AND P1, PT, R15, RZ, PT ;  /* 0x000000ff0f00720c */ /* 0x000fe20003f26270 */
[----:B------:R-:W-:Y:S01]  /*32f0*/  IMAD.MOV R15, RZ, RZ, -R12 ;  /* 0x000000ffff0f7224 */ /* 0x000fe200078e0a0c */
[C---:B------:R-:W-:Y:S01]  /*3300*/  LOP3.LUT R18, R11.reuse, 0x74, RZ, 0xfc, !PT ;  /* 0x000000740b127812 */ /* 0x040fe200078efcff */
[----:B------:R-:W-:Y:S01]  /*3310*/  IMAD.MOV R14, RZ, RZ, -R14 ;  /* 0x000000ffff0e7224 */ /* 0x000fe200078e0a0e */
[----:B------:R-:W-:Y:S01]  /*3320*/  LOP3.LUT R17, R11, 0x72, RZ, 0xfc, !PT ;  /* 0x000000720b117812 */ /* 0x000fe200078efcff */
[C---:B------:R-:W-:Y:S01]  /*3330*/  IMAD R129, R0.reuse, R15, R129 ;  /* 0x0000000f00817224 */ /* 0x040fe200078e0281 */
[----:B------:R-:W-:Y:S01]  /*3340*/  IABS R89, R18 ;  /* 0x0000001200597213 */ /* 0x000fe20000000000 */
[----:B------:R-:W-:Y:S01]  /*3350*/  IMAD R125, R0, R14, R125 ;  /* 0x0000000e007d7224 */ /* 0x000fe200078e027d */
[----:B------:R-:W-:Y:S01]  /*3360*/  IABS R119, R17 ;  /* 0x0000001100777213 */ /* 0x000fe20000000000 */
[----:B------:R-:W-:Y:S01]  /*3370*/  @!P6 IMAD.IADD R131, R131, 0x1, -R0 ;  /* 0x000000018383e824 */ /* 0x000fe200078e0a00 */
[----:B------:R-:W-:Y:S01]  /*3380*/  IABS R211, R19 ;  /* 0x0000001300d37213 */ /* 0x000fe20000000000 */
[----:B------:R-:W-:Y:S01]  /*3390*/  IMAD.HI.U32 R12, R10, R127, RZ ;  /* 0x0000007f0a0c7227 */ /* 0x000fe200078e00ff */
[----:B------:R-:W-:-:S02]  /*33a0*/  @!P5 IADD3 R133, R133, -R0, RZ ;  /* 0x800000008585d210 */ /* 0x000fc40007ffe0ff */
[C---:B------:R-:W-:Y:S01]  /*33b0*/  ISETP.GT.U32.AND P5, PT, R0.reuse, R129, PT ;  /* 0x000000810000720c */ /* 0x040fe20003fa4070 */
[----:B------:R-:W-:Y:S01]  /*33c0*/  @!P2 IMAD.MOV R131, RZ, RZ, -R131 ;  /* 0x000000ffff83a224 */ /* 0x000fe200078e0a83 */
[----:B------:R-:W-:Y:S01]  /*33d0*/  ISETP.GT.U32.AND P2, PT, R0, R125, PT ;  /* 0x0000007d0000720c */ /* 0x000fe20003f44070 */
[----:B------:R-:W-:Y:S02]  /*33e0*/  IMAD.MOV R12, RZ, RZ, -R12 ;  /* 0x000000ffff0c7224 */ /* 0x000fe400078e0a0c */
[----:B------:R-:W-:Y:S01]  /*33f0*/  @!P4 IMAD.MOV R135, RZ, RZ, -R135 ;  /* 0x000000ffff87c224 */ /* 0x000fe200078e0a87 */
[----:B------:R-:W-:Y:S01]  /*3400*/  ISETP.GE.AND P4, PT, R16, RZ, PT ;  /* 0x000000ff1000720c */ /* 0x000fe20003f86270 */
[----:B------:R-:W-:Y:S01]  /*3410*/  IMAD R127, R0, R12, R127 ;  /* 0x0000000c007f7224 */ /* 0x000fe200078e027f */
[C---:B------:R-:W-:Y:S01]  /*3420*/  LOP3.LUT R16, R11.reuse, 0x70, RZ, 0xfc, !PT ;  /* 0x000000700b107812 */ /* 0x040fe200078efcff */
[----:B------:R-:W-:Y:S01]  /*3430*/  @!P0 IMAD.MOV R133, RZ, RZ, -R133 ;  /* 0x000000ffff858224 */ /* 0x000fe200078e0a85 */
[----:B------:R-:W-:-:S02]  /*3440*/  LOP3.LUT R12, R11, 0x6e, RZ, 0xfc, !PT ;  /* 0x0000006e0b0c7812 */ /* 0x000fc400078efcff */
[----:B------:R-:W-:Y:S01]  /*3450*/  IABS R121, R16 ;  /* 0x0000001000797213 */ /* 0x000fe20000000000 */
[--C-:B------:R-:W-:Y:S01]  /*3460*/  @!P5 IMAD.IADD R129, R129, 0x1, -R0.reuse ;  /* 0x000000018181d824 */ /* 0x100fe200078e0a00 */
[----:B------:R-:W-:Y:S01]  /*3470*/  ISETP.GT.U32.AND P0, PT, R0, R127, PT ;  /* 0x0000007f0000720c */ /* 0x000fe20003f04070 */
[----:B------:R-:W-:Y:S01]  /*3480*/  @!P2 IMAD.IADD R125, R125, 0x1, -R0 ;  /* 0x000000017d7da824 */ /* 0x000fe200078e0a00 */
[----:B------:R-:W-:Y:S01]  /*3490*/  IABS R123, R12 ;  /* 0x0000000c007b7213 */ /* 0x000fe20000000000 */
[----:B------:R-:W-:Y:S01]  /*34a0*/  IMAD.HI.U32 R14, R10, R121, RZ ;  /* 0x000000790a0e7227 */ /* 0x000fe200078e00ff */
[C---:B------:R-:W-:Y:S02]  /*34b0*/  ISETP.GT.U32.AND P5, PT, R0.reuse, R129, PT ;  /* 0x000000810000720c */ /* 0x040fe40003fa4070 */
[----:B------:R-:W-:Y:S01]  /*34c0*/  ISETP.GT.U32.AND P2, PT, R0, R125, PT ;  /* 0x0000007d0000720c */ /* 0x000fe20003f44070 */
[----:B------:R-:W-:Y:S01]  /*34d0*/  IMAD.MOV R14, RZ, RZ, -R14 ;  /* 0x000000ffff0e7224 */ /* 0x000fe200078e0a0e */
[----:B------:R-:W-:Y:S01]  /*34e0*/  ISETP.GE.AND P6, PT, R12, RZ, PT ;  /* 0x000000ff0c00720c */ /* 0x000fe20003fc6270 */
[----:B------:R-:W-:-:S04]  /*34f0*/  IMAD.HI.U32 R12, R10, R123, RZ ;  /* 0x0000007b0a0c7227 */ /* 0x000fc800078e00ff */
[----:B------:R-:W-:Y:S01]  /*3500*/  IMAD R121, R0, R14, R121 ;  /* 0x0000000e00797224 */ /* 0x000fe200078e0279 */
[-C--:B------:R-:W-:Y:S01]  /*3510*/  @!P0 IADD3 R127, R127, -R0.reuse, RZ ;  /* 0x800000007f7f8210 */ /* 0x080fe20007ffe0ff */
[----:B------:R-:W-:Y:S02]  /*3520*/  IMAD.HI.U32 R14, R10, R89, RZ ;  /* 0x000000590a0e7227 */ /* 0x000fe400078e00ff */
[-C--:B------:R-:W-:Y:S02]  /*3530*/  @!P5 IADD3 R129, R129, -R0.reuse, RZ ;  /* 0x800000008181d210 */ /* 0x080fe40007ffe0ff */
[----:B------:R-:W-:Y:S01]  /*3540*/  ISETP.GT.U32.AND P0, PT, R0, R127, PT ;  /* 0x0000007f0000720c */ /* 0x000fe20003f04070 */
[----:B------:R-:W-:Y:S01]  /*3550*/  IMAD.MOV R15, RZ, RZ, -R12 ;  /* 0x000000ffff0f7224 */ /* 0x000fe200078e0a0c */
[----:B------:R-:W-:Y:S01]  /*3560*/  IADD3 R14, -R14, RZ, RZ ;  /* 0x000000ff0e0e7210 */ /* 0x000fe20007ffe1ff */
[----:B------:R-:W-:Y:S01]  /*3570*/  @!P1 IMAD.MOV R129, RZ, RZ, -R129 ;  /* 0x000000ffff819224 */ /* 0x000fe200078e0a81 */
[----:B------:R-:W-:Y:S01]  /*3580*/  @!P2 IADD3 R125, R125, -R0, RZ ;  /* 0x800000007d7da210 */ /* 0x000fe20007ffe0ff */
[----:B------:R-:W-:Y:S01]  /*3590*/  IMAD.HI.U32 R12, R10, R119, RZ ;  /* 0x000000770a0c7227 */ /* 0x000fe200078e00ff */
[----:B------:R-:W-:-:S02]  /*35a0*/  ISETP.GT.U32.AND P1, PT, R0, R121, PT ;  /* 0x000000790000720c */ /* 0x000fc40003f24070 */
[----:B------:R-:W-:Y:S01]  /*35b0*/  ISETP.GE.AND P5, PT, R16, RZ, PT ;  /* 0x000000ff1000720c */ /* 0x000fe20003fa6270 */
[C---:B------:R-:W-:Y:S01]  /*35c0*/  IMAD R89, R0.reuse, R14, R89 ;  /* 0x0000000e00597224 */ /* 0x040fe200078e0259 */
[C---:B------:R-:W-:Y:S01]  /*35d0*/  LOP3.LUT R16, R11.reuse, 0x78, RZ, 0xfc, !PT ;  /* 0x000000780b107812 */ /* 0x040fe200078efcff */
[----:B------:R-:W-:Y:S02]  /*35e0*/  @!P4 IMAD.MOV R125, RZ, RZ, -R125 ;  /* 0x000000ffff7dc224 */ /* 0x000fe400078e0a7d */
[C---:B------:R-:W-:Y:S01]  /*35f0*/  IMAD R123, R0.reuse, R15, R123 ;  /* 0x0000000f007b7224 */ /* 0x040fe200078e027b */
[C---:B------:R-:W-:Y:S01]  /*3600*/  ISETP.GT.U32.AND P4, PT, R0.reuse, R89, PT ;  /* 0x000000590000720c */ /* 0x040fe20003f84070 */
[----:B------:R-:W-:Y:S01]  /*3610*/  IMAD.MOV R12, RZ, RZ, -R12 ;  /* 0x000000ffff0c7224 */ /* 0x000fe200078e0a0c */
[----:B------:R-:W-:Y:S01]  /*3620*/  LOP3.LUT R15, R11, 0x76, RZ, 0xfc, !PT ;  /* 0x000000760b0f7812 */ /* 0x000fe200078efcff */
[--C-:B------:R-:W-:Y:S01]  /*3630*/  @!P0 IMAD.IADD R127, R127, 0x1, -R0.reuse ;  /* 0x000000017f7f8824 */ /* 0x100fe200078e0a00 */
[C---:B------:R-:W-:Y:S01]  /*3640*/  ISETP.GT.U32.AND P0, PT, R0.reuse, R123, PT ;  /* 0x0000007b0000720c */ /* 0x040fe20003f04070 */
[C---:B------:R-:W-:Y:S01]  /*3650*/  IMAD R119, R0.reuse, R12, R119 ;  /* 0x0000000c00777224 */ /* 0x040fe200078e0277 */
[----:B------:R-:W-:Y:S01]  /*3660*/  IABS R91, R15 ;  /* 0x0000000f005b7213 */ /* 0x000fe20000000000 */
[----:B------:R-:W-:Y:S01]  /*3670*/  @!P1 IMAD.IADD R121, R121, 0x1, -R0 ;  /* 0x0000000179799824 */ /* 0x000fe200078e0a00 */
[----:B------:R-:W-:Y:S01]  /*3680*/  IABS R93, R16 ;  /* 0x00000010005d7213 */ /* 0x000fe20000000000 */
[----:B------:R-:W-:Y:S01]  /*3690*/  @!P3 IMAD.MOV R127, RZ, RZ, -R127 ;  /* 0x000000ffff7fb224 */ /* 0x000fe200078e0a7f */
[----:B------:R-:W-:Y:S01]  /*36a0*/  ISETP.GT.U32.AND P2, PT, R0, R119, PT ;  /* 0x000000770000720c */ /* 0x000fe20003f44070 */
[----:B------:R-:W-:Y:S01]  /*36b0*/  IMAD.HI.U32 R12, R10, R91, RZ ;  /* 0x0000005b0a0c7227 */ /* 0x000fe200078e00ff */
[----:B------:R-:W-:-:S02]  /*36c0*/  ISETP.GT.U32.AND P1, PT, R0, R121, PT ;  /* 0x000000790000720c */ /* 0x000fc40003f24070 */
[----:B------:R-:W-:Y:S01]  /*36d0*/  ISETP.GE.AND P3, PT, R17, RZ, PT ;  /* 0x000000ff1100720c */ /* 0x000fe20003f66270 */
[----:B------:R-:W-:Y:S01]  /*36e0*/  @!P4 IMAD.IADD R89, R89, 0x1, -R0 ;  /* 0x000000015959c824 */ /* 0x000fe200078e0a00 */
[----:B------:R-:W-:Y:S01]  /*36f0*/  LOP3.LUT R17, R11, 0x7a, RZ, 0xfc, !PT ;  /* 0x0000007a0b117812 */ /* 0x000fe200078efcff */
[----:B------:R-:W-:Y:S02]  /*3700*/  IMAD.MOV R12, RZ, RZ, -R12 ;  /* 0x000000ffff0c7224 */ /* 0x000fe400078e0a0c */
[----:B------:R-:W-:Y:S01]  /*3710*/  @!P0 IMAD.IADD R123, R123, 0x1, -R0 ;  /* 0x000000017b7b8824 */ /* 0x000fe200078e0a00 */
[C---:B------:R-:W-:Y:S01]  /*3720*/  ISETP.GT.U32.AND P4, PT, R0.reuse, R89, PT ;  /* 0x000000590000720c */ /* 0x040fe20003f84070 */
[----:B------:R-:W-:Y:S01]  /*3730*/  IMAD R91, R0, R12, R91 ;  /* 0x0000000c005b7224 */ /* 0x000fe200078e025b */
[----:B------:R-:W-:Y:S01]  /*3740*/  IABS R97, R17 ;  /* 0x0000001100617213 */ /* 0x000fe20000000000 */
[----:B------:R-:W-:Y:S01]  /*3750*/  IMAD.HI.U32 R12, R10, R93, RZ ;  /* 0x0000005d0a0c7227 */ /* 0x000fe200078e00ff */
[----:B------:R-:W-:-:S03]  /*3760*/  ISETP.GT.U32.AND P0, PT, R0, R123, PT ;  /* 0x0000007b0000720c */ /* 0x000fc60003f04070 */
[----:B------:R-:W-:Y:S02]  /*3770*/  IMAD.MOV R12, RZ, RZ, -R12 ;  /* 0x000000ffff0c7224 */ /* 0x000fe400078e0a0c */
[--C-:B------:R-:W-:Y:S02]  /*3780*/  @!P2 IMAD.IADD R119, R119, 0x1, -R0.reuse ;  /* 0x000000017777a824 */ /* 0x100fe400078e0a00 */
[C---:B------:R-:W-:Y:S01]  /*3790*/  IMAD R93, R0.reuse, R12, R93 ;  /* 0x0000000c005d7224 */ /* 0x040fe200078e025d */
[----:B------:R-:W-:Y:S01]  /*37a0*/  LOP3.LUT R12, R11, 0x7c, RZ, 0xfc, !PT ;  /* 0x0000007c0b0c7812 */ /* 0x000fe200078efcff */
[--C-:B------:R-:W-:Y:S01]  /*37b0*/  @!P1 IMAD.IADD R121, R121, 0x1, -R0.reuse ;  /* 0x0000000179799824 */ /* 0x100fe200078e0a00 */
[C---:B------:R-:W-:Y:S01]  /*37c0*/  ISETP.GT.U32.AND P2, PT, R0.reuse, R119, PT ;  /* 0x000000770000720c */ /* 0x040fe20003f44070 */
[----:B------:R-:W-:Y:S01]  /*37d0*/  @!P4 IMAD.IADD R89, R89, 0x1, -R0 ;  /* 0x000000015959c824 */ /* 0x000fe200078e0a00 */
[----:B------:R-:W-:Y:S01]  /*37e0*/  ISETP.GT.U32.AND P1, PT, R0, R91, PT ;  /* 0x0000005b0000720c */ /* 0x000fe20003f24070 */
[----:B------:R-:W-:Y:S01]  /*37f0*/  IMAD.HI.U32 R14, R10, R97, RZ ;  /* 0x000000610a0e7227 */ /* 0x000fe200078e00ff */
[----:B------:R-:W-:-:S02]  /*3800*/  ISETP.GT.U32.AND P4, PT, R0, R93, PT ;  /* 0x0000005d0000720c */ /* 0x000fc40003f84070 */
[----:B------:R-:W-:Y:S01]  /*3810*/  @!P0 IADD3 R123, R123, -R0, RZ ;  /* 0x800000007b7b8210 */ /* 0x000fe20007ffe0ff */
[----:B------:R-:W-:Y:S01]  /*3820*/  IMAD.MOV R14, RZ, RZ, -R14 ;  /* 0x000000ffff0e7224 */ /* 0x000fe200078e0a0e */
[----:B------:R-:W-:Y:S01]  /*3830*/  ISETP.GE.AND P0, PT, R18, RZ, PT ;  /* 0x000000ff1200720c */ /* 0x000fe20003f06270 */
[----:B------:R-:W-:Y:S01]  /*3840*/  @!P5 IMAD.MOV R121, RZ, RZ, -R121 ;  /* 0x000000ffff79d224 */ /* 0x000fe200078e0a79 */
[----:B------:R-:W-:Y:S01]  /*3850*/  IABS R95, R12 ;  /* 0x0000000c005f7213 */ /* 0x000fe20000000000 */
[C---:B------:R-:W-:Y:S01]  /*3860*/  IMAD R97, R0.reuse, R14, R97 ;  /* 0x0000000e00617224 */ /* 0x040fe200078e0261 */
[----:B------:R-:W-:Y:S02]  /*3870*/  LOP3.LUT R14, R11, 0x7e, RZ, 0xfc, !PT ;  /* 0x0000007e0b0e7812 */ /* 0x000fe400078efcff */
[----:B------:R-:W-:Y:S01]  /*3880*/  @!P2 IADD3 R119, R119, -R0, RZ ;  /* 0x800000007777a210 */ /* 0x000fe20007ffe0ff */
[--C-:B------:R-:W-:Y:S01]  /*3890*/  @!P1 IMAD.IADD R91, R91, 0x1, -R0.reuse ;  /* 0x000000015b5b9824 */ /* 0x100fe200078e0a00 */
[----:B------:R-:W-:Y:S01]  /*38a0*/  IABS R107, R14 ;  /* 0x0000000e006b7213 */ /* 0x000fe20000000000 */
[----:B------:R-:W-:Y:S01]  /*38b0*/  @!P4 IMAD.IADD R93, R93, 0x1, -R0 ;  /* 0x000000015d5dc824 */ /* 0x000fe200078e0a00 */
[----:B------:R-:W-:Y:S01]  /*38c0*/  @!P6 IADD3 R123, -R123, RZ, RZ ;  /* 0x000000ff7b7be210 */ /* 0x000fe20007ffe1ff */
[----:B------:R-:W-:Y:S01]  /*38d0*/  @!P3 IMAD.MOV R119, RZ, RZ, -R119 ;  /* 0x000000ffff77b224 */ /* 0x000fe200078e0a77 */
[----:B------:R-:W-:-:S02]  /*38e0*/  ISETP.GT.U32.AND P1, PT, R0, R91, PT ;  /* 0x0000005b0000720c */ /* 0x000fc40003f24070 */
[----:B------:R-:W-:Y:S01]  /*38f0*/  ISETP.GE.AND P3, PT, R12, RZ, PT ;  /* 0x000000ff0c00720c */ /* 0x000fe20003f66270 */
[----:B------:R-:W-:Y:S01]  /*3900*/  IMAD.HI.U32 R12, R10, R95, RZ ;  /* 0x0000005f0a0c7227 */ /* 0x000fe200078e00ff */
[----:B------:R-:W-:Y:S02]  /*3910*/  @!P0 IADD3 R89, -R89, RZ, RZ ;  /* 0x000000ff59598210 */ /* 0x000fe40007ffe1ff */
[----:B------:R-:W-:Y:S01]  /*3920*/  ISETP.GT.U32.AND P4, PT, R0, R93, PT ;  /* 0x0000005d0000720c */ /* 0x000fe20003f84070 */
[----:B------:R-:W-:Y:S01]  /*3930*/  IMAD.MOV R12, RZ, RZ, -R12 ;  /* 0x000000ffff0c7224 */ /* 0x000fe200078e0a0c */
[----:B------:R-:W-:Y:S01]  /*3940*/  ISETP.GE.AND P0, PT, R14, RZ, PT ;  /* 0x000000ff0e00720c */ /* 0x000fe20003f06270 */
[----:B------:R-:W-:Y:S01]  /*3950*/  IMAD.HI.U32 R14, R10, R107, RZ ;  /* 0x0000006b0a0e7227 */ /* 0x000fe200078e00ff */
[----:B------:R-:W-:Y:S02]  /*3960*/  ISETP.GE.AND P6, PT, R15, RZ, PT ;  /* 0x000000ff0f00720c */ /* 0x000fe40003fc6270 */
[----:B------:R-:W-:Y:S01]  /*3970*/  LOP3.LUT R15, R11, 0x80, RZ, 0xfc, !PT ;  /* 0x000000800b0f7812 */ /* 0x000fe200078efcff */
[----:B------:R-:W-:Y:S01]  /*3980*/  IMAD R95, R0, R12, R95 ;  /* 0x0000000c005f7224 */ /* 0x000fe200078e025f */
[----:B------:R-:W-:Y:S01]  /*3990*/  IADD3 R14, -R14, RZ, RZ ;  /* 0x000000ff0e0e7210 */ /* 0x000fe20007ffe1ff */
[----:B------:R-:W-:Y:S01]  /*39a0*/  @!P1 IMAD.IADD R91, R91, 0x1, -R0 ;  /* 0x000000015b5b9824 */ /* 0x000fe200078e0a00 */
[----:B------:R-:W-:-:S02]  /*39b0*/  ISETP.GT.U32.AND P1, PT, R0, R97, PT ;  /* 0x000000610000720c */ /* 0x000fc40003f24070 */
[----:B------:R-:W-:Y:S01]  /*39c0*/  ISETP.GE.AND P5, PT, R16, RZ, PT ;  /* 0x000000ff1000720c */ /* 0x000fe20003fa6270 */
[C---:B------:R-:W-:Y:S01]  /*39d0*/  IMAD R107, R0.reuse, R14, R107 ;  /* 0x0000000e006b7224 */ /* 0x040fe200078e026b */
[----:B------:R-:W-:Y:S01]  /*39e0*/  LOP3.LUT R16, R11, 0x82, RZ, 0xfc, !PT ;  /* 0x000000820b107812 */ /* 0x000fe200078efcff */
[--C-:B------:R-:W-:Y:S01]  /*39f0*/  @!P4 IMAD.IADD R93, R93, 0x1, -R0.reuse ;  /* 0x000000015d5dc824 */ /* 0x100fe200078e0a00 */
[C---:B------:R-:W-:Y:S01]  /*3a00*/  ISETP.GT.U32.AND P4, PT, R0.reuse, R95, PT ;  /* 0x0000005f0000720c */ /* 0x040fe20003f84070 */
[----:B------:R-:W-:Y:S01]  /*3a10*/  @!P6 IMAD.MOV R91, RZ, RZ, -R91 ;  /* 0x000000ffff5be224 */ /* 0x000fe200078e0a5b */
[----:B------:R-:W-:Y:S02]  /*3a20*/  ISETP.GT.U32.AND P6, PT, R0, R107, PT ;  /* 0x0000006b0000720c */ /* 0x000fe40003fc4070 */
[----:B------:R-:W-:Y:S02]  /*3a30*/  IABS R105, R15 ;  /* 0x0000000f00697213 */ /* 0x000fe40000000000 */
[----:B------:R-:W-:Y:S01]  /*3a40*/  IABS R103, R16 ;  /* 0x0000001000677213 */ /* 0x000fe20000000000 */
[----:B------:R-:W-:Y:S01]  /*3a50*/  @!P1 IMAD.IADD R97, R97, 0x1, -R0 ;  /* 0x0000000161619824 */ /* 0x000fe200078e0a00 */
[----:B------:R-:W-:Y:S01]  /*3a60*/  ISETP.GE.AND P2, PT, R17, RZ, PT ;  /* 0x000000ff1100720c */ /* 0x000fe20003f46270 */
[----:B------:R-:W-:Y:S01]  /*3a70*/  IMAD.HI.U32 R12, R10, R105, RZ ;  /* 0x000000690a0c7227 */ /* 0x000fe200078e00ff */
[----:B------:R-:W-:-:S02]  /*3a80*/  LOP3.LUT R17, R11, 0x84, RZ, 0xfc, !PT ;  /* 0x000000840b117812 */ /* 0x000fc400078efcff */
[----:B------:R-:W-:Y:S01]  /*3a90*/  ISETP.GT.U32.AND P1, PT, R0, R97, PT ;  /* 0x000000610000720c */ /* 0x000fe20003f24070 */
[----:B------:R-:W-:Y:S01]  /*3aa0*/  IMAD.HI.U32 R14, R10, R103, RZ ;  /* 0x000000670a0e7227 */ /* 0x000fe200078e00ff */
[----:B------:R-:W-:Y:S02]  /*3ab0*/  @!P4 IADD3 R95, R95, -R0, RZ ;  /* 0x800000005f5fc210 */ /* 0x000fe40007ffe0ff */
[----:B------:R-:W-:Y:S01]  /*3ac0*/  IABS R101, R17 ;  /* 0x0000001100657213 */ /* 0x000fe20000000000 */
[----:B------:R-:W-:Y:S01]  /*3ad0*/  @!P6 IMAD.IADD R107, R107, 0x1, -R0 ;  /* 0x000000016b6be824 */ /* 0x000fe200078e0a00 */
[----:B------:R-:W-:Y:S01]  /*3ae0*/  ISETP.GT.U32.AND P4, PT, R0, R95, PT ;  /* 0x0000005f0000720c */ /* 0x000fe20003f84070 */
[----:B------:R-:W-:Y:S01]  /*3af0*/  IMAD.MOV R12, RZ, RZ, -R12 ;  /* 0x000000ffff0c7224 */ /* 0x000fe200078e0a0c */
[----:B------:R-:W-:Y:S01]  /*3b00*/  IADD3 R14, -R14, RZ, RZ ;  /* 0x000000ff0e0e7210 */ /* 0x000fe20007ffe1ff */
[----:B------:R-:W-:Y:S01]  /*3b10*/  @!P5 IMAD.MOV R93, RZ, RZ, -R93 ;  /* 0x000000ffff5dd224 */ /* 0x000fe200078e0a5d */
[C---:B------:R-:W-:Y:S01]  /*3b20*/  ISETP.GT.U32.AND P6, PT, R0.reuse, R107, PT ;  /* 0x0000006b0000720c */ /* 0x040fe20003fc4070 */
[C---:B------:R-:W-:Y:S01]  /*3b30*/  IMAD R105, R0.reuse, R12, R105 ;  /* 0x0000000c00697224 */ /* 0x040fe200078e0269 */
[----:B------:R-:W-:Y:S01]  /*3b40*/  LOP3.LUT R18, R11, 0x86, RZ, 0xfc, !PT ;  /* 0x000000860b127812 */ /* 0x000fe200078efcff */
[----:B------:R-:W-:Y:S01]  /*3b50*/  IMAD R103, R0, R14, R103 ;  /* 0x0000000e00677224 */ /* 0x000fe200078e0267 */
[----:B------:R-:W-:Y:S01]  /*3b60*/  ISETP.GE.AND P5, PT, R15, RZ, PT ;  /* 0x000000ff0f00720c */ /* 0x000fe20003fa6270 */
[----:B------:R-:W-:Y:S01]  /*3b70*/  IMAD.HI.U32 R12, R10, R101, RZ ;  /* 0x000000650a0c7227 */ /* 0x000fe200078e00ff */
[----:B------:R-:W-:-:S03]  /*3b80*/  IABS R99, R18 ;  /* 0x0000001200637213 */ /* 0x000fc60000000000 */
[----:B------:R-:W-:Y:S01]  /*3b90*/  @!P4 IMAD.IADD R95, R95, 0x1, -R0 ;  /* 0x000000015f5fc824 */ /* 0x000fe200078e0a00 */
[----:B------:R-:W-:Y:S01]  /*3ba0*/  ISETP.GT.U32.AND P4, PT, R0, R105, PT ;  /* 0x000000690000720c */ /* 0x000fe20003f84070 */
[----:B------:R-:W-:Y:S02]  /*3bb0*/  IMAD.MOV R15, RZ, RZ, -R12 ;  /* 0x000000ffff0f7224 */ /* 0x000fe400078e0a0c */
[----:B------:R-:W-:Y:S01]  /*3bc0*/  @!P6 IADD3 R107, R107, -R0, RZ ;  /* 0x800000006b6be210 */ /* 0x000fe20007ffe0ff */
[----:B------:R-:W-:Y:S01]  /*3bd0*/  IMAD.HI.U32 R12, R10, R99, RZ ;  /* 0x000000630a0c7227 */ /* 0x000fe200078e00ff */
[----:B------:R-:W-:-:S03]  /*3be0*/  ISETP.GT.U32.AND P6, PT, R0, R103, PT ;  /* 0x000000670000720c */ /* 0x000fc60003fc4070 */
[----:B------:R-:W-:Y:S01]  /*3bf0*/  @!P1 IMAD.IADD R97, R97, 0x1, -R0 ;  /* 0x0000000161619824 */ /* 0x000fe200078e0a00 */
[----:B------:R-:W-:Y:S01]  /*3c00*/  ISETP.GE.AND P1, PT, R16, RZ, PT ;  /* 0x000000ff1000720c */ /* 0x000fe20003f26270 */
[C---:B------:R-:W-:Y:S02]  /*3c10*/  IMAD R101, R0.reuse, R15, R101 ;  /* 0x0000000f00657224 */ /* 0x040fe400078e0265 */
[----:B------:R-:W-:Y:S01]  /*3c20*/  IMAD.MOV R16, RZ, RZ, -R12 ;  /* 0x000000ffff107224 */ /* 0x000fe200078e0a0c */
[----:B------:R-:W-:Y:S01]  /*3c30*/  @!P2 IADD3 R97, -R97, RZ, RZ ;  /* 0x000000ff6161a210 */ /* 0x000fe20007ffe1ff */
[--C-:B------:R-:W-:Y:S01]  /*3c40*/  @!P4 IMAD.IADD R105, R105, 0x1, -R0.reuse ;  /* 0x000000016969c824 */ /* 0x100fe200078e0a00 */
[C---:B------:R-:W-:Y:S01]  /*3c50*/  ISETP.GT.U32.AND P4, PT, R0.reuse, R101, PT ;  /* 0x000000650000720c */ /* 0x040fe20003f84070 */
[----:B------:R-:W-:Y:S01]  /*3c60*/  IMAD R99, R0, R16, R99 ;  /* 0x0000001000637224 */ /* 0x000fe200078e0263 */
[----:B------:R-:W-:Y:S01]  /*3c70*/  LOP3.LUT R16, R11, 0x90, RZ, 0xfc, !PT ;  /* 0x000000900b107812 */ /* 0x000fe200078efcff */
[----:B------:R-:W-:-:S02]  /*3c80*/  @!P6 IMAD.IADD R103, R103, 0x1, -R0 ;  /* 0x000000016767e824 */ /* 0x000fc400078e0a00 */
[----:B------:R-:W-:Y:S01]  /*3c90*/  IMAD.HI.U32 R14, R10, R211, RZ ;  /* 0x000000d30a0e7227 */ /* 0x000fe200078e00ff */
[C---:B------:R-:W-:Y:S02]  /*3ca0*/  ISETP.GT.U32.AND P6, PT, R0.reuse, R99, PT ;  /* 0x000000630000720c */ /* 0x040fe40003fc4070 */
[----:B------:R-:W-:Y:S01]  /*3cb0*/  ISETP.GT.U32.AND P2, PT, R0, R103, PT ;  /* 0x000000670000720c */ /* 0x000fe20003f44070 */
[----:B------:R-:W-:Y:S01]  /*3cc0*/  IMAD.HI.U32 R15, R10, R213, RZ ;  /* 0x000000d50a0f7227 */ /* 0x000fe200078e00ff */
[----:B------:R-:W-:-:S03]  /*3cd0*/  IABS R215, R16 ;  /* 0x0000001000d77213 */ /* 0x000fc60000000000 */
[----:B------:R-:W-:Y:S01]  /*3ce0*/  @!P4 IMAD.IADD R101, R101, 0x1, -R0 ;  /* 0x000000016565c824 */ /* 0x000fe200078e0a00 */
[----:B------:R-:W-:Y:S01]  /*3cf0*/  IADD3 R15, -R15, RZ, RZ ;  /* 0x000000ff0f0f7210 */ /* 0x000fe20007ffe1ff */
[----:B------:R-:W-:Y:S01]  /*3d00*/  IMAD.HI.U32 R12, R10, R219, RZ ;  /* 0x000000db0a0c7227 */ /* 0x000fe200078e00ff */
[----:B------:R-:W-:-:S03]  /*3d10*/  ISETP.GT.U32.AND P4, PT, R0, R105, PT ;  /* 0x000000690000720c */ /* 0x000fc60003f84070 */
[----:B------:R-:W-:Y:S01]  /*3d20*/  @!P6 IMAD.IADD R99, R99, 0x1, -R0 ;  /* 0x000000016363e824 */ /* 0x000fe200078e0a00 */
[C---:B------:R-:W-:Y:S01]  /*3d30*/  ISETP.GT.U32.AND P6, PT, R0.reuse, R101, PT ;  /* 0x000000650000720c */ /* 0x040fe20003fc4070 */
[----:B------:R-:W-:Y:S02]  /*3d40*/  IMAD.MOV R14, RZ, RZ, -R14 ;  /* 0x000000ffff0e7224 */ /* 0x000fe400078e0a0e */
[----:B------:R-:W-:Y:S02]  /*3d50*/  IMAD.MOV R12, RZ, RZ, -R12 ;  /* 0x000000ffff0c7224 */ /* 0x000fe400078e0a0c */
[----:B------:R-:W-:Y:S01]  /*3d60*/  @!P3 IMAD.MOV R95, RZ, RZ, -R95 ;  /* 0x000000ffff5fb224 */ /* 0x000fe200078e0a5f */
[C---:B------:R-:W-:Y:S01]  /*3d70*/  ISETP.GT.U32.AND P3, PT, R0.reuse, R99, PT ;  /* 0x000000630000720c */ /* 0x040fe20003f64070 */
[C---:B------:R-:W-:Y:S02]  /*3d80*/  IMAD R211, R0.reuse, R14, R211 ;  /* 0x0000000e00d37224 */ /* 0x040fe400078e02d3 */
[C---:B------:R-:W-:Y:S01]  /*3d90*/  IMAD R213, R0.reuse, R15, R213 ;  /* 0x0000000f00d57224 */ /* 0x040fe200078e02d5 */
[----:B------:R-:W-:Y:S01]  /*3da0*/  LOP3.LUT R15, R11, 0x8e, RZ, 0xfc, !PT ;  /* 0x0000008e0b0f7812 */ /* 0x000fe200078efcff */
[C---:B------:R-:W-:Y:S01]  /*3db0*/  IMAD R219, R0.reuse, R12, R219 ;  /* 0x0000000c00db7224 */ /* 0x040fe200078e02db */
[----:B------:R-:W-:Y:S01]  /*3dc0*/  @!P4 IADD3 R105, R105, -R0, RZ ;  /* 0x800000006969c210 */ /* 0x000fe20007ffe0ff */
[----:B------:R-:W-:Y:S01]  /*3dd0*/  @!P0 IMAD.MOV R107, RZ, RZ, -R107 ;  /* 0x000000ffff6b8224 */ /* 0x000fe200078e0a6b */
[----:B------:R-:W-:Y:S01]  /*3de0*/  ISETP.GT.U32.AND P0, PT, R0, R211, PT ;  /* 0x000000d30000720c */ /* 0x000fe20003f04070 */
[----:B------:R-:W-:Y:S01]  /*3df0*/  @!P6 IMAD.IADD R101, R101, 0x1, -R0 ;  /* 0x000000016565e824 */ /* 0x000fe200078e0a00 */
[----:B------:R-:W-:Y:S01]  /*3e00*/  IABS R217, R15 ;  /* 0x0000000f00d97213 */ /* 0x000fe20000000000 */
[----:B------:R-:W-:Y:S01]  /*3e10*/  IMAD.HI.U32 R14, R10, R215, RZ ;  /* 0x000000d70a0e7227 */ /* 0x000fe200078e00ff */
[----:B------:R-:W-:-:S02]  /*3e20*/  ISETP.GT.U32.AND P6, PT, R0, R219, PT ;  /* 0x000000db0000720c */ /* 0x000fc40003fc4070 */
[----:B------:R-:W-:Y:S01]  /*3e30*/  ISETP.GT.U32.AND P4, PT, R0, R213, PT ;  /* 0x000000d50000720c */ /* 0x000fe20003f84070 */
[----:B------:R-:W-:Y:S01]  /*3e40*/  @!P2 IMAD.IADD R103, R103, 0x1, -R0 ;  /* 0x000000016767a824 */ /* 0x000fe200078e0a00 */
[----:B------:R-:W-:Y:S01]  /*3e50*/  ISETP.GE.AND P2, PT, R17, RZ, PT ;  /* 0x000000ff1100720c */ /* 0x000fe20003f46270 */
[----:B------:R-:W-:Y:S01]  /*3e60*/  IMAD.HI.U32 R12, R10, R217, RZ ;  /* 0x000000d90a0c7227 */ /* 0x000fe200078e00ff */
[----:B------:R-:W-:-:S03]  /*3e70*/  LOP3.LUT R17, R11, 0x94, RZ, 0xfc, !PT ;  /* 0x000000940b117812 */ /* 0x000fc600078efcff */
[----:B------:R-:W-:Y:S01]  /*3e80*/  @!P3 IMAD.IADD R99, R99, 0x1, -R0 ;  /* 0x000000016363b824 */ /* 0x000fe200078e0a00 */
[----:B------:R-:W-:Y:S01]  /*3e90*/  ISETP.GE.AND P3, PT, R18, RZ, PT ;  /* 0x000000ff1200720c */ /* 0x000fe20003f66270 */
[----:B------:R-:W-:Y:S01]  /*3ea0*/  IMAD.MOV R14, RZ, RZ, -R14 ;  /* 0x000000ffff0e7224 */ /* 0x000fe200078e0a0e */
[----:B------:R-:W-:Y:S01]  /*3eb0*/  IADD3 R12, -R12, RZ, RZ ;  /* 0x000000ff0c0c7210 */ /* 0x000fe20007ffe1ff */
[--C-:B------:R-:W-:Y:S01]  /*3ec0*/  @!P0 IMAD.IADD R211, R211, 0x1, -R0.reuse ;  /* 0x00000001d3d38824 */ /* 0x100fe200078e0a00 */
[----:B------:R-:W-:Y:S01]  /*3ed0*/  @!P6 IADD3 R219, R219, -R0, RZ ;  /* 0x80000000dbdbe210 */ /* 0x000fe20007ffe0ff */
[C---:B------:R-:W-:Y:S01]  /*3ee0*/  IMAD R215, R0.reuse, R14, R215 ;  /* 0x0000000e00d77224 */ /* 0x040fe200078e02d7 */
[----:B------:R-:W-:Y:S01]  /*3ef0*/  LOP3.LUT R14, R11, 0x92, RZ, 0xfc, !PT ;  /* 0x000000920b0e7812 */ /* 0x000fe200078efcff */
[C---:B------:R-:W-:Y:S01]  /*3f00*/  IMAD R217, R0.reuse, R12, R217 ;  /* 0x0000000c00d97224 */ /* 0x040fe200078e02d9 */
[C---:B------:R-:W-:Y:S01]  /*3f10*/  ISETP.GT.U32.AND P6, PT, R0.reuse, R219, PT ;  /* 0x000000db0000720c */ /* 0x040fe20003fc4070 */
[----:B------:R-:W-:Y:S01]  /*3f20*/  @!P5 IMAD.MOV R105, RZ, RZ, -R105 ;  /* 0x000000ffff69d224 */ /* 0x000fe200078e0a69 */
[C---:B------:R-:W-:Y:S01]  /*3f30*/  ISETP.GT.U32.AND P5, PT, R0.reuse, R211, PT ;  /* 0x000000d30000720c */ /* 0x040fe20003fa4070 */
[----:B------:R-:W-:Y:S01]  /*3f40*/  @!P2 IMAD.MOV R101, RZ, RZ, -R101 ;  /* 0x000000ffff65a224 */ /* 0x000fe200078e0a65 */
[----:B------:R-:W-:Y:S01]  /*3f50*/  IABS R221, R14 ;  /* 0x0000000e00dd7213 */ /* 0x000fe20000000000 */
[----:B------:R-:W-:Y:S01]  /*3f60*/  @!P4 IMAD.IADD R213, R213, 0x1, -R0 ;  /* 0x00000001d5d5c824 */ /* 0x000fe200078e0a00 */
[----:B------:R-:W-:Y:S01]  /*3f70*/  ISETP.GT.U32.AND P2, PT, R0, R217, PT ;  /* 0x000000d90000720c */ /* 0x000fe20003f44070 */
[----:B------:R-:W-:Y:S01]  /*3f80*/  @!P1 IMAD.MOV R103, RZ, RZ, -R103 ;  /* 0x000000ffff679224 */ /* 0x000fe200078e0a67 */
[----:B------:R-:W-:Y:S01]  /*3f90*/  @!P3 IADD3 R99, -R99, RZ, RZ ;  /* 0x000000ff6363b210 */ /* 0x000fe20007ffe1ff */
[----:B------:R-:W-:Y:S01]  /*3fa0*/  IMAD.HI.U32 R12, R10, R221, RZ ;  /* 0x000000dd0a0c7227 */ /* 0x000fe200078e00ff */
[----:B------:R-:W-:-:S02]  /*3fb0*/  ISETP.GE.AND P3, PT, R21, RZ, PT ;  /* 0x000000ff1500720c */ /* 0x000fc40003f66270 */
[----:B------:R-:W-:Y:S01]  /*3fc0*/  ISETP.GE.AND P0, PT, R19, RZ, PT ;  /* 0x000000ff1300720c */ /* 0x000fe20003f06270 */
[----:B------:R-:W-:Y:S01]  /*3fd0*/  IMAD.MOV R12, RZ, RZ, -R12 ;  /* 0x000000ffff0c7224 */ /* 0x000fe200078e0a0c */
[----:B------:R-:W-:Y:S01]  /*3fe0*/  IABS R223, R17 ;  /* 0x0000001100df7213 */ /* 0x000fe20000000000 */
[--C-:B------:R-:W-:Y:S01]  /*3ff0*/  @!P5 IMAD.IADD R211, R211, 0x1, -R0.reuse ;  /* 0x00000001d3d3d824 */ /* 0x100fe200078e0a00 */
[C---:B------:R-:W-:Y:S01]  /*4000*/  ISETP.GT.U32.AND P5, PT, R0.reuse, R215, PT ;  /* 0x000000d70000720c */ /* 0x040fe20003fa4070 */
[----:B------:R-:W-:Y:S01]  /*4010*/  @!P6 IMAD.IADD R219, R219, 0x1, -R0 ;  /* 0x00000001dbdbe824 */ /* 0x000fe200078e0a00 */
[C---:B------:R-:W-:Y:S01]  /*4020*/  ISETP.GT.U32.AND P1, PT, R0.reuse, R213, PT ;  /* 0x000000d50000720c */ /* 0x040fe20003f24070 */
[C---:B------:R-:W-:Y:S01]  /*4030*/  IMAD R221, R0.reuse, R12, R221 ;  /* 0x0000000c00dd7224 */ /* 0x040fe200078e02dd */
[----:B------:R-:W-:Y:S02]  /*4040*/  @!P2 IADD3 R217, R217, -R0, RZ ;  /* 0x80000000d9d9a210 */ /* 0x000fe40007ffe0ff */
[----:B------:R-:W-:Y:S01]  /*4050*/  LOP3.LUT R12, R11, 0x96, RZ, 0xfc, !PT ;  /* 0x000000960b0c7812 */ /* 0x000fe200078efcff */
[----:B------:R-:W-:Y:S01]  /*4060*/  @!P3 IMAD.MOV R219, RZ, RZ, -R219 ;  /* 0x000000ffffdbb224 */ /* 0x000fe200078e0adb */
[C---:B------:R-:W-:Y:S01]  /*4070*/  ISETP.GT.U32.AND P3, PT, R0.reuse, R221, PT ;  /* 0x000000dd0000720c */ /* 0x040fe20003f64070 */
[----:B------:R-:W-:Y:S01]  /*4080*/  @!P0 IMAD.MOV R211, RZ, RZ, -R211 ;  /* 0x000000ffffd38224 */ /* 0x000fe200078e0ad3 */
[----:B------:R-:W-:-:S02]  /*4090*/  ISETP.GT.U32.AND P0, PT, R0, R217, PT ;  /* 0x000000d90000720c */ /* 0x000fc40003f04070 */
[----:B------:R-:W-:Y:S01]  /*40a0*/  ISETP.GE.AND P2, PT, R14, RZ, PT ;  /* 0x000000ff0e00720c */ /* 0x000fe20003f46270 */
[--C-:B------:R-:W-:Y:S01]  /*40b0*/  @!P5 IMAD.IADD R215, R215, 0x1, -R0.reuse ;  /* 0x00000001d7d7d824 */ /* 0x100fe200078e0a00 */
[----:B------:R-:W-:Y:S01]  /*40c0*/  IABS R225, R12 ;  /* 0x0000000c00e17213 */ /* 0x000fe20000000000 */
[----:B------:R-:W-:Y:S01]  /*40d0*/  IMAD.HI.U32 R14, R10, R223, RZ ;  /* 0x000000df0a0e7227 */ /* 0x000fe200078e00ff */
[----:B------:R-:W-:Y:S02]  /*40e0*/  ISETP.GE.AND P6, PT, R16, RZ, PT ;  /* 0x000000ff1000720c */ /* 0x000fe40003fc6270 */
[----:B------:R-:W-:Y:S01]  /*40f0*/  ISETP.GT.U32.AND P5, PT, R0, R215, PT ;  /* 0x000000d70000720c */ /* 0x000fe20003fa4070 */
[--C-:B------:R-:W-:Y:S01]  /*4100*/  @!P1 IMAD.IADD R213, R213, 0x1, -R0.reuse ;  /* 0x00000001d5d59824 */ /* 0x100fe200078e0a00 */
[----:B------:R-:W-:Y:S01]  /*4110*/  IADD3 R14, -R14, RZ, RZ ;  /* 0x000000ff0e0e7210 */ /* 0x000fe20007ffe1ff */
[--C-:B------:R-:W-:Y:S01]  /*4120*/  @!P3 IMAD.IADD R221, R221, 0x1, -R0.reuse ;  /* 0x00000001ddddb824 */ /* 0x100fe200078e0a00 */
[----:B------:R-:W-:Y:S01]  /*4130*/  LOP3.LUT R16, R11, 0x9a, RZ, 0xfc, !PT ;  /* 0x0000009a0b107812 */ /* 0x000fe200078efcff */
[----:B------:R-:W-:Y:S01]  /*4140*/  @!P0 IMAD.IADD R217, R217, 0x1, -R0 ;  /* 0x00000001d9d98824 */ /* 0x000fe200078e0a00 */
[----:B------:R-:W-:Y:S01]  /*4150*/  ISETP.GE.AND P0, PT, R12, RZ, PT ;  /* 0x000000ff0c00720c */ /* 0x000fe20003f06270 */
[----:B------:R-:W-:Y:S01]  /*4160*/  IMAD.HI.U32 R12, R10, R225, RZ ;  /* 0x000000e10a0c7227 */ /* 0x000fe200078e00ff */
[----:B------:R-:W-:-:S02]  /*4170*/  ISETP.GT.U32.AND P3, PT, R0, R221, PT ;  /* 0x000000dd0000720c */ /* 0x000fc40003f64070 */
[----:B------:R-:W-:Y:S01]  /*4180*/  IABS R229, R16 ;  /* 0x0000001000e57213 */ /* 0x000fe20000000000 */
[----:B------:R-:W-:Y:S01]  /*4190*/  IMAD R223, R0, R14, R223 ;  /* 0x0000000e00df7224 */ /* 0x000fe200078e02df */
[----:B------:R-:W-:Y:S02]  /*41a0*/  IADD3 R12, -R12, RZ, RZ ;  /* 0x000000ff0c0c7210 */ /* 0x000fe40007ffe1ff */
[----:B------:R-:W-:Y:S02]  /*41b0*/  @!P5 IADD3 R215, R215, -R0, RZ ;  /* 0x80000000d7d7d210 */ /* 0x000fe40007ffe0ff */
[C---:B------:R-:W-:Y:S01]  /*41c0*/  ISETP.GT.U32.AND P5, PT, R0.reuse, R223, PT ;  /* 0x000000df0000720c */ /* 0x040fe20003fa4070 */
[----:B------:R-:W-:Y:S01]  /*41d0*/  IMAD R225, R0, R12, R225 ;  /* 0x0000000c00e17224 */ /* 0x000fe200078e02e1 */
[----:B------:R-:W-:Y:S01]  /*41e0*/  ISETP.GE.AND P1, PT, R15, RZ, PT ;  /* 0x000000ff0f00720c */ /* 0x000fe20003f26270 */
[----:B------:R-:W-:Y:S01]  /*41f0*/  IMAD.HI.U32 R15, R10, R229, RZ ;  /* 0x000000e50a0f7227 */ /* 0x000fe200078e00ff */
[----:B------:R-:W-:-:S02]  /*4200*/  ISETP.GE.AND P4, PT, R20, RZ, PT ;  /* 0x000000ff1400720c */ /* 0x000fc40003f86270 */
[----:B------:R-:W-:Y:S01]  /*4210*/  @!P3 IADD3 R221, R221, -R0, RZ ;  /* 0x80000000ddddb210 */ /* 0x000fe20007ffe0ff */
[----:B------:R-:W-:Y:S01]  /*4220*/  IMAD.MOV R15, RZ, RZ, -R15 ;  /* 0x000000ffff0f7224 */ /* 0x000fe200078e0a0f */
[C---:B------:R-:W-:Y:S01]  /*4230*/  ISETP.GT.U32.AND P3, PT, R0.reuse, R225, PT ;  /* 0x000000e10000720c */ /* 0x040fe20003f64070 */
[----:B------:R-:W-:Y:S01]  /*4240*/  @!P6 IMAD.MOV R215, RZ, RZ, -R215 ;  /* 0x000000ffffd7e224 */ /* 0x000fe200078e0ad7 */
[C---:B------:R-:W-:Y:S01]  /*4250*/  LOP3.LUT R14, R11.reuse, 0x98, RZ, 0xfc, !PT ;  /* 0x000000980b0e7812 */ /* 0x040fe200078efcff */
[----:B------:R-:W-:Y:S01]  /*4260*/  IMAD R229, R0, R15, R229 ;  /* 0x0000000f00e57224 */ /* 0x000fe200078e02e5 */
[----:B------:R-:W-:Y:S01]  /*4270*/  LOP3.LUT R18, R11, 0xa2, RZ, 0xfc, !PT ;  /* 0x000000a20b127812 */ /* 0x000fe200078efcff */
[----:B------:R-:W-:Y:S01]  /*4280*/  @!P5 IMAD.IADD R223, R223, 0x1, -R0 ;  /* 0x00000001dfdfd824 */ /* 0x000fe200078e0a00 */
[----:B------:R-:W-:Y:S01]  /*4290*/  IABS R227, R14 ;  /* 0x0000000e00e37213 */ /* 0x000fe20000000000 */
[----:B------:R-:W-:Y:S01]  /*42a0*/  @!P1 IMAD.MOV R217, RZ, RZ, -R217 ;  /* 0x000000ffffd99224 */ /* 0x000fe200078e0ad9 */
[----:B------:R-:W-:Y:S01]  /*42b0*/  ISETP.GE.AND P1, PT, R14, RZ, PT ;  /* 0x000000ff0e00720c */ /* 0x000fe20003f26270 */
[----:B------:R-:W-:Y:S01]  /*42c0*/  @!P4 IMAD.MOV R213, RZ, RZ, -R213 ;  /* 0x000000ffffd5c224 */ /* 0x000fe200078e0ad5 */
[----:B------:R-:W-:Y:S01]  /*42d0*/  ISETP.GT.U32.AND P5, PT, R0, R223, PT ;  /* 0x000000df0000720c */ /* 0x000fe20003fa4070 */
[----:B------:R-:W-:Y:S01]  /*42e0*/  IMAD.HI.U32 R14, R10, R227, RZ ;  /* 0x000000e30a0e7227 */ /* 0x000fe200078e00ff */
[----:B------:R-:W-:-:S02]  /*42f0*/  ISETP.GE.AND P4, PT, R17, RZ, PT ;  /* 0x000000ff1100720c */ /* 0x000fc40003f86270 */
[----:B------:R-:W-:Y:S01]  /*4300*/  LOP3.LUT R17, R11, 0xa0, RZ, 0xfc, !PT ;  /* 0x000000a00b117812 */ /* 0x000fe200078efcff */
[----:B------:R-:W-:Y:S01]  /*4310*/  @!P3 IMAD.IADD R225, R225, 0x1, -R0 ;  /* 0x00000001e1e1b824 */ /* 0x000fe200078e0a00 */
[C---:B------:R-:W-:Y:S01]  /*4320*/  ISETP.GT.U32.AND P3, PT, R0.reuse, R229, PT ;  /* 0x000000e50000720c */ /* 0x040fe20003f64070 */
[----:B------:R-:W-:Y:S01]  /*4330*/  IMAD.MOV R14, RZ, RZ, -R14 ;  /* 0x000000ffff0e7224 */ /* 0x000fe200078e0a0e */
[----:B------:R-:W-:Y:S01]  /*4340*/  IABS R235, R17 ;  /* 0x0000001100eb7213 */ /* 0x000fe20000000000 */
[----:B------:R-:W-:Y:S01]  /*4350*/  @!P2 IMAD.MOV R221, RZ, RZ, -R221 ;  /* 0x000000ffffdda224 */ /* 0x000fe200078e0add */
[----:B------:R-:W-:Y:S01]  /*4360*/  IABS R237, R18 ;  /* 0x0000001200ed7213 */ /* 0x000fe20000000000 */
[C---:B------:R-:W-:Y:S01]  /*4370*/  IMAD R227, R0.reuse, R14, R227 ;  /* 0x0000000e00e37224 */ /* 0x040fe200078e02e3 */
[----:B------:R-:W-:Y:S01]  /*4380*/  LOP3.LUT R14, R11, 0x9c, RZ, 0xfc, !PT ;  /* 0x0000009c0b0e7812 */ /* 0x000fe200078efcff */
[----:B------:R-:W-:Y:S01]  /*4390*/  @!P5 IMAD.IADD R223, R223, 0x1, -R0 ;  /* 0x00000001dfdfd824 */ /* 0x000fe200078e0a00 */
[----:B------:R-:W-:Y:S01]  /*43a0*/  ISETP.GT.U32.AND P2, PT, R0, R225, PT ;  /* 0x000000e10000720c */ /* 0x000fe20003f44070 */
[----:B------:R-:W-:Y:S01]  /*43b0*/  IMAD.HI.U32 R15, R10, R237, RZ ;  /* 0x000000ed0a0f7227 */ /* 0x000fe200078e00ff */
[----:B------:R-:W-:-:S02]  /*43c0*/  IABS R231, R14 ;  /* 0x0000000e00e77213 */ /* 0x000fc40000000000 */
[----:B------:R-:W-:Y:S01]  /*43d0*/  ISETP.GE.AND P6, PT, R16, RZ, PT ;  /* 0x000000ff1000720c */ /* 0x000fe20003fc6270 */
[----:B------:R-:W-:Y:S01]  /*43e0*/  @!P4 IMAD.MOV R223, RZ, RZ, -R223 ;  /* 0x000000ffffdfc224 */ /* 0x000fe200078e0adf */
[----:B------:R-:W-:Y:S01]  /*43f0*/  @!P3 IADD3 R229, R229, -R0, RZ ;  /* 0x80000000e5e5b210 */ /* 0x000fe20007ffe0ff */
[----:B------:R-:W-:Y:S01]  /*4400*/  IMAD.HI.U32 R12, R10, R231, RZ ;  /* 0x000000e70a0c7227 */ /* 0x000fe200078e00ff */
[----:B------:R-:W-:Y:S02]  /*4410*/  ISETP.GE.AND P4, PT, R14, RZ, PT ;  /* 0x000000ff0e00720c */ /* 0x000fe40003f86270 */
[----:B------:R-:W-:Y:S01]  /*4420*/  ISETP.GT.U32.AND P3, PT, R0, R229, PT ;  /* 0x000000e50000720c */ /* 0x000fe20003f64070 */
[----:B------:R-:W-:Y:S01]  /*4430*/  IMAD.HI.U32 R14, R10, R235, RZ ;  /* 0x000000eb0a0e7227 */ /* 0x000fe200078e00ff */
[----:B------:R-:W-:Y:S02]  /*4440*/  LOP3.LUT R16, R11, 0x9e, RZ, 0xfc, !PT ;  /* 0x0000009e0b107812 */ /* 0x000fe400078efcff */
[----:B------:R-:W-:Y:S01]  /*4450*/  IADD3 R15, -R15, RZ, RZ ;  /* 0x000000ff0f0f7210 */ /* 0x000fe20007ffe1ff */
[----:B------:R-:W-:Y:S01]  /*4460*/  IMAD.MOV R12, RZ, RZ, -R12 ;  /* 0x000000ffff0c7224 */ /* 0x000fe200078e0a0c */
[----:B------:R-:W-:Y:S01]  /*4470*/  IABS R233, R16 ;  /* 0x0000001000e97213 */ /* 0x000fe20000000000 */
[----:B------:R-:W-:Y:S01]  /*4480*/  IMAD.MOV R14, RZ, RZ, -R14 ;  /* 0x000000ffff0e7224 */ /* 0x000fe200078e0a0e */
[C---:B------:R-:W-:Y:S01]  /*4490*/  ISETP.GT.U32.AND P5, PT, R0.reuse, R227, PT ;  /* 0x000000e30000720c */ /* 0x040fe20003fa4070 */
[C---:B------:R-:W-:Y:S01]  /*44a0*/  IMAD R231, R0.reuse, R12, R231 ;  /* 0x0000000c00e77224 */ /* 0x040fe200078e02e7 */
[C---:B------:R-:W-:Y:S01]  /*44b0*/  LOP3.LUT R19, R11.reuse, 0xb0, RZ, 0xfc, !PT ;  /* 0x000000b00b137812 */ /* 0x040fe200078efcff */
[----:B------:R-:W-:Y:S01]  /*44c0*/  IMAD R235, R0, R14, R235 ;  /* 0x0000000e00eb7224 */ /* 0x000fe200078e02eb */
[----:B------:R-:W-:Y:S01]  /*44d0*/  LOP3.LUT R14, R11, 0xa4, RZ, 0xfc, !PT ;  /* 0x000000a40b0e7812 */ /* 0x000fe200078efcff */
[----:B------:R-:W-:Y:S01]  /*44e0*/  IMAD.HI.U32 R12, R10, R233, RZ ;  /* 0x000000e90a0c7227 */ /* 0x000fe200078e00ff */
[----:B------:R-:W-:-:S02]  /*44f0*/  IABS R251, R19 ;  /* 0x0000001300fb7213 */ /* 0x000fc40000000000 */
[----:B------:R-:W-:Y:S01]  /*4500*/  IABS R239, R14 ;  /* 0x0000000e00ef7213 */ /* 0x000fe20000000000 */
[--C-:B------:R-:W-:Y:S01]  /*4510*/  @!P2 IMAD.IADD R225, R225, 0x1, -R0.reuse ;  /* 0x00000001e1e1a824 */ /* 0x100fe200078e0a00 */
[C---:B------:R-:W-:Y:S01]  /*4520*/  ISETP.GT.U32.AND P2, PT, R0.reuse, R231, PT ;  /* 0x000000e70000720c */ /* 0x040fe20003f44070 */
[C---:B------:R-:W-:Y:S01]  /*4530*/  IMAD R237, R0.reuse, R15, R237 ;  /* 0x0000000f00ed7224 */ /* 0x040fe200078e02ed */
[----:B------:R-:W-:Y:S01]  /*4540*/  LOP3.LUT R15, R11, 0xa6, RZ, 0xfc, !PT ;  /* 0x000000a60b0f7812 */ /* 0x000fe200078efcff */
[----:B------:R-:W-:Y:S01]  /*4550*/  @!P3 IMAD.IADD R229, R229, 0x1, -R0 ;  /* 0x00000001e5e5b824 */ /* 0x000fe200078e0a00 */
[C---:B------:R-:W-:Y:S01]  /*4560*/  ISETP.GT.U32.AND P3, PT, R0.reuse, R235, PT ;  /* 0x000000eb0000720c */ /* 0x040fe20003f64070 */
[----:B------:R-:W-:Y:S01]  /*4570*/  IMAD.MOV R12, RZ, RZ, -R12 ;  /* 0x000000ffff0c7224 */ /* 0x000fe200078e0a0c */
[----:B------:R-:W-:Y:S01]  /*4580*/  IABS R241, R15 ;  /* 0x0000000f00f17213 */ /* 0x000fe20000000000 */
[----:B------:R-:W-:Y:S01]  /*4590*/  @!P6 IMAD.MOV R229, RZ, RZ, -R229 ;  /* 0x000000ffffe5e224 */ /* 0x000fe200078e0ae5 */
[C---:B------:R-:W-:Y:S01]  /*45a0*/  ISETP.GT.U32.AND P6, PT, R0.reuse, R237, PT ;  /* 0x000000ed0000720c */ /* 0x040fe20003fc4070 */
[----:B------:R-:W-:Y:S01]  /*45b0*/  IMAD R233, R0, R12, R233 ;  /* 0x0000000c00e97224 */ /* 0x000fe200078e02e9 */
[----:B------:R-:W-:Y:S01]  /*45c0*/  @!P5 IADD3 R227, R227, -R0, RZ ;  /* 0x80000000e3e3d210 */ /* 0x000fe20007ffe0ff */
[----:B------:R-:W-:Y:S01]  /*45d0*/  IMAD.HI.U32 R12, R10, R239, RZ ;  /* 0x000000ef0a0c7227 */ /* 0x000fe200078e00ff */
[----:B------:R-:W-:-:S02]  /*45e0*/  LOP3.LUT R20, R11, 0xb2, RZ, 0xfc, !PT ;  /* 0x000000b20b147812 */ /* 0x000fc400078efcff */
[----:B------:R-:W-:Y:S01]  /*45f0*/  ISETP.GT.U32.AND P5, PT, R0, R227, PT ;  /* 0x000000e30000720c */ /* 0x000fe20003fa4070 */
[--C-:B------:R-:W-:Y:S01]  /*4600*/  @!P2 IMAD.IADD R231, R231, 0x1, -R0.reuse ;  /* 0x00000001e7e7a824 */ /* 0x100fe200078e0a00 */
[----:B------:R-:W-:Y:S01]  /*4610*/  IADD3 R12, -R12, RZ, RZ ;  /* 0x000000ff0c0c7210 */ /* 0x000fe20007ffe1ff */
[----:B------:R-:W-:Y:S01]  /*4620*/  @!P3 IMAD.IADD R235, R235, 0x1, -R0 ;  /* 0x00000001ebebb824 */ /* 0x000fe200078e0a00 */
[C---:B------:R-:W-:Y:S01]  /*4630*/  ISETP.GT.U32.AND P2, PT, R0.reuse, R233, PT ;  /* 0x000000e90000720c */ /* 0x040fe20003f44070 */
[----:B------:R-:W-:Y:S01]  /*4640*/  @!P0 IMAD.MOV R225, RZ, RZ, -R225 ;  /* 0x000000ffffe18224 */ /* 0x000fe200078e0ae1 */
[C---:B------:R-:W-:Y:S01]  /*4650*/  ISETP.GT.U32.AND P0, PT, R0.reuse, R231, PT ;  /* 0x000000e70000720c */ /* 0x040fe20003f04070 */
[----:B------:R-:W-:Y:S01]  /*4660*/  IMAD R239, R0, R12, R239 ;  /* 0x0000000c00ef7224 */ /* 0x000fe200078e02ef */
[----:B------:R-:W-:Y:S01]  /*4670*/  LOP3.LUT R21, R11, 0xb4, RZ, 0xfc, !PT ;  /* 0x000000b40b157812 */ /* 0x000fe200078efcff */
[----:B------:R-:W-:-:S04]  /*4680*/  IMAD.HI.U32 R12, R10, R241, RZ ;  /* 0x000000f10a0c7227 */ /* 0x000fc800078e00ff */
[--C-:B------:R-:W-:Y:S01]  /*4690*/  @!P6 IMAD.IADD R237, R237, 0x1, -R0.reuse ;  /* 0x00000001edede824 */ /* 0x100fe200078e0a00 */
[----:B------:R-:W-:Y:S01]  /*46a0*/  ISETP.GT.U32.AND P6, PT, R0, R235, PT ;  /* 0x000000eb0000720c */ /* 0x000fe20003fc4070 */
[--C-:B------:R-:W-:Y:S01]  /*46b0*/  @!P5 IMAD.IADD R227, R227, 0x1, -R0.reuse ;  /* 0x00000001e3e3d824 */ /* 0x100fe200078e0a00 */
[----:B------:R-:W-:Y:S01]  /*46c0*/  IADD3 R12, -R12, RZ, RZ ;  /* 0x000000ff0c0c7210 */ /* 0x000fe20007ffe1ff */
[--C-:B------:R-:W-:Y:S01]  /*46d0*/  @!P2 IMAD.IADD R233, R233, 0x1, -R0.reuse ;  /* 0x00000001e9e9a824 */ /* 0x100fe200078e0a00 */
[----:B------:R-:W-:Y:S01]  /*46e0*/  ISETP.GE.AND P5, PT, R16, RZ, PT ;  /* 0x000000ff1000720c */ /* 0x000fe20003fa6270 */
[----:B------:R-:W-:Y:S01]  /*46f0*/  @!P0 IMAD.IADD R231, R231, 0x1, -R0 ;  /* 0x00000001e7e78824 */ /* 0x000fe200078e0a00 */
[----:B------:R-:W-:Y:S01]  /*4700*/  LOP3.LUT R16, R11, 0xa8, RZ, 0xfc, !PT ;  /* 0x000000a80b107812 */ /* 0x000fe200078efcff */
[C---:B------:R-:W-:Y:S01]  /*4710*/  IMAD R241, R0.reuse, R12, R241 ;  /* 0x0000000c00f17224 */ /* 0x040fe200078e02f1 */
[----:B------:R-:W-:Y:S01]  /*4720*/  ISETP.GT.U32.AND P3, PT, R0, R233, PT ;  /* 0x000000e90000720c */ /* 0x000fe20003f64070 */
[----:B------:R-:W-:Y:S01]  /*4730*/  @!P4 IMAD.MOV R231, RZ, RZ, -R231 ;  /* 0x000000ffffe7c224 */ /* 0x000fe200078e0ae7 */
[----:B------:R-:W-:-:S02]  /*4740*/  @!P1 IADD3 R227, -R227, RZ, RZ ;  /* 0x000000ffe3e39210 */ /* 0x000fc40007ffe1ff */
[C---:B------:R-:W-:Y:S01]  /*4750*/  ISETP.GT.U32.AND P4, PT, R0.reuse, R237, PT ;  /* 0x000000ed0000720c */ /* 0x040fe20003f84070 */
[--C-:B------:R-:W-:Y:S01]  /*4760*/  @!P6 IMAD.IADD R235, R235, 0x1, -R0.reuse ;  /* 0x00000001ebebe824 */ /* 0x100fe200078e0a00 */
[----:B------:R-:W-:Y:S02]  /*4770*/  ISETP.GT.U32.AND P6, PT, R0, R241, PT ;  /* 0x000000f10000720c */ /* 0x000fe40003fc4070 */
[----:B------:R-:W-:Y:S02]  /*4780*/  ISETP.GE.AND P1, PT, R17, RZ, PT ;  /* 0x000000ff1100720c */ /* 0x000fe40003f26270 */
[----:B------:R-:W-:Y:S02]  /*4790*/  LOP3.LUT R17, R11, 0xaa, RZ, 0xfc, !PT ;  /* 0x000000aa0b117812 */ /* 0x000fe400078efcff */
[----:B------:R-:W-:Y:S01]  /*47a0*/  IABS R243, R16 ;  /* 0x0000001000f37213 */ /* 0x000fe20000000000 */
[----:B------:R-:W-:Y:S01]  /*47b0*/  @!P3 IMAD.IADD R233, R233, 0x1, -R0 ;  /* 0x00000001e9e9b824 */ /* 0x000fe200078e0a00 */
[----:B------:R-:W-:-:S02]  /*47c0*/  ISETP.GE.AND P0, PT, R18, RZ, PT ;  /* 0x000000ff1200720c */ /* 0x000fc40003f06270 */
[----:B------:R-:W-:Y:S01]  /*47d0*/  LOP3.LUT R18, R11, 0xac, RZ, 0xfc, !PT ;  /* 0x000000ac0b127812 */ /* 0x000fe200078efcff */
[----:B------:R-:W-:Y:S01]  /*47e0*/  IMAD.HI.U32 R12, R10, R243, RZ ;  /* 0x000000f30a0c7227 */ /* 0x000fe200078e00ff */
[----:B------:R-:W-:Y:S02]  /*47f0*/  IABS R245, R17 ;  /* 0x0000001100f57213 */ /* 0x000fe40000000000 */
[----:B------:R-:W-:Y:S01]  /*4800*/  ISETP.GE.AND P2, PT, R14, RZ, PT ;  /* 0x000000ff0e00720c */ /* 0x000fe20003f46270 */
[----:B------:R-:W-:Y:S01]  /*4810*/  @!P6 IMAD.IADD R241, R241, 0x1, -R0 ;  /* 0x00000001f1f1e824 */ /* 0x000fe200078e0a00 */
[----:B------:R-:W-:Y:S01]  /*4820*/  IABS R247, R18 ;  /* 0x0000001200f77213 */ /* 0x000fe20000000000 */
[----:B------:R-:W-:Y:S01]  /*4830*/  IMAD.HI.U32 R14, R10, R245, RZ ;  /* 0x000000f50a0e7227 */ /* 0x000fe200078e00ff */
[C---:B------:R-:W-:Y:S02]  /*4840*/  ISETP.GT.U32.AND P3, PT, R0.reuse, R239, PT ;  /* 0x000000ef0000720c */ /* 0x040fe40003f64070 */
[----:B------:R-:W-:Y:S01]  /*4850*/  ISETP.GT.U32.AND P6, PT, R0, R241, PT ;  /* 0x000000f10000720c */ /* 0x000fe20003fc4070 */
[----:B------:R-:W-:Y:S01]  /*4860*/  IMAD.MOV R12, RZ, RZ, -R12 ;  /* 0x000000ffff0c7224 */ /* 0x000fe200078e0a0c */
[----:B------:R-:W-:Y:S01]  /*4870*/  @!P5 IADD3 R233, -R233, RZ, RZ ;  /* 0x000000ffe9e9d210 */ /* 0x000fe20007ffe1ff */
[----:B------:R-:W-:Y:S01]  /*4880*/  @!P4 IMAD.IADD R237, R237, 0x1, -R0 ;  /* 0x00000001ededc824 */ /* 0x000fe200078e0a00 */
[----:B------:R-:W-:Y:S01]  /*4890*/  ISETP.GE.AND P4, PT, R15, RZ, PT ;  /* 0x000000ff0f00720c */ /* 0x000fe20003f86270 */
[----:B------:R-:W-:-:S04]  /*48a0*/  IMAD.HI.U32 R15, R10, R247, RZ ;  /* 0x000000f70a0f7227 */ /* 0x000fc800078e00ff */
[----:B------:R-:W-:Y:S02]  /*48b0*/  IMAD.MOV R14, RZ, RZ, -R14 ;  /* 0x000000ffff0e7224 */ /* 0x000fe400078e0a0e */
[----:B------:R-:W-:Y:S01]  /*48c0*/  IMAD R243, R0, R12, R243 ;  /* 0x0000000c00f37224 */ /* 0x000fe200078e02f3 */
[----:B------:R-:W-:Y:S01]  /*48d0*/  @!P3 IADD3 R239, R239, -R0, RZ ;  /* 0x80000000efefb210 */ /* 0x000fe20007ffe0ff */
[----:B------:R-:W-:Y:S01]  /*48e0*/  IMAD.MOV R15, RZ, RZ, -R15 ;  /* 0x000000ffff0f7224 */ /* 0x000fe200078e0a0f */
[----:B------:R-:W-:Y:S01]  /*48f0*/  ISETP.GE.AND P3, PT, R16, RZ, PT ;  /* 0x000000ff1000720c */ /* 0x000fe20003f66270 */
[C---:B------:R-:W-:Y:S01]  /*4900*/  IMAD R245, R0.reuse, R14, R245 ;  /* 0x0000000e00f57224 */ /* 0x040fe200078e02f5 */
[----:B------:R-:W-:Y:S01]  /*4910*/  LOP3.LUT R16, R11, 0xae, RZ, 0xfc, !PT ;  /* 0x000000ae0b107812 */ /* 0x000fe200078efcff */
[----:B------:R-:W-:Y:S01]  /*4920*/  @!P1 IMAD.MOV R235, RZ, RZ, -R235 ;  /* 0x000000ffffeb9224 */ /* 0x000fe200078e0aeb */
[C---:B------:R-:W-:Y:S01]  /*4930*/  ISETP.GT.U32.AND P1, PT, R0.reuse, R243, PT ;  /* 0x000000f30000720c */ /* 0x040fe20003f24070 */
[C---:B------:R-:W-:Y:S01]  /*4940*/  IMAD R247, R0.reuse, R15, R247 ;  /* 0x0000000f00f77224 */ /* 0x040fe200078e02f7 */
[----:B------:R-:W-:Y:S01]  /*4950*/  IABS R249, R16 ;  /* 0x0000001000f97213 */ /* 0x000fe20000000000 */
[----:B------:R-:W-:Y:S01]  /*4960*/  @!P0 IMAD.MOV R237, RZ, RZ, -R237 ;  /* 0x000000ffffed8224 */ /* 0x000fe200078e0aed */
[C---:B------:R-:W-:Y:S01]  /*4970*/  ISETP.GT.U32.AND P0, PT, R0.reuse, R245, PT ;  /* 0x000000f50000720c */ /* 0x040fe20003f04070 */
[----:B------:R-:W-:Y:S01]  /*4980*/  @!P6 IMAD.IADD R241, R241, 0x1, -R0 ;  /* 0x00000001f1f1e824 */ /* 0x000fe200078e0a00 */
[----:B------:R-:W-:Y:S01]  /*4990*/  ISETP.GT.U32.AND P6, PT, R0, R247, PT ;  /* 0x000000f70000720c */ /* 0x000fe20003fc4070 */
[----:B------:R-:W-:Y:S01]  /*49a0*/  IMAD.HI.U32 R12, R10, R249, RZ ;  /* 0x000000f90a0c7227 */ /* 0x000fe200078e00ff */
[----:B------:R-:W-:-:S02]  /*49b0*/  ISETP.GT.U32.AND P5, PT, R0, R239, PT ;  /* 0x000000ef0000720c */ /* 0x000fc40003fa4070 */
[----:B------:R-:W-:Y:S02]  /*49c0*/  IABS R15, R20 ;  /* 0x00000014000f7213 */ /* 0x000fe40000000000 */
[----:B------:R-:W-:Y:S01]  /*49d0*/  IADD3 R14, -R12, RZ, RZ ;  /* 0x000000ff0c0e7210 */ /* 0x000fe20007ffe1ff */
[----:B------:R-:W-:Y:S01]  /*49e0*/  @!P1 IMAD.IADD R243, R243, 0x1, -R0 ;  /* 0x00000001f3f39824 */ /* 0x000fe200078e0a00 */
[----:B------:R-:W-:Y:S01]  /*49f0*/  ISETP.GE.AND P1, PT, R18, RZ, PT ;  /* 0x000000ff1200720c */ /* 0x000fe20003f26270 */
[----:B------:R-:W-:Y:S01]  /*4a00*/  IMAD.HI.U32 R12, R10, R251, RZ ;  /* 0x000000fb0a0c7227 */ /* 0x000fe200078e00ff */
[----:B------:R-:W-:-:S03]  /*4a10*/  @!P4 IADD3 R241, -R241, RZ, RZ ;  /* 0x000000fff1f1c210 */ /* 0x000fc60007ffe1ff */
[--C-:B------:R-:W-:Y:S01]  /*4a20*/  @!P0 IMAD.IADD R245, R245, 0x1, -R0.reuse ;  /* 0x00000001f5f58824 */ /* 0x100fe200078e0a00 */
[C---:B------:R-:W-:Y:S01]  /*4a30*/  ISETP.GT.U32.AND P0, PT, R0.reuse, R243, PT ;  /* 0x000000f30000720c */ /* 0x040fe20003f04070 */
[----:B------:R-:W-:Y:S01]  /*4a40*/  @!P6 IMAD.IADD R247, R247, 0x1, -R0 ;  /* 0x00000001f7f7e824 */ /* 0x000fe200078e0a00 */
[----:B------:R-:W-:Y:S01]  /*4a50*/  @!P5 IADD3 R239, R239, -R0, RZ ;  /* 0x80000000efefd210 */ /* 0x000fe20007ffe0ff */
[----:B------:R-:W-:Y:S01]  /*4a60*/  IMAD.MOV R12, RZ, RZ, -R12 ;  /* 0x000000ffff0c7224 */ /* 0x000fe200078e0a0c */
[C---:B------:R-:W-:Y:S01]  /*4a70*/  ISETP.GT.U32.AND P6, PT, R0.reuse, R245, PT ;  /* 0x000000f50000720c */ /* 0x040fe20003fc4070 */
[C---:B------:R-:W-:Y:S01]  /*4a80*/  IMAD R249, R0.reuse, R14, R249 ;  /* 0x0000000e00f97224 */ /* 0x040fe200078e02f9 */
[----:B------:R-:W-:Y:S01]  /*4a90*/  ISETP.GE.AND P5, PT, R17, RZ, PT ;  /* 0x000000ff1100720c */ /* 0x000fe20003fa6270 */
[----:B------:R-:W-:Y:S01]  /*4aa0*/  IMAD R251, R0, R12, R251 ;  /* 0x0000000c00fb7224 */ /* 0x000fe200078e02fb */
[----:B------:R-:W-:Y:S01]  /*4ab0*/  IABS R17, R21 ;  /* 0x0000001500117213 */ /* 0x000fe20000000000 */
[----:B------:R-:W-:Y:S01]  /*4ac0*/  IMAD.HI.U32 R12, R10, R15, RZ ;  /* 0x0000000f0a0c7227 */ /* 0x000fe200078e00ff */
[----:B------:R-:W-:-:S03]  /*4ad0*/  IABS R14, R22 ;  /* 0x00000016000e7213 */ /* 0x000fc60000000000 */
[----:B------:R-:W-:Y:S01]  /*4ae0*/  @!P0 IADD3 R243, R243, -R0, RZ ;  /* 0x80000000f3f38210 */ /* 0x000fe20007ffe0ff */
[----:B------:R-:W-:Y:S01]  /*4af0*/  @!P2 IMAD.MOV R239, RZ, RZ, -R239 ;  /* 0x000000ffffefa224 */ /* 0x000fe200078e0aef */
[C---:B------:R-:W-:Y:S01]  /*4b00*/  ISETP.GT.U32.AND P0, PT, R0.reuse, R249, PT ;  /* 0x000000f90000720c */ /* 0x040fe20003f04070 */
[----:B------:R-:W-:Y:S01]  /*4b10*/  IMAD.MOV R18, RZ, RZ, -R12 ;  /* 0x000000ffff127224 */ /* 0x000fe200078e0a0c */
[C---:B------:R-:W-:Y:S01]  /*4b20*/  ISETP.GT.U32.AND P2, PT, R0.reuse, R247, PT ;  /* 0x000000f70000720c */ /* 0x040fe20003f44070 */
[----:B------:R-:W-:Y:S01]  /*4b30*/  @!P6 IMAD.IADD R245, R245, 0x1, -R0 ;  /* 0x00000001f5f5e824 */ /* 0x000fe200078e0a00 */
[----:B------:R-:W-:Y:S01]  /*4b40*/  ISETP.GT.U32.AND P6, PT, R0, R251, PT ;  /* 0x000000fb0000720c */ /* 0x000fe20003fc4070 */
[----:B------:R-:W-:-:S04]  /*4b50*/  IMAD.HI.U32 R12, R10, R17, RZ ;  /* 0x000000110a0c7227 */ /* 0x000fc800078e00ff */
[C---:B------:R-:W-:Y:S02]  /*4b60*/  IMAD R18, R0.reuse, R18, R15 ;  /* 0x0000001200127224 */ /* 0x040fe400078e020f */
[----:B------:R-:W-:Y:S02]  /*4b70*/  IMAD.MOV R56, RZ, RZ, -R12 ;  /* 0x000000ffff387224 */ /* 0x000fe400078e0a0c */
[----:B------:R-:W-:Y:S01]  /*4b80*/  @!P0 IADD3 R249, R249, -R0, RZ ;  /* 0x80000000f9f98210 */ /* 0x000fe20007ffe0ff */
[----:B------:R-:W-:Y:S01]  /*4b90*/  IMAD.MOV.U32 R15, RZ, RZ, R14 ;  /* 0x000000ffff0f7224 */ /* 0x000fe200078e000e */
[C---:B------:R-:W-:Y:S01]  /*4ba0*/  ISETP.GT.U32.AND P4, PT, R0.reuse, R18, PT ;  /* 0x000000120000720c */ /* 0x040fe20003f84070 */
[C---:B------:R-:W-:Y:S01]  /*4bb0*/  IMAD R56, R0.reuse, R56, R17 ;  /* 0x0000003800387224 */ /* 0x040fe200078e0211 */
[----:B------:R-:W-:Y:S01]  /*4bc0*/  ISETP.GE.AND P0, PT, R19, RZ, PT ;  /* 0x000000ff1300720c */ /* 0x000fe20003f06270 */
[----:B------:R-:W-:Y:S01]  /*4bd0*/  @!P6 IMAD.IADD R251, R251, 0x1, -R0 ;  /* 0x00000001fbfbe824 */ /* 0x000fe200078e0a00 */
[----:B------:R-:W-:Y:S01]  /*4be0*/  ISETP.GT.U32.AND P6, PT, R0, R249, PT ;  /* 0x000000f90000720c */ /* 0x000fe20003fc4070 */
[----:B------:R-:W-:-:S04]  /*4bf0*/  IMAD.HI.U32 R12, R10, R15, RZ ;  /* 0x0000000f0a0c7227 */ /* 0x000fc800078e00ff */
[--C-:B------:R-:W-:Y:S01]  /*4c00*/  @!P2 IMAD.IADD R247, R247, 0x1, -R0.reuse ;  /* 0x00000001f7f7a824 */ /* 0x100fe200078e0a00 */
[----:B------:R-:W-:Y:S01]  /*4c10*/  ISETP.GE.AND P2, PT, R16, RZ, PT ;  /* 0x000000ff1000720c */ /* 0x000fe20003f46270 */
[----:B------:R-:W-:Y:S01]  /*4c20*/  @!P3 IMAD.MOV R243, RZ, RZ, -R243 ;  /* 0x000000fffff3b224 */ /* 0x000fe200078e0af3 */
[----:B------:R-:W-:Y:S01]  /*4c30*/  LOP3.LUT R16, R11, 0xb8, RZ, 0xfc, !PT ;  /* 0x000000b80b107812 */ /* 0x000fe200078efcff */
[--C-:B------:R-:W-:Y:S01]  /*4c40*/  @!P4 IMAD.IADD R18, R18, 0x1, -R0.reuse ;  /* 0x000000011212c824 */ /* 0x100fe200078e0a00 */
[----:B------:R-:W-:Y:S01]  /*4c50*/  IADD3 R12, -R12, RZ, RZ ;  /* 0x000000ff0c0c7210 */ /* 0x000fe20007ffe1ff */
[----:B------:R-:W-:Y:S01]  /*4c60*/  @!P5 IMAD.MOV R245, RZ, RZ, -R245 ;  /* 0x000000fffff5d224 */ /* 0x000fe200078e0af5 */
[C---:B------:R-:W-:Y:S01]  /*4c70*/  ISETP.GT.U32.AND P3, PT, R0.reuse, R251, PT ;  /* 0x000000fb0000720c */ /* 0x040fe20003f64070 */
[----:B------:R-:W-:Y:S01]  /*4c80*/  @!P6 IMAD.IADD R249, R249, 0x1, -R0 ;  /* 0x00000001f9f9e824 */ /* 0x000fe200078e0a00 */
[C---:B------:R-:W-:Y:S01]  /*4c90*/  ISETP.GT.U32.AND P6, PT, R0.reuse, R56, PT ;  /* 0x000000380000720c */ /* 0x040fe20003fc4070 */
[----:B------:R-:W-:Y:S01]  /*4ca0*/  IMAD R54, R0, R12, R15 ;  /* 0x0000000c00367224 */ /* 0x000fe200078e020f */
[----:B------:R-:W-:Y:S01]  /*4cb0*/  IABS R14, R16 ;  /* 0x00000010000e7213 */ /* 0x000fe20000000000 */
[----:B------:R-:W-:Y:S01]  /*4cc0*/  @!P1 IMAD.MOV R247, RZ, RZ, -R247 ;  /* 0x000000fffff79224 */ /* 0x000fe200078e0af7 */
[----:B------:R-:W-:Y:S01]  /*4cd0*/  ISETP.GE.AND P4, PT, R16, RZ, PT ;  /* 0x000000ff1000720c */ /* 0x000fe20003f86270 */
[----:B------:R-:W-:Y:S01]  /*4ce0*/  @!P2 IMAD.MOV R249, RZ, RZ, -R249 ;  /* 0x000000fffff9a224 */ /* 0x000fe200078e0af9 */
[----:B------:R-:W-:-:S02]  /*4cf0*/  MOV R15, R14 ;  /* 0x0000000e000f7202 */ /* 0x000fc40000000f00 */
[C---:B------:R-:W-:Y:S02]  /*4d00*/  LOP3.LUT R16, R11.reuse, 0xba, RZ, 0xfc, !PT ;  /* 0x000000ba0b107812 */ /* 0x040fe400078efcff */
[----:B------:R-:W-:Y:S01]  /*4d10*/  ISETP.GE.AND P5, PT, R20, RZ, PT ;  /* 0x000000ff1400720c */ /* 0x000fe20003fa6270 */
[----:B------:R-:W-:Y:S01]  /*4d20*/  IMAD.HI.U32 R12, R10, R15, RZ ;  /* 0x0000000f0a0c7227 */ /* 0x000fe200078e00ff */
[----:B------:R-:W-:Y:S02]  /*4d30*/  LOP3.LUT R20, R11, 0xbc, RZ, 0xfc, !PT ;  /* 0x000000bc0b147812 */ /* 0x000fe400078efcff */
[----:B------:R-:W-:Y:S01]  /*4d40*/  IABS R17, R16 ;  /* 0x0000001000117213 */ /* 0x000fe20000000000 */
[--C-:B------:R-:W-:Y:S01]  /*4d50*/  @!P6 IMAD.IADD R56, R56, 0x1, -R0.reuse ;  /* 0x000000013838e824 */ /* 0x100fe200078e0a00 */
[----:B------:R-:W-:Y:S01]  /*4d60*/  ISETP.GT.U32.AND P6, PT, R0, R18, PT ;  /* 0x000000120000720c */ /* 0x000fe20003fc4070 */
[----:B------:R-:W-:Y:S01]  /*4d70*/  @!P3 IMAD.IADD R251, R251, 0x1, -R0 ;  /* 0x00000001fbfbb824 */ /* 0x000fe200078e0a00 */
[----:B------:R-:W-:Y:S01]  /*4d80*/  ISETP.GE.AND P3, PT, R22, RZ, PT ;  /* 0x000000ff1600720c */ /* 0x000fe20003f66270 */
[----:B------:R-:W-:Y:S01]  /*4d90*/  IMAD.MOV R12, RZ, RZ, -R12 ;  /* 0x000000ffff0c7224 */ /* 0x000fe200078e0a0c */
[----:B------:R-:W-:-:S02]  /*4da0*/  IABS R14, R20 ;  /* 0x00000014000e7213 */ /* 0x000fc40000000000 */
[----:B------:R-:W-:Y:S01]  /*4db0*/  @!P0 IADD3 R251, -R251, RZ, RZ ;  /* 0x000000fffbfb8210 */ /* 0x000fe20007ffe1ff */
[C---:B------:R-:W-:Y:S01]  /*4dc0*/  IMAD R22, R0.reuse, R12, R15 ;  /* 0x0000000c00167224 */ /* 0x040fe200078e020f */
[----:B------:R-:W-:Y:S01]  /*4dd0*/  ISETP.GT.U32.AND P0, PT, R0, R54, PT ;  /* 0x000000360000720c */ /* 0x000fe20003f04070 */
[----:B------:R-:W-:Y:S01]  /*4de0*/  IMAD.HI.U32 R12, R10, R17, RZ ;  /* 0x000000110a0c7227 */ /* 0x000fe200078e00ff */
[----:B------:R-:W-:Y:S02]  /*4df0*/  ISETP.GT.U32.AND P2, PT, R0, R56, PT ;  /* 0x000000380000720c */ /* 0x000fe40003f44070 */
[----:B------:R-:W-:Y:S01]  /*4e00*/  ISETP.GE.AND P1, PT, R21, RZ, PT ;  /* 0x000000ff1500720c */ /* 0x000fe20003f26270 */
[----:B------:R-:W-:Y:S01]  /*4e10*/  @!P6 IMAD.IADD R18, R18, 0x1, -R0 ;  /* 0x000000011212e824 */ /* 0x000fe200078e0a00 */
[----:B------:R-:W-:Y:S01]  /*4e20*/  ISETP.GT.U32.AND P6, PT, R0, R22, PT ;  /* 0x000000160000720c */ /* 0x000fe20003fc4070 */
[----:B------:R-:W-:Y:S01]  /*4e30*/  IMAD.MOV.U32 R15, RZ, RZ, R14 ;  /* 0x000000ffff0f7224 */ /* 0x000fe200078e000e */
[----:B------:R-:W-:Y:S01]  /*4e40*/  IADD3 R52, -R12, RZ, RZ ;  /* 0x000000ff0c347210 */ /* 0x000fe20007ffe1ff */
[----:B------:R-:W-:Y:S01]  /*4e50*/  @!P5 IMAD.MOV R18, RZ, RZ, -R18 ;  /* 0x000000ffff12d224 */ /* 0x000fe200078e0a12 */
[----:B------:R-:W-:Y:S01]  /*4e60*/  LOP3.LUT R21, R11, 0xbe, RZ, 0xfc, !PT ;  /* 0x000000be0b157812 */ /* 0x000fe200078efcff */
[----:B------:R-:W-:-:S03]  /*4e70*/  IMAD.HI.U32 R14, R10, R15, RZ ;  /* 0x0000000f0a0e7227 */ /* 0x000fc600078e00ff */
[----:B------:R-:W-:Y:S01]  /*4e80*/  IABS R19, R21 ;  /* 0x0000001500137213 */ /* 0x000fe20000000000 */
[--C-:B------:R-:W-:Y:S01]  /*4e90*/  @!P0 IMAD.IADD R54, R54, 0x1, -R0.reuse ;  /* 0x0000000136368824 */ /* 0x100fe200078e0a00 */
[----:B------:R-:W-:Y:S01]  /*4ea0*/  ISETP.GE.AND P0, PT, R20, RZ, PT ;  /* 0x000000ff1400720c */ /* 0x000fe20003f06270 */
[----:B------:R-:W-:Y:S01]  /*4eb0*/  @!P2 IMAD.IADD R56, R56, 0x1, -R0 ;  /* 0x000000013838a824 */ /* 0x000fe200078e0a00 */
[C---:B------:R-:W-:Y:S01]  /*4ec0*/  LOP3.LUT R20, R11.reuse, 0xc4, RZ, 0xfc, !PT ;  /* 0x000000c40b147812 */ /* 0x040fe200078efcff */
[----:B------:R-:W-:Y:S01]  /*4ed0*/  IMAD.MOV R14, RZ, RZ, -R14 ;  /* 0x000000ffff0e7224 */ /* 0x000fe200078e0a0e */
[----:B------:R-:W-:Y:S01]  /*4ee0*/  @!P6 IADD3 R22, R22, -R0, RZ ;  /* 0x800000001616e210 */ /* 0x000fe20007ffe0ff */
[C---:B------:R-:W-:Y:S01]  /*4ef0*/  IMAD R52, R0.reuse, R52, R17 ;  /* 0x0000003400347224 */ /* 0x040fe200078e0211 */
[C---:B------:R-:W-:Y:S01]  /*4f00*/  ISETP.GT.U32.AND P6, PT, R0.reuse, R54, PT ;  /* 0x000000360000720c */ /* 0x040fe20003fc4070 */
[C---:B------:R-:W-:Y:S01]  /*4f10*/  IMAD R24, R0.reuse, R14, R15 ;  /* 0x0000000e00187224 */ /* 0x040fe200078e020f */
[----:B------:R-:W-:Y:S01]  /*4f20*/  LOP3.LUT R17, R11, 0xc0, RZ, 0xfc, !PT ;  /* 0x000000c00b117812 */ /* 0x000fe200078efcff */
[----:B------:R-:W-:Y:S01]  /*4f30*/  @!P1 IMAD.MOV R56, RZ, RZ, -R56 ;  /* 0x000000ffff389224 */ /* 0x000fe200078e0a38 */
[----:B------:R-:W-:Y:S01]  /*4f40*/  ISETP.GT.U32.AND P1, PT, R0, R52, PT ;  /* 0x000000340000720c */ /* 0x000fe20003f24070 */
[----:B------:R-:W-:Y:S01]  /*4f50*/  IMAD.HI.U32 R12, R10, R19, RZ ;  /* 0x000000130a0c7227 */ /* 0x000fe200078e00ff */
[----:B------:R-:W-:-:S02]  /*4f60*/  IABS R15, R17 ;  /* 0x00000011000f7213 */ /* 0x000fc40000000000 */
[----:B------:R-:W-:Y:S01]  /*4f70*/  ISETP.GT.U32.AND P5, PT, R0, R22, PT ;  /* 0x000000160000720c */ /* 0x000fe20003fa4070 */
[----:B------:R-:W-:Y:S01]  /*4f80*/  IMAD.MOV R12, RZ, RZ, -R12 ;  /* 0x000000ffff0c7224 */ /* 0x000fe200078e0a0c */
[----:B------:R-:W-:Y:S02]  /*4f90*/  IABS R47, R20 ;  /* 0x00000014002f7213 */ /* 0x000fe40000000000 */
[----:B------:R-:W-:Y:S01]  /*4fa0*/  ISETP.GE.AND P2, PT, R16, RZ, PT ;  /* 0x000000ff1000720c */ /* 0x000fe20003f46270 */
[--C-:B------:R-:W-:Y:S01]  /*4fb0*/  @!P6 IMAD.IADD R54, R54, 0x1, -R0.reuse ;  /* 0x000000013636e824 */ /* 0x100fe200078e0a00 */
[C---:B------:R-:W-:Y:S01]  /*4fc0*/  ISETP.GT.U32.AND P6, PT, R0.reuse, R24, PT ;  /* 0x000000180000720c */ /* 0x040fe20003fc4070 */
[----:B------:R-:W-:Y:S01]  /*4fd0*/  IMAD R50, R0, R12, R19 ;  /* 0x0000000c00327224 */ /* 0x000fe200078e0213 */
[----:B------:R-:W-:Y:S01]  /*4fe0*/  LOP3.LUT R19, R11, 0xc2, RZ, 0xfc, !PT ;  /* 0x000000c20b137812 */ /* 0x000fe200078efcff */
[----:B------:R-:W-:Y:S01]  /*4ff0*/  @!P1 IMAD.IADD R52, R52, 0x1, -R0 ;  /* 0x0000000134349824 */ /* 0x000fe200078e0a00 */
[----:B------:R-:W-:Y:S01]  /*5000*/  ISETP.GE.AND P1, PT, R21, RZ, PT ;  /* 0x000000ff1500720c */ /* 0x000fe20003f26270 */
[----:B------:R-:W-:Y:S01]  /*5010*/  IMAD.HI.U32 R12, R10, R15, RZ ;  /* 0x0000000f0a0c7227 */ /* 0x000fe200078e00ff */
[----:B------:R-:W-:-:S02]  /*5020*/  IABS R209, R19 ;  /* 0x0000001300d17213 */ /* 0x000fc40000000000 */
[----:B------:R-:W-:Y:S01]  /*5030*/  @!P5 IADD3 R22, R22, -R0, RZ ;  /* 0x800000001616d210 */ /* 0x000fe20007ffe0ff */
[----:B------:R-:W-:Y:S01]  /*5040*/  IMAD.MOV R12, RZ, RZ, -R12 ;  /* 0x000000ffff0c7224 */ /* 0x000fe200078e0a0c */
[----:B------:R-:W-:Y:S01]  /*5050*/  ISETP.GT.U32.AND P5, PT, R0, R50, PT ;  /* 0x000000320000720c */ /* 0x000fe20003fa4070 */
[----:B------:R-:W-:Y:S01]  /*5060*/  @!P3 IMAD.MOV R54, RZ, RZ, -R54 ;  /* 0x000000ffff36b224 */ /* 0x000fe200078e0a36 */
[C---:B------:R-:W-:Y:S01]  /*5070*/  LOP3.LUT R21, R11.reuse, 0xe2, RZ, 0xfc, !PT ;  /* 0x000000e20b157812 */ /* 0x040fe200078efcff */
[----:B------:R-:W-:Y:S01]  /*5080*/  @!P6 IMAD.IADD R24, R24, 0x1, -R0 ;  /* 0x000000011818e824 */ /* 0x000fe200078e0a00 */
[----:B------:R-:W-:Y:S01]  /*5090*/  ISETP.GT.U32.AND P6, PT, R0, R52, PT ;  /* 0x000000340000720c */ /* 0x000fe20003fc4070 */
[----:B------:R-:W-:Y:S01]  /*50a0*/  IMAD.HI.U32 R14, R10, R209, RZ ;  /* 0x000000d10a0e7227 */ /* 0x000fe200078e00ff */
[----:B------:R-:W-:Y:S02]  /*50b0*/  IABS R115, R21 ;  /* 0x0000001500737213 */ /* 0x000fe40000000000 */
[C---:B------:R-:W-:Y:S01]  /*50c0*/  ISETP.GT.U32.AND P3, PT, R0.reuse, R24, PT ;  /* 0x000000180000720c */ /* 0x040fe20003f64070 */
[----:B------:R-:W-:Y:S01]  /*50d0*/  IMAD R26, R0, R12, R15 ;  /* 0x0000000c001a7224 */ /* 0x000fe200078e020f */
[----:B------:R-:W-:Y:S01]  /*50e0*/  LOP3.LUT R15, R11, 0xc8, RZ, 0xfc, !PT ;  /* 0x000000c80b0f7812 */ /* 0x000fe200078efcff */
[----:B------:R-:W-:-:S02]  /*50f0*/  IMAD.MOV R16, RZ, RZ, -R14 ;  /* 0x000000ffff107224 */ /* 0x000fc400078e0a0e */
[----:B------:R-:W-:Y:S01]  /*5100*/  IMAD.HI.U32 R12, R10, R47, RZ ;  /* 0x0000002f0a0c7227 */ /* 0x000fe200078e00ff */
[----:B------:R-:W-:Y:S02]  /*5110*/  @!P5 IADD3 R50, R50, -R0, RZ ;  /* 0x800000003232d210 */ /* 0x000fe40007ffe0ff */
[----:B------:R-:W-:Y:S01]  /*5120*/  IABS R45, R15 ;  /* 0x0000000f002d7213 */ /* 0x000fe20000000000 */
[----:B------:R-:W-:Y:S01]  /*5130*/  IMAD R209, R0, R16, R209 ;  /* 0x0000001000d17224 */ /* 0x000fe200078e02d1 */
[----:B------:R-:W-:Y:S01]  /*5140*/  @!P6 IADD3 R52, R52, -R0, RZ ;  /* 0x800000003434e210 */ /* 0x000fe20007ffe0ff */
[----:B------:R-:W-:Y:S01]  /*5150*/  IMAD.MOV R12, RZ, RZ, -R12 ;  /* 0x000000ffff0c7224 */ /* 0x000fe200078e0a0c */
[----:B------:R-:W-:Y:S01]  /*5160*/  ISETP.GT.U32.AND P6, PT, R0, R26, PT ;  /* 0x0000001a0000720c */ /* 0x000fe20003fc4070 */
[----:B------:R-:W-:Y:S01]  /*5170*/  @!P3 IMAD.IADD R24, R24, 0x1, -R0 ;  /* 0x000000011818b824 */ /* 0x000fe200078e0a00 */
[C---:B------:R-:W-:Y:S01]  /*5180*/  ISETP.GT.U32.AND P3, PT, R0.reuse, R209, PT ;  /* 0x000000d10000720c */ /* 0x040fe20003f64070 */
[C---:B------:R-:W-:Y:S01]  /*5190*/  IMAD R47, R0.reuse, R12, R47 ;  /* 0x0000000c002f7224 */ /* 0x040fe200078e022f */
[----:B------:R-:W-:Y:S01]  /*51a0*/  ISETP.GT.U32.AND P5, PT, R0, R50, PT ;  /* 0x000000320000720c */ /* 0x000fe20003fa4070 */
[----:B------:R-:W-:Y:S01]  /*51b0*/  IMAD.HI.U32 R14, R10, R207, RZ ;  /* 0x000000cf0a0e7227 */ /* 0x000fe200078e00ff */
[----:B------:R-:W-:-:S02]  /*51c0*/  LOP3.LUT R16, R11, 0xca, RZ, 0xfc, !PT ;  /* 0x000000ca0b107812 */ /* 0x000fc400078efcff */
[----:B------:R-:W-:Y:S01]  /*51d0*/  @!P0 IADD3 R24, -R24, RZ, RZ ;  /* 0x000000ff18188210 */ /* 0x000fe20007ffe1ff */
[----:B------:R-:W-:Y:S01]  /*51e0*/  IMAD.MOV R14, RZ, RZ, -R14 ;  /* 0x000000ffff0e7224 */ /* 0x000fe200078e0a0e */
[----:B------:R-:W-:Y:S01]  /*51f0*/  IABS R205, R16 ;  /* 0x0000001000cd7213 */ /* 0x000fe20000000000 */
[----:B------:R-:W-:Y:S02]  /*5200*/  @!P2 IMAD.MOV R52, RZ, RZ, -R52 ;  /* 0x000000ffff34a224 */ /* 0x000fe400078e0a34 */
[--C-:B------:R-:W-:Y:S01]  /*5210*/  @!P6 IMAD.IADD R26, R26, 0x1, -R0.reuse ;  /* 0x000000011a1ae824 */ /* 0x100fe200078e0a00 */
[C---:B------:R-:W-:Y:S01]  /*5220*/  ISETP.GT.U32.AND P6, PT, R0.reuse, R47, PT ;  /* 0x0000002f0000720c */ /* 0x040fe20003fc4070 */
[C---:B------:R-:W-:Y:S02]  /*5230*/  IMAD R207, R0.reuse, R14, R207 ;  /* 0x0000000e00cf7224 */ /* 0x040fe400078e02cf */
[----:B------:R-:W-:Y:S01]  /*5240*/  @!P3 IMAD.IADD R209, R209, 0x1, -R0 ;  /* 0x00000001d1d1b824 */ /* 0x000fe200078e0a00 */
[----:B------:R-:W-:Y:S01]  /*5250*/  ISETP.GT.U32.AND P3, PT, R0, R26, PT ;  /* 0x0000001a0000720c */ /* 0x000fe20003f64070 */
[----:B------:R-:W-:Y:S01]  /*5260*/  IMAD.HI.U32 R14, R10, R205, RZ ;  /* 0x000000cd0a0e7227 */ /* 0x000fe200078e00ff */
[----:B------:R-:W-:-:S02]  /*5270*/  ISETP.GT.U32.AND P0, PT, R0, R207, PT ;  /* 0x000000cf0000720c */ /* 0x000fc40003f04070 */
[----:B------:R-:W-:Y:S01]  /*5280*/  ISETP.GT.U32.AND P2, PT, R0, R209, PT ;  /* 0x000000d10000720c */ /* 0x000fe20003f44070 */
[----:B------:R-:W-:Y:S01]  /*5290*/  @!P4 IMAD.MOV R22, RZ, RZ, -R22 ;  /* 0x000000ffff16c224 */ /* 0x000fe200078e0a16 */
[-C--:B------:R-:W-:Y:S01]  /*52a0*/  @!P5 IADD3 R50, R50, -R0.reuse, RZ ;  /* 0x800000003232d210 */ /* 0x080fe20007ffe0ff */
[----:B------:R-:W-:Y:S01]  /*52b0*/  IMAD.HI.U32 R12, R10, R45, RZ ;  /* 0x0000002d0a0c7227 */ /* 0x000fe200078e00ff */
[----:B------:R-:W-:Y:S02]  /*52c0*/  ISETP.GE.AND P5, PT, R19, RZ, PT ;  /* 0x000000ff1300720c */ /* 0x000fe40003fa6270 */
[----:B------:R-:W-:Y:S01]  /*52d0*/  ISETP.GE.AND P4, PT, R17, RZ, PT ;  /* 0x000000ff1100720c */ /* 0x000fe20003f86270 */
[----:B------:R-:W-:Y:S01]  /*52e0*/  @!P6 IMAD.IADD R47, R47, 0x1, -R0 ;  /* 0x000000012f2fe824 */ /* 0x000fe200078e0a00 */
[----:B------:R-:W-:Y:S01]  /*52f0*/  LOP3.LUT R17, R11, 0xda, RZ, 0xfc, !PT ;  /* 0x000000da0b117812 */ /* 0x000fe200078efcff */
[----:B------:R-:W-:Y:S01]  /*5300*/  IMAD.MOV R14, RZ, RZ, -R14 ;  /* 0x000000ffff0e7224 */ /* 0x000fe200078e0a0e */
[----:B------:R-:W-:Y:S01]  /*5310*/  @!P3 IADD3 R26, R26, -R0, RZ ;  /* 0x800000001a1ab210 */ /* 0x000fe20007ffe0ff */
[----:B------:R-:W-:Y:S01]  /*5320*/  @!P1 IMAD.MOV R50, RZ, RZ, -R50 ;  /* 0x000000ffff329224 */ /* 0x000fe200078e0a32 */
[----:B------:R-:W-:Y:S01]  /*5330*/  ISETP.GT.U32.AND P6, PT, R0, R47, PT ;  /* 0x0000002f0000720c */ /* 0x000fe20003fc4070 */
[----:B------:R-:W-:Y:S01]  /*5340*/  IMAD.MOV R12, RZ, RZ, -R12 ;  /* 0x000000ffff0c7224 */ /* 0x000fe200078e0a0c */
[----:B------:R-:W-:Y:S01]  /*5350*/  ISETP.GE.AND P1, PT, R20, RZ, PT ;  /* 0x000000ff1400720c */ /* 0x000fe20003f26270 */
[--C-:B------:R-:W-:Y:S01]  /*5360*/  @!P0 IMAD.IADD R207, R207, 0x1, -R0.reuse ;  /* 0x00000001cfcf8824 */ /* 0x100fe200078e0a00 */
[----:B------:R-:W-:Y:S01]  /*5370*/  ISETP.GE.AND P3, PT, R23, RZ, PT ;  /* 0x000000ff1700720c */ /* 0x000fe20003f66270 */
[----:B------:R-:W-:Y:S01]  /*5380*/  @!P2 IMAD.IADD R209, R209, 0x1, -R0 ;  /* 0x00000001d1d1a824 */ /* 0x000fe200078e0a00 */
[----:B------:R-:W-:Y:S01]  /*5390*/  ISETP.GE.AND P2, PT, R15, RZ, PT ;  /* 0x000000ff0f00720c */ /* 0x000fe20003f46270 */
[C---:B------:R-:W-:Y:S01]  /*53a0*/  IMAD R205, R0.reuse, R14, R205 ;  /* 0x0000000e00cd7224 */ /* 0x040fe200078e02cd */
[C---:B------:R-:W-:Y:S01]  /*53b0*/  ISETP.GT.U32.AND P0, PT, R0.reuse, R207, PT ;  /* 0x000000cf0000720c */ /* 0x040fe20003f04070 */
[C---:B------:R-:W-:Y:S01]  /*53c0*/  IMAD R45, R0.reuse, R12, R45 ;  /* 0x0000000c002d7224 */ /* 0x040fe200078e022d */
[----:B------:R-:W-:Y:S01]  /*53d0*/  LOP3.LUT R12, R11, 0xcc, RZ, 0xfc, !PT ;  /* 0x000000cc0b0c7812 */ /* 0x000fe200078efcff */
[----:B------:R-:W-:Y:S01]  /*53e0*/  @!P5 IMAD.MOV R209, RZ, RZ, -R209 ;  /* 0x000000ffffd1d224 */ /* 0x000fe200078e0ad1 */
[----:B------:R-:W-:Y:S01]  /*53f0*/  ISETP.GT.U32.AND P5, PT, R0, R205, PT ;  /* 0x000000cd0000720c */ /* 0x000fe20003fa4070 */
[----:B------:R-:W-:Y:S01]  /*5400*/  @!P4 IMAD.MOV R26, RZ, RZ, -R26 ;  /* 0x000000ffff1ac224 */ /* 0x000fe200078e0a1a */
[----:B------:R-:W-:-:S02]  /*5410*/  @!P6 IADD3 R47, R47, -R0, RZ ;  /* 0x800000002f2fe210 */ /* 0x000fc40007ffe0ff */
[----:B------:R-:W-:Y:S02]  /*5420*/  ISETP.GT.U32.AND P4, PT, R0, R45, PT ;  /* 0x0000002d0000720c */ /* 0x000fe40003f84070 */
[----:B------:R-:W-:Y:S01]  /*5430*/  IABS R43, R12 ;  /* 0x0000000c002b7213 */ /* 0x000fe20000000000 */
[----:B------:R-:W-:Y:S01]  /*5440*/  @!P1 IMAD.MOV R47, RZ, RZ, -R47 ;  /* 0x000000ffff2f9224 */ /* 0x000fe200078e0a2f */
[----:B------:R-:W-:Y:S02]  /*5450*/  ISETP.GE.AND P1, PT, R12, RZ, PT ;  /* 0x000000ff0c00720c */ /* 0x000fe40003f26270 */
[----:B------:R-:W-:Y:S02]  /*5460*/  LOP3.LUT R12, R11, 0xce, RZ, 0xfc, !PT ;  /* 0x000000ce0b0c7812 */ /* 0x000fe400078efcff */
[----:B------:R-:W-:Y:S01]  /*5470*/  @!P0 IADD3 R207, R207, -R0, RZ ;  /* 0x80000000cfcf8210 */ /* 0x000fe20007ffe0ff */
[----:B------:R-:W-:Y:S01]  /*5480*/  @!P5 IMAD.IADD R205, R205, 0x1, -R0 ;  /* 0x00000001cdcdd824 */ /* 0x000fe200078e0a00 */
[----:B------:R-:W-:-:S02]  /*5490*/  ISETP.GE.AND P0, PT, R12, RZ, PT ;  /* 0x000000ff0c00720c */ /* 0x000fc40003f06270 */
[----:B------:R-:W-:Y:S01]  /*54a0*/  IABS R203, R12 ;  /* 0x0000000c00cb7213 */ /* 0x000fe20000000000 */
[----:B------:R-:W-:Y:S01]  /*54b0*/  IMAD.HI.U32 R12, R10, R43, RZ ;  /* 0x0000002b0a0c7227 */ /* 0x000fe200078e00ff */
[----:B------:R-:W-:Y:S02]  /*54c0*/  ISETP.GT.U32.AND P5, PT, R0, R205, PT ;  /* 0x000000cd0000720c */ /* 0x000fe40003fa4070 */
[----:B------:R-:W-:Y:S01]  /*54d0*/  ISETP.GE.AND P6, PT, R16, RZ, PT ;  /* 0x000000ff1000720c */ /* 0x000fe20003fc6270 */
[----:B------:R-:W-:Y:S01]  /*54e0*/  @!P4 IMAD.IADD R45, R45, 0x1, -R0 ;  /* 0x000000012d2dc824 */ /* 0x000fe200078e0a00 */
[----:B------:R-:W-:Y:S01]  /*54f0*/  LOP3.LUT R14, R11, 0xd0, RZ, 0xfc, !PT ;  /* 0x000000d00b0e7812 */ /* 0x000fe200078efcff */
[----:B------:R-:W-:Y:S01]  /*5500*/  IMAD.MOV R12, RZ, RZ, -R12 ;  /* 0x000000ffff0c7224 */ /* 0x000fe200078e0a0c */
[----:B------:R-:W-:Y:S02]  /*5510*/  @!P3 IADD3 R207, -R207, RZ, RZ ;  /* 0x000000ffcfcfb210 */ /* 0x000fe40007ffe1ff */
[C---:B------:R-:W-:Y:S01]  /*5520*/  ISETP.GT.U32.AND P4, PT, R0.reuse, R45, PT ;  /* 0x0000002d0000720c */ /* 0x040fe20003f84070 */
[----:B------:R-:W-:Y:S01]  /*5530*/  IMAD R43, R0, R12, R43 ;  /* 0x0000000c002b7224 */ /* 0x000fe200078e022b */
[----:B------:R-:W-:Y:S01]  /*5540*/  IABS R41, R14 ;  /* 0x0000000e00297213 */ /* 0x000fe20000000000 */
[----:B------:R-:W-:Y:S01]  /*5550*/  IMAD.HI.U32 R12, R10, R203, RZ ;  /* 0x000000cb0a0c7227 */ /* 0x000fe200078e00ff */
[----:B------:R-:W-:-:S02]  /*5560*/  ISETP.GE.AND P3, PT, R14, RZ, PT ;  /* 0x000000ff0e00720c */ /* 0x000fc40003f66270 */
[----:B------:R-:W-:Y:S01]  /*5570*/  @!P5 IADD3 R205, R205, -R0, RZ ;  /* 0x80000000cdcdd210 */ /* 0x000fe20007ffe0ff */
[----:B------:R-:W-:Y:S01]  /*5580*/  IMAD.MOV R12, RZ, RZ, -R12 ;  /* 0x000000ffff0c7224 */ /* 0x000fe200078e0a0c */
[----:B------:R-:W-:Y:S01]  /*5590*/  LOP3.LUT R15, R11, 0xd2, RZ, 0xfc, !PT ;  /* 0x000000d20b0f7812 */ /* 0x000fe200078efcff */
[----:B------:R-:W-:Y:S01]  /*55a0*/  IMAD.HI.U32 R14, R10, R41, RZ ;  /* 0x000000290a0e7227 */ /* 0x000fe200078e00ff */
[----:B------:R-:W-:Y:S02]  /*55b0*/  @!P6 IADD3 R205, -R205, RZ, RZ ;  /* 0x000000ffcdcde210 */ /* 0x000fe40007ffe1ff */
[----:B------:R-:W-:Y:S01]  /*55c0*/  IABS R201, R15 ;  /* 0x0000000f00c97213 */ /* 0x000fe20000000000 */
[C---:B------:R-:W-:Y:S01]  /*55d0*/  IMAD R203, R0.reuse, R12, R203 ;  /* 0x0000000c00cb7224 */ /* 0x040fe200078e02cb */
[----:B------:R-:W-:Y:S01]  /*55e0*/  ISETP.GE.AND P5, PT, R15, RZ, PT ;  /* 0x000000ff0f00720c */ /* 0x000fe20003fa6270 */
[----:B------:R-:W-:Y:S01]  /*55f0*/  @!P4 IMAD.IADD R45, R45, 0x1, -R0 ;  /* 0x000000012d2dc824 */ /* 0x000fe200078e0a00 */
[C---:B------:R-:W-:Y:S01]  /*5600*/  ISETP.GT.U32.AND P4, PT, R0.reuse, R43, PT ;  /* 0x0000002b0000720c */ /* 0x040fe20003f84070 */
[----:B------:R-:W-:Y:S01]  /*5610*/  IMAD.MOV R14, RZ, RZ, -R14 ;  /* 0x000000ffff0e7224 */ /* 0x000fe200078e0a0e */
[----:B------:R-:W-:Y:S01]  /*5620*/  ISETP.GT.U32.AND P6, PT, R0, R203, PT ;  /* 0x000000cb0000720c */ /* 0x000fe20003fc4070 */
[----:B------:R-:W-:Y:S01]  /*5630*/  IMAD.HI.U32 R12, R10, R201, RZ ;  /* 0x000000c90a0c7227 */ /* 0x000fe200078e00ff */
[----:B------:R-:W-:-:S02]  /*5640*/  LOP3.LUT R15, R11, 0xd6, RZ, 0xfc, !PT ;  /* 0x000000d60b0f7812 */ /* 0x000fc400078efcff */
[C---:B------:R-:W-:Y:S01]  /*5650*/  LOP3.LUT R16, R11.reuse, 0xd8, RZ, 0xfc, !PT ;  /* 0x000000d80b107812 */ /* 0x040fe200078efcff */
[----:B------:R-:W-:Y:S01]  /*5660*/  IMAD R41, R0, R14, R41 ;  /* 0x0000000e00297224 */ /* 0x000fe200078e0229 */
[----:B------:R-:W-:Y:S01]  /*5670*/  LOP3.LUT R14, R11, 0xd4, RZ, 0xfc, !PT ;  /* 0x000000d40b0e7812 */ /* 0x000fe200078efcff */
[----:B------:R-:W-:Y:S01]  /*5680*/  @!P2 IMAD.MOV R45, RZ, RZ, -R45 ;  /* 0x000000ffff2da224 */ /* 0x000fe200078e0a2d */
[----:B------:R-:W-:Y:S01]  /*5690*/  IABS R199, R15 ;  /* 0x0000000f00c77213 */ /* 0x000fe20000000000 */
[----:B------:R-:W-:Y:S01]  /*56a0*/  IMAD.MOV R12, RZ, RZ, -R12 ;  /* 0x000000ffff0c7224 */ /* 0x000fe200078e0a0c */
[----:B------:R-:W-:Y:S01]  /*56b0*/  IABS R39, R14 ;  /* 0x0000000e00277213 */ /* 0x000fe20000000000 */
[--C-:B------:R-:W-:Y:S01]  /*56c0*/  @!P4 IMAD.IADD R43, R43, 0x1, -R0.reuse ;  /* 0x000000012b2bc824 */ /* 0x100fe200078e0a00 */
[----:B------:R-:W-:Y:S01]  /*56d0*/  ISETP.GE.AND P4, PT, R14, RZ, PT ;  /* 0x000000ff0e00720c */ /* 0x000fe20003f86270 */
[----:B------:R-:W-:Y:S01]  /*56e0*/  @!P6 IMAD.IADD R203, R203, 0x1, -R0 ;  /* 0x00000001cbcbe824 */ /* 0x000fe200078e0a00 */
[----:B------:R-:W-:Y:S01]  /*56f0*/  IABS R37, R16 ;  /* 0x0000001000257213 */ /* 0x000fe20000000000 */
[C---:B------:R-:W-:Y:S01]  /*5700*/  IMAD R201, R0.reuse, R12, R201 ;  /* 0x0000000c00c97224 */ /* 0x040fe200078e02c9 */
[----:B------:R-:W-:Y:S01]  /*5710*/  ISETP.GT.U32.AND P2, PT, R0, R43, PT ;  /* 0x0000002b0000720c */ /* 0x000fe20003f44070 */
[----:B------:R-:W-:Y:S01]  /*5720*/  IMAD.HI.U32 R12, R10, R39, RZ ;  /* 0x000000270a0c7227 */ /* 0x000fe200078e00ff */
[----:B------:R-:W-:-:S02]  /*5730*/  ISETP.GT.U32.AND P6, PT, R0, R203, PT ;  /* 0x000000cb0000720c */ /* 0x000fc40003fc4070 */
[----:B------:R-:W-:Y:S01]  /*5740*/  IABS R197, R17 ;  /* 0x0000001100c57213 */ /* 0x000fe20000000000 */
[----:B------:R-:W-:Y:S01]  /*5750*/  IMAD.MOV R12, RZ, RZ, -R12 ;  /* 0x000000ffff0c7224 */ /* 0x000fe200078e0a0c */
[C---:B------:R-:W-:Y:S01]  /*5760*/  LOP3.LUT R19, R11.reuse, 0xdc, RZ, 0xfc, !PT ;  /* 0x000000dc0b137812 */ /* 0x040fe200078efcff */
[----:B------:R-:W-:Y:S01]  /*5770*/  IMAD.HI.U32 R14, R10, R199, RZ ;  /* 0x000000c70a0e7227 */ /* 0x000fe200078e00ff */
[----:B------:R-:W-:Y:S02]  /*5780*/  LOP3.LUT R20, R11, 0xe0, RZ, 0xfc, !PT ;  /* 0x000000e00b147812 */ /* 0x000fe400078efcff */
[----:B------:R-:W-:Y:S01]  /*5790*/  IABS R35, R19 ;  /* 0x0000001300237213 */ /* 0x000fe20000000000 */
[----:B------:R-:W-:Y:S01]  /*57a0*/  IMAD R39, R0, R12, R39 ;  /* 0x0000000c00277224 */ /* 0x000fe200078e0227 */
[----:B------:R-:W-:Y:S01]  /*57b0*/  IADD3 R14, -R14, RZ, RZ ;  /* 0x000000ff0e0e7210 */ /* 0x000fe20007ffe1ff */
[--C-:B------:R-:W-:Y:S01]  /*57c0*/  @!P2 IMAD.IADD R43, R43, 0x1, -R0.reuse ;  /* 0x000000012b2ba824 */ /* 0x100fe200078e0a00 */
[C---:B------:R-:W-:Y:S01]  /*57d0*/  ISETP.GT.U32.AND P2, PT, R0.reuse, R41, PT ;  /* 0x000000290000720c */ /* 0x040fe20003f44070 */
[----:B------:R-:W-:Y:S01]  /*57e0*/  @!P6 IMAD.IADD R203, R203, 0x1, -R0 ;  /* 0x00000001cbcbe824 */ /* 0x000fe200078e0a00 */
[C---:B------:R-:W-:Y:S01]  /*57f0*/  ISETP.GT.U32.AND P6, PT, R0.reuse, R201, PT ;  /* 0x000000c90000720c */ /* 0x040fe20003fc4070 */
[----:B------:R-:W-:Y:S01]  /*5800*/  @!P1 IMAD.MOV R43, RZ, RZ, -R43 ;  /* 0x000000ffff2b9224 */ /* 0x000fe200078e0a2b */
[----:B------:R-:W-:Y:S01]  /*5810*/  ISETP.GT.U32.AND P1, PT, R0, R39, PT ;  /* 0x000000270000720c */ /* 0x000fe20003f24070 */
[----:B------:R-:W-:Y:S01]  /*5820*/  IMAD.HI.U32 R12, R10, R37, RZ ;  /* 0x000000250a0c7227 */ /* 0x000fe200078e00ff */
[----:B------:R-:W-:-:S03]  /*5830*/  IABS R33, R20 ;  /* 0x0000001400217213 */ /* 0x000fc60000000000 */
[----:B------:R-:W-:Y:S02]  /*5840*/  IMAD R199, R0, R14, R199 ;  /* 0x0000000e00c77224 */ /* 0x000fe400078e02c7 */
[----:B------:R-:W-:Y:S02]  /*5850*/  IMAD.MOV R14, RZ, RZ, -R12 ;  /* 0x000000ffff0e7224 */ /* 0x000fe400078e0a0c */
[--C-:B------:R-:W-:Y:S02]  /*5860*/  @!P2 IMAD.IADD R41, R41, 0x1, -R0.reuse ;  /* 0x000000012929a824 */ /* 0x100fe400078e0a00 */
[----:B------:R-:W-:Y:S02]  /*5870*/  @!P6 IMAD.IADD R201, R201, 0x1, -R0 ;  /* 0x00000001c9c9e824 */ /* 0x000fe400078e0a00 */
[----:B------:R-:W-:Y:S01]  /*5880*/  IMAD.HI.U32 R12, R10, R197, RZ ;  /* 0x000000c50a0c7227 */ /* 0x000fe200078e00ff */
[----:B------:R-:W-:-:S03]  /*5890*/  ISETP.GT.U32.AND P2, PT, R0, R41, PT ;  /* 0x000000290000720c */ /* 0x000fc60003f44070 */
[----:B------:R-:W-:Y:S01]  /*58a0*/  @!P1 IMAD.IADD R39, R39, 0x1, -R0 ;  /* 0x0000000127279824 */ /* 0x000fe200078e0a00 */
[C---:B------:R-:W-:Y:S01]  /*58b0*/  ISETP.GT.U32.AND P1, PT, R0.reuse, R201, PT ;  /* 0x000000c90000720c */ /* 0x040fe20003f24070 */
[----:B------:R-:W-:Y:S01]  /*58c0*/  IMAD R37, R0, R14, R37 ;  /* 0x0000000e00257224 */ /* 0x000fe200078e0225 */
[----:B------:R-:W-:Y:S01]  /*58d0*/  IADD3 R12, -R12, RZ, RZ ;  /* 0x000000ff0c0c7210 */ /* 0x000fe20007ffe1ff */
[----:B------:R-:W-:Y:S01]  /*58e0*/  @!P0 IMAD.MOV R203, RZ, RZ, -R203 ;  /* 0x000000ffffcb8224 */ /* 0x000fe200078e0acb */
[----:B------:R-:W-:Y:S01]  /*58f0*/  ISETP.GT.U32.AND P0, PT, R0, R199, PT ;  /* 0x000000c70000720c */ /* 0x000fe20003f04070 */
[----:B------:R-:W-:Y:S01]  /*5900*/  IMAD.HI.U32 R14, R10, R35, RZ ;  /* 0x000000230a0e7227 */ /* 0x000fe200078e00ff */
[----:B------:R-:W-:-:S03]  /*5910*/  ISETP.GT.U32.AND P6, PT, R0, R37, PT ;  /* 0x000000250000720c */ /* 0x000fc60003fc4070 */
[C---:B------:R-:W-:Y:S01]  /*5920*/  IMAD R197, R0.reuse, R12, R197 ;  /* 0x0000000c00c57224 */ /* 0x040fe200078e02c5 */
[----:B------:R-:W-:Y:S01]  /*5930*/  @!P2 IADD3 R41, R41, -R0, RZ ;  /* 0x800000002929a210 */ /* 0x000fe20007ffe0ff */
[----:B------:R-:W-:Y:S01]  /*5940*/  IMAD.MOV R14, RZ, RZ, -R14 ;  /* 0x000000ffff0e7224 */ /* 0x000fe200078e0a0e */
[----:B------:R-:W-:Y:S01]  /*5950*/  ISETP.GE.AND P2, PT, R15, RZ, PT ;  /* 0x000000ff0f00720c */ /* 0x000fe20003f46270 */
[--C-:B------:R-:W-:Y:S01]  /*5960*/  @!P1 IMAD.IADD R201, R201, 0x1, -R0.reuse ;  /* 0x00000001c9c99824 */ /* 0x100fe200078e0a00 */
[----:B------:R-:W-:Y:S01]  /*5970*/  LOP3.LUT R15, R11, 0xde, RZ, 0xfc, !PT ;  /* 0x000000de0b0f7812 */ /* 0x000fe200078efcff */
[----:B------:R-:W-:Y:S01]  /*5980*/  @!P3 IMAD.MOV R41, RZ, RZ, -R41 ;  /* 0x000000ffff29b224 */ /* 0x000fe200078e0a29 */
[C---:B------:R-:W-:Y:S01]  /*5990*/  ISETP.GT.U32.AND P1, PT, R0.reuse, R197, PT ;  /* 0x000000c50000720c */ /* 0x040fe20003f24070 */
[----:B------:R-:W-:Y:S01]  /*59a0*/  @!P0 IMAD.IADD R199, R199, 0x1, -R0 ;  /* 0x00000001c7c78824 */ /* 0x000fe200078e0a00 */
[----:B------:R-:W-:Y:S01]  /*59b0*/  IABS R117, R15 ;  /* 0x0000000f00757213 */ /* 0x000fe20000000000 */
[----:B------:R-:W-:Y:S01]  /*59c0*/  IMAD R35, R0, R14, R35 ;  /* 0x0000000e00237224 */ /* 0x000fe200078e0223 */
[----:B------:R-:W-:Y:S01]  /*59d0*/  @!P6 IADD3 R37, R37, -R0, RZ ;  /* 0x800000002525e210 */ /* 0x000fe20007ffe0ff */
[----:B------:R-:W-:Y:S01]  /*59e0*/  IMAD.HI.U32 R14, R10, R115, RZ ;  /* 0x000000730a0e7227 */ /* 0x000fe200078e00ff */
[----:B------:R-:W-:-:S02]  /*59f0*/  ISETP.GT.U32.AND P0, PT, R0, R39, PT ;  /* 0x000000270000720c */ /* 0x000fc40003f04070 */
[----:B------:R-:W-:Y:S01]  /*5a00*/  ISETP.GT.U32.AND P6, PT, R0, R37, PT ;  /* 0x000000250000720c */ /* 0x000fe20003fc4070 */
[----:B------:R-:W-:Y:S01]  /*5a10*/  IMAD.HI.U32 R12, R10, R117, RZ ;  /* 0x000000750a0c7227 */ /* 0x000fe200078e00ff */
[C---:B------:R-:W-:Y:S02]  /*5a20*/  ISETP.GT.U32.AND P3, PT, R0.reuse, R199, PT ;  /* 0x000000c70000720c */ /* 0x040fe40003f64070 */
[----:B------:R-:W-:Y:S01]  /*5a30*/  @!P5 IADD3 R201, -R201, RZ, RZ ;  /* 0x000000ffc9c9d210 */ /* 0x000fe20007ffe1ff */
[----:B------:R-:W-:Y:S02]  /*5a40*/  IMAD.MOV R12, RZ, RZ, -R12 ;  /* 0x000000ffff0c7224 */ /* 0x000fe400078e0a0c */
[----:B------:R-:W-:Y:S01]  /*5a50*/  @!P1 IMAD.IADD R197, R197, 0x1, -R0 ;  /* 0x00000001c5c59824 */ /* 0x000fe200078e0a00 */
[----:B------:R-:W-:Y:S01]  /*5a60*/  ISETP.GE.AND P1, PT, R17, RZ, PT ;  /* 0x000000ff1100720c */ /* 0x000fe20003f26270 */
[C---:B------:R-:W-:Y:S01]  /*5a70*/  IMAD R117, R0.reuse, R12, R117 ;  /* 0x0000000c00757224 */ /* 0x040fe200078e0275 */
[----:B------:R-:W-:Y:S01]  /*5a80*/  LOP3.LUT R17, R11, 0xee, RZ, 0xfc, !PT ;  /* 0x000000ee0b117812 */ /* 0x000fe200078efcff */
[----:B------:R-:W-:Y:S01]  /*5a90*/  IMAD.MOV R14, RZ, RZ, -R14 ;  /* 0x000000ffff0e7224 */ /* 0x000fe200078e0a0e */
[C---:B------:R-:W-:Y:S01]  /*5aa0*/  ISETP.GT.U32.AND P5, PT, R0.reuse, R197, PT ;  /* 0x000000c50000720c */ /* 0x040fe20003fa4070 */
[----:B------:R-:W-:Y:S01]  /*5ab0*/  @!P6 IMAD.IADD R37, R37, 0x1, -R0 ;  /* 0x000000012525e824 */ /* 0x000fe200078e0a00 */
[----:B------:R-:W-:Y:S01]  /*5ac0*/  ISETP.GT.U32.AND P6, PT, R0, R117, PT ;  /* 0x000000750000720c */ /* 0x000fe20003fc4070 */
[----:B------:R-:W-:Y:S01]  /*5ad0*/  IMAD.HI.U32 R12, R10, R33, RZ ;  /* 0x000000210a0c7227 */ /* 0x000fe200078e00ff */
[----:B------:R-:W-:-:S02]  /*5ae0*/  @!P0 IADD3 R39, R39, -R0, RZ ;  /* 0x8000000027278210 */ /* 0x000fc40007ffe0ff */
[C---:B------:R-:W-:Y:S01]  /*5af0*/  ISETP.GT.U32.AND P0, PT, R0.reuse, R35, PT ;  /* 0x000000230000720c */ /* 0x040fe20003f04070 */
[----:B------:R-:W-:Y:S01]  /*5b00*/  IMAD R115, R0, R14, R115 ;  /* 0x0000000e00737224 */ /* 0x000fe200078e0273 */
[----:B------:R-:W-:Y:S01]  /*5b10*/  IADD3 R12, -R12, RZ, RZ ;  /* 0x000000ff0c0c7210 */ /* 0x000fe20007ffe1ff */
[--C-:B------:R-:W-:Y:S01]  /*5b20*/  @!P3 IMAD.IADD R199, R199, 0x1, -R0.reuse ;  /* 0x00000001c7c7b824 */ /* 0x100fe200078e0a00 */
[----:B------:R-:W-:Y:S01]  /*5b30*/  ISETP.GE.AND P3, PT, R16, RZ, PT ;  /* 0x000000ff1000720c */ /* 0x000fe20003f66270 */
[----:B------:R-:W-:Y:S01]  /*5b40*/  @!P4 IMAD.MOV R39, RZ, RZ, -R39 ;  /* 0x000000ffff27c224 */ /* 0x000fe200078e0a27 */
[----:B------:R-:W-:Y:S01]  /*5b50*/  LOP3.LUT R16, R11, 0xe4, RZ, 0xfc, !PT ;  /* 0x000000e40b107812 */ /* 0x000fe200078efcff */
[C---:B------:R-:W-:Y:S01]  /*5b60*/  IMAD R33, R0.reuse, R12, R33 ;  /* 0x0000000c00217224 */ /* 0x040fe200078e0221 */
[----:B------:R-:W-:Y:S01]  /*5b70*/  @!P5 IADD3 R197, R197, -R0, RZ ;  /* 0x80000000c5c5d210 */ /* 0x000fe20007ffe0ff */
[--C-:B------:R-:W-:Y:S01]  /*5b80*/  @!P6 IMAD.IADD R117, R117, 0x1, -R0.reuse ;  /* 0x000000017575e824 */ /* 0x100fe200078e0a00 */
[C---:B------:R-:W-:Y:S01]  /*5b90*/  ISETP.GT.U32.AND P5, PT, R0.reuse, R115, PT ;  /* 0x000000730000720c */ /* 0x040fe20003fa4070 */
[----:B------:R-:W-:Y:S01]  /*5ba0*/  @!P2 IMAD.MOV R199, RZ, RZ, -R199 ;  /* 0x000000ffffc7a224 */ /* 0x000fe200078e0ac7 */
[----:B------:R-:W-:Y:S01]  /*5bb0*/  IABS R31, R16 ;  /* 0x00000010001f7213 */ /* 0x000fe20000000000 */
[----:B------:R-:W-:Y:S01]  /*5bc0*/  @!P0 IMAD.IADD R35, R35, 0x1, -R0 ;  /* 0x0000000123238824 */ /* 0x000fe200078e0a00 */
[C---:B------:R-:W-:Y:S01]  /*5bd0*/  ISETP.GT.U32.AND P6, PT, R0.reuse, R117, PT ;  /* 0x000000750000720c */ /* 0x040fe20003fc4070 */
[----:B------:R-:W-:Y:S01]  /*5be0*/  @!P1 IMAD.MOV R197, RZ, RZ, -R197 ;  /* 0x000000ffffc59224 */ /* 0x000fe200078e0ac5 */
[----:B------:R-:W-:Y:S01]  /*5bf0*/  ISETP.GT.U32.AND P2, PT, R0, R33, PT ;  /* 0x000000210000720c */ /* 0x000fe20003f44070 */
[----:B------:R-:W-:Y:S01]  /*5c00*/  IMAD.HI.U32 R12, R10, R31, RZ ;  /* 0x0000001f0a0c7227 */ /* 0x000fe200078e00ff */
[----:B------:R-:W-:-:S02]  /*5c10*/  LOP3.LUT R14, R11, 0xe6, RZ, 0xfc, !PT ;  /* 0x000000e60b0e7812 */ /* 0x000fc400078efcff */
[C---:B------:R-:W-:Y:S01]  /*5c20*/  ISETP.GT.U32.AND P4, PT, R0.reuse, R35, PT ;  /* 0x000000230000720c */ /* 0x040fe20003f84070 */
[----:B------:R-:W-:Y:S01]  /*5c30*/  @!P3 IMAD.MOV R37, RZ, RZ, -R37 ;  /* 0x000000ffff25b224 */ /* 0x000fe200078e0a25 */
[----:B------:R-:W-:Y:S01]  /*5c40*/  ISETP.GE.AND P3, PT, R15, RZ, PT ;  /* 0x000000ff0f00720c */ /* 0x000fe20003f66270 */
[----:B------:R-:W-:Y:S01]  /*5c50*/  @!P5 IMAD.IADD R115, R115, 0x1, -R0 ;  /* 0x000000017373d824 */ /* 0x000fe200078e0a00 */
[----:B------:R-:W-:Y:S01]  /*5c60*/  IABS R113, R14 ;  /* 0x0000000e00717213 */ /* 0x000fe20000000000 */
[----:B------:R-:W-:Y:S01]  /*5c70*/  IMAD.MOV R12, RZ, RZ, -R12 ;  /* 0x000000ffff0c7224 */ /* 0x000fe200078e0a0c */
[----:B------:R-:W-:Y:S01]  /*5c80*/  LOP3.LUT R15, R11, 0xe8, RZ, 0xfc, !PT ;  /* 0x000000e80b0f7812 */ /* 0x000fe200078efcff */
[----:B------:R-:W-:Y:S01]  /*5c90*/  @!P6 IMAD.IADD R117, R117, 0x1, -R0 ;  /* 0x000000017575e824 */ /* 0x000fe200078e0a00 */
[C---:B------:R-:W-:Y:S01]  /*5ca0*/  ISETP.GT.U32.AND P1, PT, R0.reuse, R115, PT ;  /* 0x000000730000720c */ /* 0x040fe20003f24070 */
[----:B------:R-:W-:Y:S01]  /*5cb0*/  IMAD R31, R0, R12, R31 ;  /* 0x0000000c001f7224 */ /* 0x000fe200078e021f */
[----:B------:R-:W-:Y:S01]  /*5cc0*/  @!P2 IADD3 R33, R33, -R0, RZ ;  /* 0x800000002121a210 */ /* 0x000fe20007ffe0ff */
[----:B------:R-:W-:Y:S01]  /*5cd0*/  IMAD.HI.U32 R12, R10, R113, RZ ;  /* 0x000000710a0c7227 */ /* 0x000fe200078e00ff */
[----:B------:R-:W-:-:S02]  /*5ce0*/  IABS R29, R15 ;  /* 0x0000000f001d7213 */ /* 0x000fc40000000000 */
[C---:B------:R-:W-:Y:S01]  /*5cf0*/  ISETP.GT.U32.AND P5, PT, R0.reuse, R33, PT ;  /* 0x000000210000720c */ /* 0x040fe20003fa4070 */
[----:B------:R-:W-:Y:S01]  /*5d00*/  IMAD.MOV R12, RZ, RZ, -R12 ;  /* 0x000000ffff0c7224 */ /* 0x000fe200078e0a0c */
[----:B------:R-:W-:Y:S01]  /*5d10*/  ISETP.GE.AND P0, PT, R19, RZ, PT ;  /* 0x000000ff1300720c */ /* 0x000fe20003f06270 */
[----:B------:R-:W-:Y:S01]  /*5d20*/  @!P3 IMAD.MOV R117, RZ, RZ, -R117 ;  /* 0x000000ffff75b224 */ /* 0x000fe200078e0a75 */
[C---:B------:R-:W-:Y:S01]  /*5d30*/  ISETP.GT.U32.AND P3, PT, R0.reuse, R31, PT ;  /* 0x0000001f0000720c */ /* 0x040fe20003f64070 */
[----:B------:R-:W-:Y:S01]  /*5d40*/  IMAD R113, R0, R12, R113 ;  /* 0x0000000c00717224 */ /* 0x000fe200078e0271 */
[----:B------:R-:W-:Y:S01]  /*5d50*/  ISETP.GE.AND P2, PT, R16, RZ, PT ;  /* 0x000000ff1000720c */ /* 0x000fe20003f46270 */
[----:B------:R-:W-:Y:S01]  /*5d60*/  @!P4 IMAD.IADD R35, R35, 0x1, -R0 ;  /* 0x000000012323c824 */ /* 0x000fe200078e0a00 */
[----:B------:R-:W-:Y:S01]  /*5d70*/  ISETP.GE.AND P4, PT, R20, RZ, PT ;  /* 0x000000ff1400720c */ /* 0x000fe20003f86270 */
[----:B------:R-:W-:Y:S01]  /*5d80*/  IMAD.HI.U32 R12, R10, R29, RZ ;  /* 0x0000001d0a0c7227 */ /* 0x000fe200078e00ff */
[----:B------:R-:W-:-:S02]  /*5d90*/  @!P1 IADD3 R115, R115, -R0, RZ ;  /* 0x8000000073739210 */ /* 0x000fc40007ffe0ff */
[C---:B------:R-:W-:Y:S01]  /*5da0*/  ISETP.GT.U32.AND P1, PT, R0.reuse, R113, PT ;  /* 0x000000710000720c */ /* 0x040fe20003f24070 */
[----:B------:R-:W-:Y:S01]  /*5db0*/  IMAD.MOV R12, RZ, RZ, -R12 ;  /* 0x000000ffff0c7224 */ /* 0x000fe200078e0a0c */
[----:B------:R-:W-:Y:S01]  /*5dc0*/  ISETP.GE.AND P6, PT, R21, RZ, PT ;  /* 0x000000ff1500720c */ /* 0x000fe20003fc6270 */
[--C-:B------:R-:W-:Y:S01]  /*5dd0*/  @!P5 IMAD.IADD R33, R33, 0x1, -R0.reuse ;  /* 0x000000012121d824 */ /* 0x100fe200078e0a00 */
[----:B------:R-:W-:Y:S01]  /*5de0*/  @!P0 IADD3 R35, -R35, RZ, RZ ;  /* 0x000000ff23238210 */ /* 0x000fe20007ffe1ff */
[----:B------:R-:W-:Y:S01]  /*5df0*/  IMAD R29, R0, R12, R29 ;  /* 0x0000000c001d7224 */ /* 0x000fe200078e021d */
[----:B------:R-:W-:Y:S01]  /*5e00*/  ISETP.GE.AND P0, PT, R14, RZ, PT ;  /* 0x000000ff0e00720c */ /* 0x000fe20003f06270 */
[----:B------:R-:W-:Y:S01]  /*5e10*/  @!P3 IMAD.IADD R31, R31, 0x1, -R0 ;  /* 0x000000011f1fb824 */ /* 0x000fe200078e0a00 */
[----:B------:R-:W-:Y:S01]  /*5e20*/  LOP3.LUT R14, R11, 0xea, RZ, 0xfc, !PT ;  /* 0x000000ea0b0e7812 */ /* 0x000fe200078efcff */
[----:B------:R-:W-:Y:S01]  /*5e30*/  @!P4 IMAD.MOV R33, RZ, RZ, -R33 ;  /* 0x000000ffff21c224 */ /* 0x000fe200078e0a21 */
[----:B------:R-:W-:-:S02]  /*5e40*/  ISETP.GT.U32.AND P4, PT, R0, R29, PT ;  /* 0x0000001d0000720c */ /* 0x000fc40003f84070 */
[C---:B------:R-:W-:Y:S01]  /*5e50*/  ISETP.GT.U32.AND P3, PT, R0.reuse, R31, PT ;  /* 0x0000001f0000720c */ /* 0x040fe20003f64070 */
[----:B------:R-:W-:Y:S01]  /*5e60*/  @!P1 IMAD.IADD R113, R113, 0x1, -R0 ;  /* 0x0000000171719824 */ /* 0x000fe200078e0a00 */
[----:B------:R-:W-:Y:S02]  /*5e70*/  IABS R27, R14 ;  /* 0x0000000e001b7213 */ /* 0x000fe40000000000 */
[----:B------:R-:W-:Y:S02]  /*5e80*/  ISETP.GE.AND P5, PT, R15, RZ, PT ;  /* 0x000000ff0f00720c */ /* 0x000fe40003fa6270 */
[----:B------:R-:W-:Y:S01]  /*5e90*/  ISETP.GT.U32.AND P1, PT, R0, R113, PT ;  /* 0x000000710000720c */ /* 0x000fe20003f24070 */
[----:B------:R-:W-:Y:S01]  /*5ea0*/  IMAD.HI.U32 R12, R10, R27, RZ ;  /* 0x0000001b0a0c7227 */ /* 0x000fe200078e00ff */
[----:B------:R-:W-:Y:S02]  /*5eb0*/  LOP3.LUT R16, R11, 0xec, RZ, 0xfc, !PT ;  /* 0x000000ec0b107812 */ /* 0x000fe400078efcff */
[----:B------:R-:W-:Y:S01]  /*5ec0*/  IABS R111, R17 ;  /* 0x00000011006f7213 */ /* 0x000fe20000000000 */
[----:B------:R-:W-:Y:S01]  /*5ed0*/  IMAD.MOV R15, RZ, RZ, -R12 ;  /* 0x000000ffff0f7224 */ /* 0x000fe200078e0a0c */
[----:B------:R-:W-:Y:S01]  /*5ee0*/  IABS R109, R16 ;  /* 0x00000010006d7213 */ /* 0x000fe20000000000 */
[--C-:B------:R-:W-:Y:S01]  /*5ef0*/  @!P3 IMAD.IADD R31, R31, 0x1, -R0.reuse ;  /* 0x000000011f1fb824 */ /* 0x100fe200078e0a00 */
[----:B------:R-:W-:Y:S01]  /*5f00*/  @!P6 IADD3 R115, -R115, RZ, RZ ;  /* 0x000000ff7373e210 */ /* 0x000fe20007ffe1ff */
[----:B------:R-:W-:Y:S01]  /*5f10*/  @!P4 IMAD.IADD R29, R29, 0x1, -R0 ;  /* 0x000000011d1dc824 */ /* 0x000fe200078e0a00 */
[----:B------:R-:W-:Y:S01]  /*5f20*/  ISETP.GE.AND P6, PT, R14, RZ, PT ;  /* 0x000000ff0e00720c */ /* 0x000fe20003fc6270 */
[----:B------:R-:W-:Y:S01]  /*5f30*/  IMAD R27, R0, R15, R27 ;  /* 0x0000000f001b7224 */ /* 0x000fe200078e021b */
[----:B------:R-:W-:Y:S01]  /*5f40*/  ISETP.GE.AND P3, PT, R16, RZ, PT ;  /* 0x000000ff1000720c */ /* 0x000fe20003f66270 */
[----:B------:R-:W-:Y:S01]  /*5f50*/  @!P2 IMAD.MOV R31, RZ, RZ, -R31 ;  /* 0x000000ffff1fa224 */ /* 0x000fe200078e0a1f */
[----:B------:R-:W-:Y:S01]  /*5f60*/  ISETP.GT.U32.AND P2, PT, R0, R29, PT ;  /* 0x0000001d0000720c */ /* 0x000fe20003f44070 */
[----:B------:R-:W-:Y:S01]  /*5f70*/  IMAD.HI.U32 R12, R10, R109, RZ ;  /* 0x0000006d0a0c7227 */ /* 0x000fe200078e00ff */
[----:B------:R-:W-:-:S02]  /*5f80*/  LOP3.LUT R16, R11, 0xf2, RZ, 0xfc, !PT ;  /* 0x000000f20b107812 */ /* 0x000fc400078efcff */
[----:B------:R-:W-:Y:S01]  /*5f90*/  LOP3.LUT R20, R11, 0xf4, RZ, 0xfc, !PT ;  /* 0x000000f40b147812 */ /* 0x000fe200078efcff */
[----:B------:R-:W-:Y:S01]  /*5fa0*/  @!P1 IMAD.IADD R113, R113, 0x1, -R0 ;  /* 0x0000000171719824 */ /* 0x000fe200078e0a00 */
[----:B------:R-:W-:Y:S01]  /*5fb0*/  ISETP.GT.U32.AND P1, PT, R0, R27, PT ;  /* 0x0000001b0000720c */ /* 0x000fe20003f24070 */
[----:B------:R-:W-:Y:S01]  /*5fc0*/  IMAD.HI.U32 R14, R10, R111, RZ ;  /* 0x0000006f0a0e7227 */ /* 0x000fe200078e00ff */
[----:B------:R-:W-:Y:S02]  /*5fd0*/  IABS R55, R16 ;  /* 0x0000001000377213 */ /* 0x000fe40000000000 */
[----:B------:R-:W-:Y:S01]  /*5fe0*/  @!P0 IADD3 R113, -R113, RZ, RZ ;  /* 0x000000ff71718210 */ /* 0x000fe20007ffe1ff */
[----:B------:R-:W-:Y:S01]  /*5ff0*/  IMAD.MOV R12, RZ, RZ, -R12 ;  /* 0x000000ffff0c7224 */ /* 0x000fe200078e0a0c */
[----:B------:R-:W-:Y:S01]  /*6000*/  IADD3 R14, -R14, RZ, RZ ;  /* 0x000000ff0e0e7210 */ /* 0x000fe20007ffe1ff */
[--C-:B------:R-:W-:Y:S01]  /*6010*/  @!P2 IMAD.IADD R29, R29, 0x1, -R0.reuse ;  /* 0x000000011d1da824 */ /* 0x100fe200078e0a00 */
[----:B------:R-:W-:Y:S01]  /*6020*/  IABS R23, R20 ;  /* 0x0000001400177213 */ /* 0x000fe20000000000 */
[C---:B------:R-:W-:Y:S01]  /*6030*/  IMAD R109, R0.reuse, R12, R109 ;  /* 0x0000000c006d7224 */ /* 0x040fe200078e026d */
[----:B------:R-:W-:Y:S01]  /*6040*/  LOP3.LUT R12, R11, 0xf0, RZ, 0xfc, !PT ;  /* 0x000000f00b0c7812 */ /* 0x000fe200078efcff */
[C---:B------:R-:W-:Y:S01]  /*6050*/  IMAD R111, R0.reuse, R14, R111 ;  /* 0x0000000e006f7224 */ /* 0x040fe200078e026f */
[----:B------:R-:W-:Y:S01]  /*6060*/  ISETP.GE.AND P4, PT, R17, RZ, PT ;  /* 0x000000ff1100720c */ /* 0x000fe20003f86270 */
[----:B------:R-:W-:Y:S01]  /*6070*/  @!P1 IMAD.IADD R27, R27, 0x1, -R0 ;  /* 0x000000011b1b9824 */ /* 0x000fe200078e0a00 */
[C---:B------:R-:W-:Y:S01]  /*6080*/  ISETP.GT.U32.AND P2, PT, R0.reuse, R109, PT ;  /* 0x0000006d0000720c */ /* 0x040fe20003f44070 */
[----:B------:R-:W-:Y:S01]  /*6090*/  @!P5 IMAD.MOV R29, RZ, RZ, -R29 ;  /* 0x000000ffff1dd224 */ /* 0x000fe200078e0a1d */
[----:B------:R-:W-:Y:S01]  /*60a0*/  ISETP.GT.U32.AND P5, PT, R0, R111, PT ;  /* 0x0000006f0000720c */ /* 0x000fe20003fa4070 */
[----:B------:R-:W-:Y:S01]  /*60b0*/  IMAD.HI.U32 R14, R10, R55, RZ ;  /* 0x000000370a0e7227 */ /* 0x000fe200078e00ff */
[----:B------:R-:W-:-:S02]  /*60c0*/  ISETP.GT.U32.AND P1, PT, R0, R27, PT ;  /* 0x0000001b0000720c */ /* 0x000fc40003f24070 */
[----:B------:R-:W-:Y:S01]  /*60d0*/  IABS R25, R12 ;  /* 0x0000000c00197213 */ /* 0x000fe20000000000 */
[----:B------:R-:W-:Y:S01]  /*60e0*/  IMAD.MOV R14, RZ, RZ, -R14 ;  /* 0x000000ffff0e7224 */ /* 0x000fe200078e0a0e */
[----:B------:R-:W-:Y:S01]  /*60f0*/  ISETP.GE.AND P0, PT, R12, RZ, PT ;  /* 0x000000ff0c00720c */ /* 0x000fe20003f06270 */
[----:B------:R-:W-:Y:S01]  /*6100*/  IMAD.HI.U32 R15, R10, R23, RZ ;  /* 0x000000170a0f7227 */ /* 0x000fe200078e00ff */
[----:B------:R-:W-:-:S03]  /*6110*/  IABS R21, R28 ;  /* 0x0000001c00157213 */ /* 0x000fc60000000000 */
[----:B------:R-:W-:Y:S01]  /*6120*/  IMAD.HI.U32 R12, R10, R25, RZ ;  /* 0x000000190a0c7227 */ /* 0x000fe200078e00ff */
[----:B------:R-:W-:-:S03]  /*6130*/  @!P2 IADD3 R109, R109, -R0, RZ ;  /* 0x800000006d6da210 */ /* 0x000fc60007ffe0ff */
[--C-:B------:R-:W-:Y:S01]  /*6140*/  @!P5 IMAD.IADD R111, R111, 0x1, -R0.reuse ;  /* 0x000000016f6fd824 */ /* 0x100fe200078e0a00 */
[----:B------:R-:W-:Y:S01]  /*6150*/  IADD3 R12, -R12, RZ, RZ ;  /* 0x000000ff0c0c7210 */ /* 0x000fe20007ffe1ff */
[----:B------:R-:W-:Y:S01]  /*6160*/  @!P1 IMAD.IADD R27, R27, 0x1, -R0 ;  /* 0x000000011b1b9824 */ /* 0x000fe200078e0a00 */
[C---:B------:R-:W-:Y:S01]  /*6170*/  ISETP.GT.U32.AND P2, PT, R0.reuse, R109, PT ;  /* 0x0000006d0000720c */ /* 0x040fe20003f44070 */
[----:B------:R-:W-:Y:S01]  /*6180*/  IMAD R55, R0, R14, R55 ;  /* 0x0000000e00377224 */ /* 0x000fe200078e0237 */
[----:B------:R-:W-:Y:S01]  /*6190*/  ISETP.GE.AND P1, PT, R16, RZ, PT ;  /* 0x000000ff1000720c */ /* 0x000fe20003f26270 */
[C---:B------:R-:W-:Y:S01]  /*61a0*/  IMAD R25, R0.reuse, R12, R25 ;  /* 0x0000000c00197224 */ /* 0x040fe200078e0219 */
[----:B------:R-:W-:Y:S01]  /*61b0*/  LOP3.LUT R16, R11, 0xf6, RZ, 0xfc, !PT ;  /* 0x000000f60b107812 */ /* 0x000fe200078efcff */
[----:B------:R-:W-:Y:S01]  /*61c0*/  @!P6 IMAD.MOV R27, RZ, RZ, -R27 ;  /* 0x000000ffff1be224 */ /* 0x000fe200078e0a1b */
[----:B------:R-:W-:Y:S01]  /*61d0*/  ISETP.GT.U32.AND P5, PT, R0, R111, PT ;  /* 0x0000006f0000720c */ /* 0x000fe20003fa4070 */
[----:B------:R-:W-:Y:S01]  /*61e0*/  IMAD.MOV R15, RZ, RZ, -R15 ;  /* 0x000000ffff0f7224 */ /* 0x000fe200078e0a0f */
[----:B------:R-:W-:-:S02]  /*61f0*/  IABS R17, R16 ;  /* 0x0000001000117213 */ /* 0x000fc40000000000 */
[C---:B------:R-:W-:Y:S01]  /*6200*/  ISETP.GT.U32.AND P6, PT, R0.reuse, R25, PT ;  /* 0x000000190000720c */ /* 0x040fe20003fc4070 */
[----:B------:R-:W-:Y:S01]  /*6210*/  IMAD R23, R0, R15, R23 ;  /* 0x0000000f00177224 */ /* 0x000fe200078e0217 */
[----:B------:R-:W-:Y:S01]  /*6220*/  LOP3.LUT R14, R11, 0xfc, RZ, 0xfc, !PT ;  /* 0x000000fc0b0e7812 */ /* 0x000fe200078efcff */
[----:B------:R-:W-:Y:S01]  /*6230*/  IMAD.HI.U32 R11, R10, R17, RZ ;  /* 0x000000110a0b7227 */ /* 0x000fe200078e00ff */
[----:B------:R-:W-:Y:S02]  /*6240*/  IABS R15, R30 ;  /* 0x0000001e000f7213 */ /* 0x000fe40000000000 */
[----:B------:R-:W-:Y:S01]  /*6250*/  IABS R19, R14 ;  /* 0x0000000e00137213 */ /* 0x000fe20000000000 */
[--C-:B------:R-:W-:Y:S01]  /*6260*/  @!P2 IMAD.IADD R109, R109, 0x1, -R0.reuse ;  /* 0x000000016d6da824 */ /* 0x100fe200078e0a00 */
[----:B------:R-:W-:Y:S01]  /*6270*/  ISETP.GT.U32.AND P2, PT, R0, R55, PT ;  /* 0x000000370000720c */ /* 0x000fe20003f44070 */
[----:B------:R-:W-:Y:S01]  /*6280*/  @!P5 IMAD.IADD R111, R111, 0x1, -R0 ;  /* 0x000000016f6fd824 */ /* 0x000fe200078e0a00 */
[----:B------:R-:W-:Y:S01]  /*6290*/  IADD3 R11, -R11, RZ, RZ ;  /* 0x000000ff0b0b7210 */ /* 0x000fe20007ffe1ff */
[----:B------:R-:W-:Y:S01]  /*62a0*/  IMAD.HI.U32 R12, R10, R15, RZ ;  /* 0x0000000f0a0c7227 */ /* 0x000fe200078e00ff */
[----:B------:R-:W-:-:S03]  /*62b0*/  ISETP.GT.U32.AND P5, PT, R0, R23, PT ;  /* 0x000000170000720c */ /* 0x000fc60003fa4070 */
[----:B------:R-:W-:Y:S02]  /*62c0*/  IMAD R17, R0, R11, R17 ;  /* 0x0000000b00117224 */ /* 0x000fe400078e0211 */
[----:B------:R-:W-:Y:S02]  /*62d0*/  @!P6 IMAD.IADD R25, R25, 0x1, -R0 ;  /* 0x000000011919e824 */ /* 0x000fe400078e0a00 */
[----:B------:R-:W-:-:S03]  /*62e0*/  IMAD.HI.U32 R11, R10, R21, RZ ;  /* 0x000000150a0b7227 */ /* 0x000fc600078e00ff */
[C---:B------:R-:W-:Y:S01]  /*62f0*/  ISETP.GT.U32.AND P6, PT, R0.reuse, R25, PT ;  /* 0x000000190000720c */ /* 0x040fe20003fc4070 */
[--C-:B------:R-:W-:Y:S01]  /*6300*/  @!P2 IMAD.IADD R55, R55, 0x1, -R0.reuse ;  /* 0x000000013737a824 */ /* 0x100fe200078e0a00 */
[C---:B------:R-:W-:Y:S01]  /*6310*/  ISETP.GT.U32.AND P2, PT, R0.reuse, R17, PT ;  /* 0x000000110000720c */ /* 0x040fe20003f44070 */
[----:B------:R-:W-:Y:S01]  /*6320*/  @!P5 IMAD.IADD R23, R23, 0x1, -R0 ;  /* 0x000000011717d824 */ /* 0x000fe200078e0a00 */
[----:B------:R-:W-:Y:S01]  /*6330*/  IADD3 R11, -R11, RZ, RZ ;  /* 0x000000ff0b0b7210 */ /* 0x000fe20007ffe1ff */
[----:B------:R-:W-:Y:S01]  /*6340*/  @!P3 IMAD.MOV R109, RZ, RZ, -R109 ;  /* 0x000000ffff6db224 */ /* 0x000fe200078e0a6d */
[----:B------:R-:W-:Y:S01]  /*6350*/  ISETP.GT.U32.AND P3, PT, R0, R55, PT ;  /* 0x000000370000720c */ /* 0x000fe20003f64070 */
[----:B------:R-:W-:Y:S01]  /*6360*/  IMAD.HI.U32 R10, R10, R19, RZ ;  /* 0x000000130a0a7227 */ /* 0x000fe200078e00ff */
[----:B------:R-:W-:-:S03]  /*6370*/  ISETP.GT.U32.AND P5, PT, R0, R23, PT ;  /* 0x000000170000720c */ /* 0x000fc60003fa4070 */
[----:B------:R-:W-:Y:S01]  /*6380*/  IMAD R21, R0, R11, R21 ;  /* 0x0000000b00157224 */ /* 0x000fe200078e0215 */
[----:B------:R-:W-:Y:S01]  /*6390*/  IADD3 R10, -R10, RZ, RZ ;  /* 0x000000ff0a0a7210 */ /* 0x000fe20007ffe1ff */
[--C-:B------:R-:W-:Y:S01]  /*63a0*/  @!P6 IMAD.IADD R25, R25, 0x1, -R0.reuse ;  /* 0x000000011919e824 */ /* 0x100fe200078e0a00 */
[----:B------:R-:W-:Y:S01]  /*63b0*/  IADD3 R11, R102, -0x9, RZ ;  /* 0xfffffff7660b7810 */ /* 0x000fe20007ffe0ff */
[----:B------:R-:W-:Y:S01]  /*63c0*/  @!P2 IMAD.IADD R17, R17, 0x1, -R0 ;  /* 0x000000011111a824 */ /* 0x000fe200078e0a00 */
[C---:B------:R-:W-:Y:S01]  /*63d0*/  ISETP.GT.U32.AND P6, PT, R0.reuse, R21, PT ;  /* 0x000000150000720c */ /* 0x040fe20003fc4070 */
[----:B------:R-:W-:Y:S01]  /*63e0*/  IMAD.MOV R12, RZ, RZ, -R12 ;  /* 0x000000ffff0c7224 */ /* 0x000fe200078e0a0c */
[----:B------:R-:W-:Y:S01]  /*63f0*/  @!P0 IADD3 R25, -R25, RZ, RZ ;  /* 0x000000ff19198210 */ /* 0x000fe20007ffe1ff */
[C---:B------:R-:W-:Y:S01]  /*6400*/  IMAD R19, R0.reuse, R10, R19 ;  /* 0x0000000a00137224 */ /* 0x040fe200078e0213 */
[C---:B------:R-:W-:Y:S01]  /*6410*/  ISETP.GT.U32.AND P2, PT, R0.reuse, R17, PT ;  /* 0x000000110000720c */ /* 0x040fe20003f44070 */
[C---:B------:R-:W-:Y:S01]  /*6420*/  IMAD R15, R0.reuse, R12, R15 ;  /* 0x0000000c000f7224 */ /* 0x040fe200078e020f */
[----:B------:R-:W-:Y:S01]  /*6430*/  @!P3 IADD3 R55, R55, -R0, RZ ;  /* 0x800000003737b210 */ /* 0x000fe20007ffe0ff */
[----:B------:R-:W-:Y:S01]  /*6440*/  @!P5 IMAD.IADD R23, R23, 0x1, -R0 ;  /* 0x000000011717d824 */ /* 0x000fe200078e0a00 */
[C---:B------:R-:W-:Y:S01]  /*6450*/  ISETP.GT.U32.AND P5, PT, R0.reuse, R19, PT ;  /* 0x000000130000720c */ /* 0x040fe20003fa4070 */
[----:B------:R-:W-:Y:S01]  /*6460*/  @!P4 IMAD.MOV R111, RZ, RZ, -R111 ;  /* 0x000000ffff6fc224 */ /* 0x000fe200078e0a6f */
[----:B------:R-:W-:-:S02]  /*6470*/  ISETP.GT.U32.AND P3, PT, R0, R15, PT ;  /* 0x0000000f0000720c */ /* 0x000fc40003f64070 */
[----:B------:R-:W-:Y:S01]  /*6480*/  @!P1 IADD3 R55, -R55, RZ, RZ ;  /* 0x000000ff37379210 */ /* 0x000fe20007ffe1ff */
[--C-:B------:R-:W-:Y:S01]  /*6490*/  @!P6 IMAD.IADD R21, R21, 0x1, -R0.reuse ;  /* 0x000000011515e824 */ /* 0x100fe200078e0a00 */
[----:B------:R-:W-:Y:S02]  /*64a0*/  ISETP.GE.AND P0, PT, R20, RZ, PT ;  /* 0x000000ff1400720c */ /* 0x000fe40003f06270 */
[----:B------:R-:W-:Y:S01]  /*64b0*/  IADD3 R10, R102, -0x1, RZ ;  /* 0xffffffff660a7810 */ /* 0x000fe20007ffe0ff */
[--C-:B------:R-:W-:Y:S01]  /*64c0*/  @!P2 IMAD.IADD R17, R17, 0x1, -R0.reuse ;  /* 0x000000011111a824 */ /* 0x100fe200078e0a00 */
[----:B------:R-:W-:Y:S02]  /*64d0*/  ISETP.GT.U32.AND P4, PT, R0, R21, PT ;  /* 0x000000150000720c */ /* 0x000fe40003f84070 */
[----:B------:R-:W-:Y:S01]  /*64e0*/  ISETP.GE.AND P2, PT, R16, RZ, PT ;  /* 0x000000ff1000720c */ /* 0x000fe20003f46270 */
[--C-:B------:R-:W-:Y:S01]  /*64f0*/  @!P5 IMAD.IADD R19, R19, 0x1, -R0.reuse ;  /* 0x000000011313d824 */ /* 0x100fe200078e0a00 */
[----:B------:R-:W-:Y:S01]  /*6500*/  ISETP.GE.U32.AND P6, PT, R10, 0x7fffffe0, PT ;  /* 0x7fffffe00a00780c */ /* 0x000fe20003fc6070 */
[----:B------:R-:W-:Y:S01]  /*6510*/  @!P3 IMAD.IADD R15, R15, 0x1, -R0 ;  /* 0x000000010f0fb824 */ /* 0x000fe200078e0a00 */
[----:B------:R-:W-:-:S02]  /*6520*/  ISETP.GE.AND P3, PT, R28, RZ, PT ;  /* 0x000000ff1c00720c */ /* 0x000fc40003f66270 */
[C---:B------:R-:W-:Y:S01]  /*6530*/  ISETP.GT.U32.AND P5, PT, R0.reuse, R19, PT ;  /* 0x000000130000720c */ /* 0x040fe20003fa4070 */
[----:B------:R-:W-:Y:S01]  /*6540*/  @!P0 IMAD.MOV R23, RZ, RZ, -R23 ;  /* 0x000000ffff178224 */ /* 0x000fe200078e0a17 */
[----:B------:R-:W-:Y:S02]  /*6550*/  ISETP.GT.U32.AND P1, PT, R0, R15, PT ;  /* 0x0000000f0000720c */ /* 0x000fe40003f24070 */
[----:B------:R-:W-:Y:S01]  /*6560*/  IADD3 R10, R102, -0x5, RZ ;  /* 0xfffffffb660a7810 */ /* 0x000fe20007ffe0ff */
[----:B------:R-:W-:Y:S01]  /*6570*/  @!P4 IMAD.IADD R21, R21, 0x1, -R0 ;  /* 0x000000011515c824 */ /* 0x000fe200078e0a00 */
[----:B------:R-:W-:Y:S01]  /*6580*/  LOP3.LUT R12, RZ, c[0x0][0x17c], RZ, 0x33, !PT ;  /* 0x00005f00ff0c7a12 */ /* 0x000fe200078e33ff */
[----:B------:R-:W-:Y:S01]  /*6590*/  @!P2 IMAD.MOV R17, RZ, RZ, -R17 ;  /* 0x000000ffff11a224 */ /* 0x000fe200078e0a11 */
[----:B------:R-:W-:Y:S02]  /*65a0*/  ISETP.GE.AND P2, PT, R30, RZ, PT ;  /* 0x000000ff1e00720c */ /* 0x000fe40003f46270 */
[----:B------:R-:W-:-:S02]  /*65b0*/  ISETP.GE.U32.AND P4, PT, R10, 0x7fffffdc, PT ;  /* 0x7fffffdc0a00780c */ /* 0x000fc40003f86070 */
[----:B------:R-:W-:Y:S01]  /*65c0*/  @!P3 IADD3 R21, -R21, RZ, RZ ;  /* 0x000000ff1515b210 */ /* 0x000fe20007ffe1ff */
[--C-:B------:R-:W-:Y:S01]  /*65d0*/  @!P5 IMAD.IADD R19, R19, 0x1, -R0.reuse ;  /* 0x000000011313d824 */ /* 0x100fe200078e0a00 */
[----:B------:R-:W-:Y:S01]  /*65e0*/  ISETP.GE.AND P3, PT, R14, RZ, PT ;  /* 0x000000ff0e00720c */ /* 0x000fe20003f66270 */
[----:B------:R-:W-:Y:S01]  /*65f0*/  @!P1 IMAD.IADD R15, R15, 0x1, -R0 ;  /* 0x000000010f0f9824 */ /* 0x000fe200078e0a00 */
[----:B------:R-:W-:Y:S01]  /*6600*/  ISETP.NE.AND P5, PT, RZ, c[0x0][0x17c], PT ;  /* 0x00005f00ff007a0c */ /* 0x000fe20003fa5270 */
[----:B------:R-:W-:Y:S01]  /*6610*/  IMAD R0, R32, c[0x0][0x18c], RZ ;  /* 0x0000630020007a24 */ /* 0x000fe200078e02ff */
[----:B------:R-:W-:Y:S02]  /*6620*/  IADD3 R10, R102, -0xd, RZ ;  /* 0xfffffff3660a7810 */ /* 0x000fe40007ffe0ff */
[----:B------:R-:W-:Y:S01]  /*6630*/  ISETP.GE.U32.AND P0, PT, R11, 0x7fffffd8, PT ;  /* 0x7fffffd80b00780c */ /* 0x000fe20003f06070 */
[----:B------:R-:W-:Y:S01]  /*6640*/  @!P2 IMAD.MOV R15, RZ, RZ, -R15 ;  /* 0x000000ffff0fa224 */ /* 0x000fe200078e0a0f */
[----:B------:R-:W-:-:S02]  /*6650*/  SEL R11, R12, R53, !P5 ;  /* 0x000000350c0b7207 */ /* 0x000fc40006800000 */
[----:B------:R-:W-:Y:S02]  /*6660*/  ISETP.GE.U32.AND P1, PT, R10, 0x7fffffd4, PT ;  /* 0x7fffffd40a00780c */ /* 0x000fe40003f26070 */
[----:B------:R-:W-:Y:S02]  /*6670*/  SEL R16, R12, R57, !P5 ;  /* 0x000000390c107207 */ /* 0x000fe40006800000 */
[----:B------:R-:W-:Y:S02]  /*6680*/  IADD3 R10, R102, -0x11, RZ ;  /* 0xffffffef660a7810 */ /* 0x000fe40007ffe0ff */
[C---:B------:R-:W-:Y:S02]  /*6690*/  SEL R57, R12.reuse, R18, !P5 ;  /* 0x000000120c397207 */ /* 0x040fe40006800000 */
[----:B------:R-:W-:Y:S02]  /*66a0*/  @!P3 IADD3 R19, -R19, RZ, RZ ;  /* 0x000000ff1313b210 */ /* 0x000fe40007ffe1ff */
[----:B------:R-:W-:Y:S01]  /*66b0*/  SEL R18, R12, R15, !P5 ;  /* 0x0000000f0c127207 */ /* 0x000fe20006800000 */
[----:B------:R-:W-:Y:S01]  /*66c0*/  IMAD R15, R11, c[0x0][0x190], RZ ;  /* 0x000064000b0f7a24 */ /* 0x000fe200078e02ff */
[----:B------:R-:W-:Y:S01]  /*66d0*/  LEA R20, P3, R0, c[0x0][0x168], 0x2 ;  /* 0x00005a0000147a11 */ /* 0x000fe200078610ff */
[----:B------:R-:W-:Y:S01]  /*66e0*/  IMAD R11, R4, c[0x0][0x184], RZ ;  /* 0x00006100040b7a24 */ /* 0x000fe200078e02ff */
[----:B------:R-:W-:Y:S01]  /*66f0*/  ISETP.GE.U32.AND P2, PT, R10, 0x7fffffd0, PT ;  /* 0x7fffffd00a00780c */ /* 0x000fe20003f46070 */
[----:B------:R-:W-:Y:S01]  /*6700*/  IMAD R57, R57, c[0x0][0x190], RZ ;  /* 0x0000640039397a24 */ /* 0x000fe200078e02ff */
[----:B------:R-:W-:Y:S01]  /*6710*/  SEL R10, R12, R13, !P5 ;  /* 0x0000000d0c0a7207 */ /* 0x000fe20006800000 */
[----:B------:R-:W-:Y:S01]  /*6720*/  IMAD R18, R18, c[0x0][0x190], RZ ;  /* 0x0000640012127a24 */ /* 0x000fe200078e02ff */
[----:B------:R-:W-:-:S02]  /*6730*/  LEA.HI.X.SX32 R0, R0, c[0x0][0x16c], 0x2, P3 ;  /* 0x00005b0000007a11 */ /* 0x000fc400018f16ff */
[----:B------:R-:W-:Y:S02]  /*6740*/  LEA R234, P3, R15, R20, 0x2 ;  /* 0x000000140fea7211 */ /* 0x000fe400078610ff */
[C---:B------:R-:W-:Y:S02]  /*6750*/  SEL R13, R12.reuse, R51, !P5 ;  /* 0x000000330c0d7207 */ /* 0x040fe40006800000 */
[C---:B------:R-:W-:Y:S02]  /*6760*/  SEL R14, R12.reuse, R49, !P5 ;  /* 0x000000310c0e7207 */ /* 0x040fe40006800000 */
[C---:B------:R-:W-:Y:S02]  /*6770*/  SEL R74, R12.reuse, R75, !P5 ;  /* 0x0000004b0c4a7207 */ /* 0x040fe40006800000 */
[C---:B------:R-:W-:Y:S02]  /*6780*/  SEL R84, R12.reuse, R81, !P5 ;  /* 0x000000510c547207 */ /* 0x040fe40006800000 */
[----:B------:R-:W-:-:S02]  /*6790*/  SEL R60, R12, R59, !P5 ;  /* 0x0000003b0c3c7207 */ /* 0x000fc40006800000 */
[C---:B------:R-:W-:Y:S02]  /*67a0*/  SEL R62, R12.reuse, R65, !P5 ;  /* 0x000000410c3e7207 */ /* 0x040fe40006800000 */
        /* <DEDUP_REMOVED lines=16> */
[----:B------:R-:W-:Y:S01]  /*68b0*/  SEL R81, R12, R227, !P5 ;  /* 0x000000e30c517207 */ /* 0x000fe20006800000 */
[----:B------:R-:W-:Y:S01]  /*68c0*/  IMAD R227, R10, c[0x0][0x190], RZ ;  /* 0x000064000ae37a24 */ /* 0x000fe200078e02ff */
[----:B------:R-:W-:Y:S01]  /*68d0*/  SEL R75, R12, R233, !P5 ;  /* 0x000000e90c4b7207 */ /* 0x000fe20006800000 */
[----:B------:R-:W-:Y:S01]  /*68e0*/  IMAD R233, R16, c[0x0][0x190], RZ ;  /* 0x0000640010e97a24 */ /* 0x000fe200078e02ff */
[----:B------:R-:W-:Y:S01]  /*68f0*/  SEL R53, R12, R22, !P5 ;  /* 0x000000160c357207 */ /* 0x000fe20006800000 */
[----:B------:R-:W-:Y:S01]  /*6900*/  IMAD R10, R2, c[0x0][0x184], RZ ;  /* 0x00006100020a7a24 */ /* 0x000fe200078e02ff */
[C---:B------:R-:W-:Y:S01]  /*6910*/  SEL R51, R12.reuse, R24, !P5 ;  /* 0x000000180c337207 */ /* 0x040fe20006800000 */
        /* <DEDUP_REMOVED lines=93> */
[----:B------:R-:W-:Y:S01]  /*6ef0*/  SEL R97, R12, R211, !P5 ;  /* 0x000000d30c617207 */ /* 0x000fe20006800000 */
        /* <DEDUP_REMOVED lines=101> */
[----:B------:R-:W-:Y:S01]  /*7550*/  LEA R16, P5, R9, c[0x0][0x160], 0x2 ;  /* 0x0000580009107a11 */ /* 0x000fe200078a10ff */
[----:B------:R-:W-:Y:S01]  /*7560*/  IMAD R46, R46, c[0x0][0x190], RZ ;  /* 0x000064002e2e7a24 */ /* 0x000fe200078e02ff */
[----:B------:R-:W-:Y:S01]  /*7570*/  LEA.HI.X.SX32 R235, R15, R0, 0x2, P3 ;  /* 0x000000000feb7211 */ /* 0x000fe200018f16ff */
[----:B------:R-:W-:Y:S01]  /*7580*/  IMAD R15, R3, c[0x0][0x184], RZ ;  /* 0x00006100030f7a24 */ /* 0x000fe200078e02ff */
[----:B------:R-:W-:Y:S01]  /*7590*/  LEA R2, P3, R6, c[0x0][0x160], 0x2 ;  /* 0x0000580006027a11 */ /* 0x000fe200078610ff */
[----:B------:R-:W-:Y:S01]  /*75a0*/  IMAD R45, R45, c[0x0][0x190], RZ ;  /* 0x000064002d2d7a24 */ /* 0x000fe200078e02ff */
[----:B------:R-:W-:Y:S01]  /*75b0*/  LEA.HI.X.SX32 R17, R9, c[0x0][0x164], 0x2, P5 ;  /* 0x0000590009117a11 */ /* 0x000fe200028f16ff */
[----:B------:R1:W-:Y:S01]  /*75c0*/  STL.64 [R1+0xa60], R234 ;  /* 0x000a60ea01007387 */ /* 0x0003e20000100a00 */
[----:B------:R-:W-:Y:S01]  /*75d0*/  LEA R4, P5, R10, c[0x0][0x160], 0x2 ;  /* 0x000058000a047a11 */ /* 0x000fe200078a10ff */
[----:B------:R-:W-:Y:S01]  /*75e0*/  IMAD R44, R44, c[0x0][0x190], RZ ;  /* 0x000064002c2c7a24 */ /* 0x000fe200078e02ff */
[----:B------:R-:W-:Y:S01]  /*75f0*/  LEA.HI.X.SX32 R3, R6, c[0x0][0x164], 0x2, P3 ;  /* 0x0000590006037a11 */ /* 0x000fe200018f16ff */
[----:B------:R-:W-:Y:S01]  /*7600*/  IMAD R43, R43, c[0x0][0x190], RZ ;  /* 0x000064002b2b7a24 */ /* 0x000fe200078e02ff */
        /* <DEDUP_REMOVED lines=20> */
[----:B------:R-:W-:Y:S01]  /*7750*/  LEA.HI.X.SX32 R15, R60, c[0x0][0x164], 0x2, P3 ;  /* 0x000059003c0f7a11 */ /* 0x000fe200018f16ff */
[----:B------:R-:W-:Y:S01]  /*7760*/  IMAD R32, R32, c[0x0][0x190], RZ ;  /* 0x0000640020207a24 */ /* 0x000fe200078e02ff */
[-C--:B------:R-:W-:Y:S01]  /*7770*/  LEA R238, P3, R229, R20.reuse, 0x2 ;  /* 0x00000014e5ee7211 */ /* 0x080fe200078610ff */
[----:B------:R-:W-:Y:S01]  /*7780*/  IMAD R31, R31, c[0x0][0x190], RZ ;  /* 0x000064001f1f7a24 */ /* 0x000fe200078e02ff */
[----:B-1----:R-:W-:Y:S01]  /*7790*/  LEA R234, P5, R227, R20, 0x2 ;  /* 0x00000014e3ea7211 */ /* 0x002fe200078a10ff */
[----:B------:R-:W-:Y:S01]  /*77a0*/  IMAD R30, R30, c[0x0][0x190], RZ ;  /* 0x000064001e1e7a24 */ /* 0x000fe200078e02ff */
[----:B------:R-:W-:Y:S01]  /*77b0*/  LEA.HI.X.SX32 R239, R229, R0, 0x2, P3 ;  /* 0x00000000e5ef7211 */ /* 0x000fe200018f16ff */
[----:B------:R-:W-:Y:S01]  /*77c0*/  IMAD R29, R29, c[0x0][0x190], RZ ;  /* 0x000064001d1d7a24 */ /* 0x000fe200078e02ff */
[----:B------:R-:W-:Y:S01]  /*77d0*/  LEA R226, P3, R233, R20, 0x2 ;  /* 0x00000014e9e27211 */ /* 0x000fe200078610ff */
[----:B------:R-:W-:Y:S01]  /*77e0*/  IMAD R28, R28, c[0x0][0x190], RZ ;  /* 0x000064001c1c7a24 */ /* 0x000fe200078e02ff */
[----:B------:R-:W-:Y:S01]  /*77f0*/  LEA.HI.X.SX32 R235, R227, R0, 0x2, P5 ;  /* 0x00000000e3eb7211 */ /* 0x000fe200028f16ff */
[----:B------:R-:W-:Y:S01]  /*7800*/  IMAD R27, R27, c[0x0][0x190], RZ ;  /* 0x000064001b1b7a24 */ /* 0x000fe200078e02ff */
[----:B------:R-:W-:Y:S01]  /*7810*/  LEA R236, P5, R231, R20, 0x2 ;  /* 0x00000014e7ec7211 */ /* 0x000fe200078a10ff */
[----:B------:R-:W-:Y:S01]  /*7820*/  IMAD R26, R26, c[0x0][0x190], RZ ;  /* 0x000064001a1a7a24 */ /* 0x000fe200078e02ff */
[----:B------:R-:W-:Y:S01]  /*7830*/  LEA.HI.X.SX32 R227, R233, R0, 0x2, P3 ;  /* 0x00000000e9e37211 */ /* 0x000fe200018f16ff */
[----:B------:R-:W-:Y:S01]  /*7840*/  STL.64 [R1+0x1cf0], R234 ;  /* 0x001cf0ea01007387 */ /* 0x000fe20000100a00 */
        /* <DEDUP_REMOVED lines=10> */
[-C--:B------:R-:W-:Y:S01]  /*78f0*/  LEA.HI.X.SX32 R229, R225, R0.reuse, 0x2, P5 ;  /* 0x00000000e1e57211 */ /* 0x080fe200028f16ff */
[----:B------:R1:W-:Y:S01]  /*7900*/  STL.64 [R1+0x1ca8], R226 ;  /* 0x001ca8e201007387 */ /* 0x0003e20000100a00 */
[----:B------:R-:W-:Y:S01]  /*7910*/  LEA.HI.X.SX32 R225, R219, R0, 0x2, P3 ;  /* 0x00000000dbe17211 */ /* 0x000fe200018f16ff */
[----:B------:R-:W-:Y:S01]  /*7920*/  IMAD R22, R22, c[0x0][0x190], RZ ;  /* 0x0000640016167a24 */ /* 0x000fe200078e02ff */
[----:B------:R-:W-:Y:S01]  /*7930*/  IADD3 R55, R102, -0x15, RZ ;  /* 0xffffffeb66377810 */ /* 0x000fe20007ffe0ff */
[----:B------:R-:W-:Y:S01]  /*7940*/  STL.64 [R1+0x1ca0], R228 ;  /* 0x001ca0e401007387 */ /* 0x000fe20000100a00 */
[----:B------:R-:W-:-:S02]  /*7950*/  IMAD R21, R21, c[0x0][0x190], RZ ;  /* 0x0000640015157a24 */ /* 0x000fc400078e02ff */
[----:B------:R-:W-:Y:S01]  /*7960*/  IMAD R19, R19, c[0x0][0x190], RZ ;  /* 0x0000640013137a24 */ /* 0x000fe200078e02ff */
[----:B------:R-:W-:Y:S01]  /*7970*/  STL.64 [R1+0x1c98], R230 ;  /* 0x001c98e601007387 */ /* 0x000fe20000100a00 */
[C---:B------:R-:W-:Y:S01]  /*7980*/  IMAD.WIDE R250, R242.reuse, 0x4, R6 ;  /* 0x00000004f2fa7825 */ /* 0x040fe200078e0206 */
[C---:B-1----:R-:W-:Y:S02]  /*7990*/  LEA R226, P5, R221.reuse, R20, 0x2 ;  /* 0x00000014dde27211 */ /* 0x042fe400078a10ff */
[----:B------:R1:W-:Y:S01]  /*79a0*/  STL.64 [R1+0x1c88], R224 ;  /* 0x001c88e001007387 */ /* 0x0003e20000100a00 */
[C---:B------:R-:W-:Y:S01]  /*79b0*/  IMAD.WIDE R248, R242.reuse, 0x4, R8 ;  /* 0x00000004f2f87825 */ /* 0x040fe200078e0208 */
[----:B------:R-:W-:Y:S02]  /*79c0*/  LEA.HI.X.SX32 R227, R221, R0, 0x2, P5 ;  /* 0x00000000dde37211 */ /* 0x000fe400028f16ff */
[----:B------:R-:W-:Y:S01]  /*79d0*/  LEA R222, P5, R217, R20, 0x2 ;  /* 0x00000014d9de7211 */ /* 0x000fe200078a10ff */
[----:B------:R-:W-:-:S02]  /*79e0*/  IMAD.WIDE R246, R242, 0x4, R10 ;  /* 0x00000004f2f67825 */ /* 0x000fc400078e020a */
[----:B------:R2:W-:Y:S01]  /*79f0*/  STL.64 [R1+0x1c90], R226 ;  /* 0x001c90e201007387 */ /* 0x0005e20000100a00 */
[----:B------:R-:W-:Y:S01]  /*7a00*/  LEA.HI.X.SX32 R223, R217, R0, 0x2, P5 ;  /* 0x00000000d9df7211 */ /* 0x000fe200028f16ff */
[----:B------:R-:W-:Y:S01]  /*7a10*/  IMAD.WIDE R244, R242, 0x4, R12 ;  /* 0x00000004f2f47825 */ /* 0x000fe200078e020c */
[-C--:B------:R-:W-:Y:S02]  /*7a20*/  LEA R220, P5, R213, R20.reuse, 0x2 ;  /* 0x00000014d5dc7211 */ /* 0x080fe400078a10ff */
[----:B-1----:R-:W-:Y:S01]  /*7a30*/  LEA R224, P3, R215, R20, 0x2 ;  /* 0x00000014d7e07211 */ /* 0x002fe200078610ff */
[----:B------:R-:W-:Y:S01]  /*7a40*/  STL.64 [R1+0x1c78], R222 ;  /* 0x001c78de01007387 */ /* 0x000fe20000100a00 */
[-C--:B------:R-:W-:Y:S01]  /*7a50*/  LEA.HI.X.SX32 R221, R213, R0.reuse, 0x2, P5 ;  /* 0x00000000d5dd7211 */ /* 0x080fe200028f16ff */
[C---:B------:R-:W-:Y:S01]  /*7a60*/  IMAD.WIDE R218, R232.reuse, 0x4, R16 ;  /* 0x00000004e8da7825 */ /* 0x040fe200078e0210 */
[----:B------:R-:W-:Y:S02]  /*7a70*/  LEA.HI.X.SX32 R225, R215, R0, 0x2, P3 ;  /* 0x00000000d7e17211 */ /* 0x000fe400018f16ff */
[-C--:B------:R-:W-:Y:S01]  /*7a80*/  LEA R216, P3, R211, R20.reuse, 0x2 ;  /* 0x00000014d3d87211 */ /* 0x080fe200078610ff */
[----:B--2---:R-:W-:Y:S01]  /*7a90*/  IMAD.MOV.U32 R227, RZ, RZ, R235 ;  /* 0x000000ffffe37224 */ /* 0x004fe200078e00eb */
[----:B------:R-:W-:Y:S01]  /*7aa0*/  LEA R214, P5, R209, R20, 0x2 ;  /* 0x00000014d1d67211 */ /* 0x000fe200078a10ff */
[----:B------:R1:W-:Y:S01]  /*7ab0*/  STL.64 [R1+0x1c58], R224 ;  /* 0x001c58e001007387 */ /* 0x0003e20000100a00 */
[-C--:B------:R-:W-:Y:S01]  /*7ac0*/  LEA.HI.X.SX32 R217, R211, R0.reuse, 0x2, P3 ;  /* 0x00000000d3d97211 */ /* 0x080fe200018f16ff */
[----:B------:R-:W-:Y:S01]  /*7ad0*/  IMAD.WIDE R230, R232, 0x4, R12 ;  /* 0x00000004e8e67825 */ /* 0x000fe200078e020c */
[----:B------:R-:W-:-:S02]  /*7ae0*/  LEA.HI.X.SX32 R215, R209, R0, 0x2, P5 ;  /* 0x00000000d1d77211 */ /* 0x000fc400028f16ff */
[C---:B------:R-:W-:Y:S01]  /*7af0*/  LEA R212, P5, R205.reuse, R20, 0x2 ;  /* 0x00000014cdd47211 */ /* 0x040fe200078a10ff */
[----:B------:R2:W-:Y:S01]  /*7b00*/  STL.64 [R1+0x1c20], R216 ;  /* 0x001c20d801007387 */ /* 0x0005e20000100a00 */
[----:B------:R-:W-:Y:S02]  /*7b10*/  MOV R226, R234 ;  /* 0x000000ea00e27202 */ /* 0x000fe40000000f00 */
[----:B------:R-:W-:Y:S01]  /*7b20*/  LEA.HI.X.SX32 R213, R205, R0, 0x2, P5 ;  /* 0x00000000cdd57211 */ /* 0x000fe200028f16ff */
[----:B------:R3:W-:Y:S01]  /*7b30*/  STL.64 [R1+0x1c38], R220 ;  /* 0x001c38dc01007387 */ /* 0x0007e20000100a00 */
[-C--:B------:R-:W-:Y:S01]  /*7b40*/  LEA R206, P5, R201, R20.reuse, 0x2 ;  /* 0x00000014c9ce7211 */ /* 0x080fe200078a10ff */
[----:B-1----:R-:W-:Y:S02]  /*7b50*/  IMAD.WIDE R224, R232, 0x4, R6 ;  /* 0x00000004e8e07825 */ /* 0x002fe400078e0206 */
[----:B------:R-:W-:Y:S01]  /*7b60*/  STL.64 [R1+0x1b00], R214 ;  /* 0x001b00d601007387 */ /* 0x000fe20000100a00 */
[----:B--2---:R-:W-:-:S04]  /*7b70*/  LEA R216, P3, R207, R20, 0x2 ;  /* 0x00000014cfd87211 */ /* 0x004fc800078610ff */
[----:B------:R-:W-:Y:S01]  /*7b80*/  LEA.HI.X.SX32 R217, R207, R0, 0x2, P3 ;  /* 0x00000000cfd97211 */ /* 0x000fe200018f16ff */
[----:B---3--:R-:W-:Y:S01]  /*7b90*/  IMAD.WIDE R220, R232, 0x4, R2 ;  /* 0x00000004e8dc7825 */ /* 0x008fe200078e0202 */
[----:B------:R-:W-:Y:S02]  /*7ba0*/  LEA R208, P3, R203, R20, 0x2 ;  /* 0x00000014cbd07211 */ /* 0x000fe400078610ff */
[-C--:B------:R-:W-:Y:S01]  /*7bb0*/  LEA.HI.X.SX32 R207, R201, R0.reuse, 0x2, P5 ;  /* 0x00000000c9cf7211 */ /* 0x080fe200028f16ff */
[----:B------:R1:W-:Y:S01]  /*7bc0*/  STL.64 [R1+0x1ae0], R216 ;  /* 0x001ae0d801007387 */ /* 0x0003e20000100a00 */
[----:B------:R-:W-:Y:S02]  /*7bd0*/  LEA.HI.X.SX32 R209, R203, R0, 0x2, P3 ;  /* 0x00000000cbd17211 */ /* 0x000fe400018f16ff */
[----:B------:R-:W-:-:S03]  /*7be0*/  LEA R204, P5, R197, R20, 0x2 ;  /* 0x00000014c5cc7211 */ /* 0x000fc600078a10ff */
[----:B------:R2:W-:Y:S01]  /*7bf0*/  STL.64 [R1+0x1ad0], R208 ;  /* 0x001ad0d001007387 */ /* 0x0005e20000100a00 */
[----:B------:R-:W-:Y:S02]  /*7c00*/  LEA.HI.X.SX32 R205, R197, R0, 0x2, P5 ;  /* 0x00000000c5cd7211 */ /* 0x000fe400028f16ff */
[----:B------:R-:W-:Y:S01]  /*7c10*/  LEA R198, P5, R193, R20, 0x2 ;  /* 0x00000014c1c67211 */ /* 0x000fe200078a10ff */
[----:B------:R3:W-:Y:S01]  /*7c20*/  STL.64 [R1+0x1ad8], R212 ;  /* 0x001ad8d401007387 */ /* 0x0007e20000100a00 */
[----:B-1----:R-:W-:-:S03]  /*7c30*/  IMAD R216, R252, 0x1a, RZ ;  /* 0x0000001afcd87824 */ /* 0x002fc600078e02ff */
[----:B------:R-:W-:Y:S01]  /*7c40*/  STL.64 [R1+0x1ac8], R206 ;  /* 0x001ac8ce01007387 */ /* 0x000fe20000100a00 */
[----:B------:R-:W-:Y:S01]  /*7c50*/  IMAD.WIDE R202, R216, 0x4, R16 ;  /* 0x00000004d8ca7825 */ /* 0x000fe200078e0210 */
[----:B--2---:R-:W-:-:S03]  /*7c60*/  LEA R208, P3, R199, R20, 0x2 ;  /* 0x00000014c7d07211 */ /* 0x004fc600078610ff */
[C---:B------:R-:W-:Y:S01]  /*7c70*/  IMAD.WIDE R210, R216.reuse, 0x4, R8 ;  /* 0x00000004d8d27825 */ /* 0x040fe200078e0208 */
[----:B------:R-:W-:Y:S02]  /*7c80*/  LEA.HI.X.SX32 R209, R199, R0, 0x2, P3 ;  /* 0x00000000c7d17211 */ /* 0x000fe400018f16ff */
[----:B------:R-:W-:Y:S01]  /*7c90*/  LEA R200, P3, R195, R20, 0x2 ;  /* 0x00000014c3c87211 */ /* 0x000fe200078610ff */
[----:B---3--:R-:W-:Y:S01]  /*7ca0*/  IMAD.WIDE R212, R216, 0x4, R10 ;  /* 0x00000004d8d47825 */ /* 0x008fe200078e020a */
[-C--:B------:R-:W-:Y:S01]  /*7cb0*/  LEA.HI.X.SX32 R199, R193, R0.reuse, 0x2, P5 ;  /* 0x00000000c1c77211 */ /* 0x080fe200028f16ff */
[----:B------:R1:W-:Y:S01]  /*7cc0*/  STL.64 [R1+0x1ac0], R208 ;  /* 0x001ac0d001007387 */ /* 0x0003e20000100a00 */
[----:B------:R-:W-:Y:S02]  /*7cd0*/  LEA.HI.X.SX32 R201, R195, R0, 0x2, P3 ;  /* 0x00000000c3c97211 */ /* 0x000fe400018f16ff */
[-C--:B------:R-:W-:Y:S01]  /*7ce0*/  LEA R196, P3, R191, R20.reuse, 0x2 ;  /* 0x00000014bfc47211 */ /* 0x080fe200078610ff */
[----:B------:R2:W-:Y:S01]  /*7cf0*/  STL.64 [R1+0x1aa8], R204 ;  /* 0x001aa8cc01007387 */ /* 0x0005e20000100a00 */
[----:B------:R-:W-:-:S02]  /*7d00*/  LEA R194, P5, R189, R20, 0x2 ;  /* 0x00000014bdc27211 */ /* 0x000fc400078a10ff */
[----:B------:R-:W-:Y:S01]  /*7d10*/  LEA.HI.X.SX32 R197, R191, R0, 0x2, P3 ;  /* 0x00000000bfc57211 */ /* 0x000fe200018f16ff */
[----:B------:R3:W-:Y:S01]  /*7d20*/  STL.64 [R1+0x1aa0], R200 ;  /* 0x001aa0c801007387 */ /* 0x0007e20000100a00 */
[----:B------:R-:W-:Y:S02]  /*7d30*/  LEA R192, P3, R187, R20, 0x2 ;  /* 0x00000014bbc07211 */ /* 0x000fe400078610ff */
[----:B------:R-:W-:Y:S01]  /*7d40*/  LEA.HI.X.SX32 R195, R189, R0, 0x2, P5 ;  /* 0x00000000bdc37211 */ /* 0x000fe200028f16ff */
[----:B------:R4:W-:Y:S01]  /*7d50*/  STL.64 [R1+0x1a88], R198 ;  /* 0x001a88c601007387 */ /* 0x0009e20000100a00 */
[----:B------:R-:W-:Y:S01]  /*7d60*/  LEA R190, P5, R185, R20, 0x2 ;  /* 0x00000014b9be7211 */ /* 0x000fe200078a10ff */
[C---:B-1----:R-:W-:Y:S01]  /*7d70*/  IMAD.WIDE R208, R216.reuse, 0x4, R6 ;  /* 0x00000004d8d07825 */ /* 0x042fe200078e0206 */
[----:B------:R-:W-:Y:S01]  /*7d80*/  LEA.HI.X.SX32 R193, R187, R0, 0x2, P3 ;  /* 0x00000000bbc17211 */ /* 0x000fe200018f16ff */
[----:B------:R1:W-:Y:S01]  /*7d90*/  STL.64 [R1+0x1a80], R196 ;  /* 0x001a80c401007387 */ /* 0x0003e20000100a00 */
[----:B------:R-:W-:Y:S01]  /*7da0*/  LEA R188, P3, R183, R20, 0x2 ;  /* 0x00000014b7bc7211 */ /* 0x000fe200078610ff */
[----:B--2---:R-:W-:Y:S01]  /*7db0*/  IMAD.WIDE R204, R216, 0x4, R2 ;  /* 0x00000004d8cc7825 */ /* 0x004fe200078e0202 */
[----:B------:R-:W-:Y:S01]  /*7dc0*/  LEA.HI.X.SX32 R191, R185, R0, 0x2, P5 ;  /* 0x00000000b9bf7211 */ /* 0x000fe200028f16ff */
[----:B------:R2:W-:Y:S01]  /*7dd0*/  STL.64 [R1+0x1a78], R194 ;  /* 0x001a78c201007387 */ /* 0x0005e20000100a00 */
[----:B------:R-:W-:Y:S01]  /*7de0*/  LEA R186, P5, R181, R20, 0x2 ;  /* 0x00000014b5ba7211 */ /* 0x000fe200078a10ff */
[----:B---3--:R-:W-:Y:S01]  /*7df0*/  IMAD R200, R252, 0x16, RZ ;  /* 0x00000016fcc87824 */ /* 0x008fe200078e02ff */
[----:B------:R-:W-:Y:S01]  /*7e00*/  LEA.HI.X.SX32 R189, R183, R0, 0x2, P3 ;  /* 0x00000000b7bd7211 */ /* 0x000fe200018f16ff */
[----:B------:R3:W-:Y:S01]  /*7e10*/  STL.64 [R1+0x1a70], R192 ;  /* 0x001a70c001007387 */ /* 0x0007e20000100a00 */
[----:B------:R-:W-:Y:S01]  /*7e20*/  LEA R184, P3, R179, R20, 0x2 ;  /* 0x00000014b3b87211 */ /* 0x000fe200078610ff */
[C---:B----4-:R-:W-:Y:S01]  /*7e30*/  IMAD.WIDE R198, R200.reuse, 0x4, R12 ;  /* 0x00000004c8c67825 */ /* 0x050fe200078e020c */
[----:B------:R-:W-:Y:S01]  /*7e40*/  LEA.HI.X.SX32 R187, R181, R0, 0x2, P5 ;  /* 0x00000000b5bb7211 */ /* 0x000fe200028f16ff */
[----:B------:R4:W-:Y:S01]  /*7e50*/  STL.64 [R1+0x1a68], R190 ;  /* 0x001a68be01007387 */ /* 0x0009e20000100a00 */
[----:B------:R-:W-:Y:S01]  /*7e60*/  LEA R182, P5, R177, R20, 0x2 ;  /* 0x00000014b1b67211 */ /* 0x000fe200078a10ff */
[C---:B-1----:R-:W-:Y:S01]  /*7e70*/  IMAD.WIDE R196, R200.reuse, 0x4, R10 ;  /* 0x00000004c8c47825 */ /* 0x042fe200078e020a */
[----:B------:R-:W-:Y:S01]  /*7e80*/  LEA.HI.X.SX32 R185, R179, R0, 0x2, P3 ;  /* 0x00000000b3b97211 */ /* 0x000fe200018f16ff */
[----:B------:R1:W-:Y:S01]  /*7e90*/  STL.64 [R1+0x1a60], R188 ;  /* 0x001a60bc01007387 */ /* 0x0003e20000100a00 */
[----:B------:R-:W-:Y:S01]  /*7ea0*/  LEA R180, P3, R175, R20, 0x2 ;  /* 0x00000014afb47211 */ /* 0x000fe200078610ff */
[C---:B--2---:R-:W-:Y:S01]  /*7eb0*/  IMAD.WIDE R194, R200.reuse, 0x4, R8 ;  /* 0x00000004c8c27825 */ /* 0x044fe200078e0208 */
[----:B------:R-:W-:Y:S01]  /*7ec0*/  LEA.HI.X.SX32 R183, R177, R0, 0x2, P5 ;  /* 0x00000000b1b77211 */ /* 0x000fe200028f16ff */
[----:B------:R2:W-:Y:S01]  /*7ed0*/  STL.64 [R1+0x1958], R186 ;  /* 0x001958ba01007387 */ /* 0x0005e20000100a00 */
[----:B------:R-:W-:Y:S01]  /*7ee0*/  LEA R178, P5, R173, R20, 0x2 ;  /* 0x00000014adb27211 */ /* 0x000fe200078a10ff */
[C---:B---3--:R-:W-:Y:S01]  /*7ef0*/  IMAD.WIDE R192, R200.reuse, 0x4, R6 ;  /* 0x00000004c8c07825 */ /* 0x048fe200078e0206 */
        /* <DEDUP_REMOVED lines=61> */
[----:B------:R-:W-:Y:S01]  /*82d0*/  STL.64 [R1+0x10a8], R154 ;  /* 0x0010a89a01007387 */ /* 0x000fe20000100a00 */
        /* <DEDUP_REMOVED lines=9> */
[----:B-1----:R-:W-:Y:S01]  /*8370*/  IMAD.WIDE R156, R168, 0x4, R2 ;  /* 0x00000004a89c7825 */ /* 0x002fe200078e0202 */
[----:B------:R-:W-:Y:S01]  /*8380*/  LEA.HI.X.SX32 R145, R139, R0, 0x2, P3 ;  /* 0x000000008b917211 */ /* 0x000fe200018f16ff */
[----:B------:R1:W-:Y:S01]  /*8390*/  STL.64 [R1+0x1090], R148 ;  /* 0x0010909401007387 */ /* 0x0003e20000100a00 */
[----:B------:R-:W-:Y:S01]  /*83a0*/  LEA R140, P3, R135, R20, 0x2 ;  /* 0x00000014878c7211 */ /* 0x000fe200078610ff */
[----:B------:R-:W-:Y:S01]  /*83b0*/  IMAD.WIDE R184, R184, 0x4, R14 ;  /* 0x00000004b8b87825 */ /* 0x000fe200078e020e */
[----:B------:R-:W-:Y:S01]  /*83c0*/  LEA.HI.X.SX32 R143, R137, R0, 0x2, P5 ;  /* 0x00000000898f7211 */ /* 0x000fe200028f16ff */
[----:B------:R4:W-:Y:S01]  /*83d0*/  STL.64 [R1+0x1088], R146 ;  /* 0x0010889201007387 */ /* 0x0009e20000100a00 */
[----:B------:R-:W-:Y:S01]  /*83e0*/  LEA R138, P5, R133, R20, 0x2 ;  /* 0x00000014858a7211 */ /* 0x000fe200078a10ff */
[----:B--2---:R-:W-:Y:S01]  /*83f0*/  IMAD R152, R252, 0x1d, RZ ;  /* 0x0000001dfc987824 */ /* 0x004fe200078e02ff */
[----:B------:R-:W-:Y:S01]  /*8400*/  LEA.HI.X.SX32 R141, R135, R0, 0x2, P3 ;  /* 0x00000000878d7211 */ /* 0x000fe200018f16ff */
[----:B------:R2:W-:Y:S01]  /*8410*/  STL.64 [R1+0x1080], R144 ;  /* 0x0010809001007387 */ /* 0x0005e20000100a00 */
[----:B------:R-:W-:Y:S01]  /*8420*/  LEA R136, P3, R131, R20, 0x2 ;  /* 0x0000001483887211 */ /* 0x000fe200078610ff */
[C---:B---3--:R-:W-:Y:S01]  /*8430*/  IMAD.WIDE R150, R152.reuse, 0x4, R12 ;  /* 0x0000000498967825 */ /* 0x048fe200078e020c */
[----:B------:R-:W-:Y:S01]  /*8440*/  LEA.HI.X.SX32 R139, R133, R0, 0x2, P5 ;  /* 0x00000000858b7211 */ /* 0x000fe200028f16ff */
[----:B------:R3:W-:Y:S01]  /*8450*/  STL.64 [R1+0x1078], R142 ;  /* 0x0010788e01007387 */ /* 0x0007e20000100a00 */
[----:B------:R-:W-:Y:S01]  /*8460*/  LEA R134, P5, R129, R20, 0x2 ;  /* 0x0000001481867211 */ /* 0x000fe200078a10ff */
[C---:B-1----:R-:W-:Y:S01]  /*8470*/  IMAD.WIDE R148, R152.reuse, 0x4, R10 ;  /* 0x0000000498947825 */ /* 0x042fe200078e020a */
[----:B------:R-:W-:Y:S01]  /*8480*/  LEA.HI.X.SX32 R137, R131, R0, 0x2, P3 ;  /* 0x0000000083897211 */ /* 0x000fe200018f16ff */
[----:B------:R1:W-:Y:S01]  /*8490*/  STL.64 [R1+0x1070], R140 ;  /* 0x0010708c01007387 */ /* 0x0003e20000100a00 */
[----:B------:R-:W-:Y:S01]  /*84a0*/  LEA R132, P3, R127, R20, 0x2 ;  /* 0x000000147f847211 */ /* 0x000fe200078610ff */
[C---:B----4-:R-:W-:Y:S01]  /*84b0*/  IMAD.WIDE R146, R152.reuse, 0x4, R8 ;  /* 0x0000000498927825 */ /* 0x050fe200078e0208 */
        /* <DEDUP_REMOVED lines=15> */
[----:B----4-:R-:W-:Y:S01]  /*85b0*/  IMAD.WIDE R138, R152, 0x4, R16 ;  /* 0x00000004988a7825 */ /* 0x010fe200078e0210 */
        /* <DEDUP_REMOVED lines=40> */
[-C--:B------:R-:W-:Y:S01]  /*8840*/  LEA.HI.X.SX32 R107, R101, R0.reuse, 0x2, P5 ;  /* 0x00000000656b7211 */ /* 0x080fe200028f16ff */
[----:B------:R3:W-:Y:S01]  /*8850*/  STL.64 [R1+0xec8], R110 ;  /* 0x000ec86e01007387 */ /* 0x0007e20000100a00 */
[----:B------:R-:W-:Y:S01]  /*8860*/  LEA.HI.X.SX32 R105, R99, R0, 0x2, P3 ;  /* 0x0000000063697211 */ /* 0x000fe200018f16ff */
[----:B-1----:R-:W-:-:S02]  /*8870*/  IMAD.WIDE R116, R120, 0x4, R10 ;  /* 0x0000000478747825 */ /* 0x002fc400078e020a */
[----:B------:R1:W-:Y:S02]  /*8880*/  STL.64 [R1+0xec0], R108 ;  /* 0x000ec06c01007387 */ /* 0x0003e40000100a00 */
[C---:B----4-:R-:W-:Y:S02]  /*8890*/  IMAD.WIDE R114, R120.reuse, 0x4, R8 ;  /* 0x0000000478727825 */ /* 0x050fe400078e0208 */
[----:B------:R4:W-:Y:S02]  /*88a0*/  STL.64 [R1+0xeb8], R106 ;  /* 0x000eb86a01007387 */ /* 0x0009e40000100a00 */
[C---:B--2---:R-:W-:Y:S02]  /*88b0*/  IMAD.WIDE R112, R120.reuse, 0x4, R6 ;  /* 0x0000000478707825 */ /* 0x044fe400078e0206 */
[----:B------:R2:W-:Y:S02]  /*88c0*/  STL.64 [R1+0xeb0], R104 ;  /* 0x000eb06801007387 */ /* 0x0005e40000100a00 */
[----:B---3--:R-:W-:-:S04]  /*88d0*/  IMAD.WIDE R110, R120, 0x4, R4 ;  /* 0x00000004786e7825 */ /* 0x008fc800078e0204 */
[----:B-1----:R-:W-:Y:S01]  /*88e0*/  IMAD.WIDE R108, R120, 0x4, R2 ;  /* 0x00000004786c7825 */ /* 0x002fe200078e0202 */
[----:B----4-:R-:W-:-:S03]  /*88f0*/  LEA R106, P5, R97, R20, 0x2 ;  /* 0x00000014616a7211 */ /* 0x010fc600078a10ff */
[--C-:B------:R-:W-:Y:S01]  /*8900*/  IMAD.WIDE R136, R136, 0x4, R14.reuse ;  /* 0x0000000488887825 */ /* 0x100fe200078e020e */
[----:B--2---:R-:W-:Y:S02]  /*8910*/  LEA R104, P3, R95, R20, 0x2 ;  /* 0x000000145f687211 */ /* 0x004fe400078610ff */
[----:B------:R-:W-:Y:S01]  /*8920*/  LEA.HI.X.SX32 R107, R97, R0, 0x2, P5 ;  /* 0x00000000616b7211 */ /* 0x000fe200028f16ff */
[--C-:B------:R-:W-:Y:S01]  /*8930*/  IMAD.WIDE R152, R152, 0x4, R14.reuse ;  /* 0x0000000498987825 */ /* 0x100fe200078e020e */
[----:B------:R-:W-:Y:S02]  /*8940*/  LEA R98, P5, R93, R20, 0x2 ;  /* 0x000000145d627211 */ /* 0x000fe400078a10ff */
[----:B------:R-:W-:Y:S01]  /*8950*/  LEA.HI.X.SX32 R105, R95, R0, 0x2, P3 ;  /* 0x000000005f697211 */ /* 0x000fe200018f16ff */
[----:B------:R1:W-:Y:S01]  /*8960*/  STL.64 [R1+0xe98], R106 ;  /* 0x000e986a01007387 */ /* 0x0003e20000100a00 */
[----:B------:R-:W-:Y:S01]  /*8970*/  LEA R96, P3, R91, R20, 0x2 ;  /* 0x000000145b607211 */ /* 0x000fe200078610ff */
[----:B------:R-:W-:Y:S01]  /*8980*/  IMAD.WIDE R200, R200, 0x4, R14 ;  /* 0x00000004c8c87825 */ /* 0x000fe200078e020e */
[----:B------:R-:W-:Y:S01]  /*8990*/  LEA.HI.X.SX32 R99, R93, R0, 0x2, P5 ;  /* 0x000000005d637211 */ /* 0x000fe200028f16ff */
        /* <DEDUP_REMOVED lines=8> */
[--C-:B-1----:R-:W-:Y:S01]  /*8a20*/  IMAD.WIDE R106, R120, 0x4, R16.reuse ;  /* 0x00000004786a7825 */ /* 0x102fe200078e0210 */
[----:B------:R-:W-:Y:S01]  /*8a30*/  LEA.HI.X.SX32 R93, R87, R0, 0x2, P3 ;  /* 0x00000000575d7211 */ /* 0x000fe200018f16ff */
[----:B------:R1:W-:Y:S01]  /*8a40*/  STL.64 [R1+0xe78], R94 ;  /* 0x000e785e01007387 */ /* 0x0003e20000100a00 */
[----:B------:R-:W-:Y:S01]  /*8a50*/  LEA R88, P3, R83, R20, 0x2 ;  /* 0x0000001453587211 */ /* 0x000fe200078610ff */
[C---:B--2---:R-:W-:Y:S01]  /*8a60*/  IMAD R104, R252.reuse, 0x11, RZ ;  /* 0x00000011fc687824 */ /* 0x044fe200078e02ff */
        /* <DEDUP_REMOVED lines=21> */
[----:B------:R-:W-:Y:S01]  /*8bc0*/  STL.64 [R1+0xd28], R82 ;  /* 0x000d285201007387 */ /* 0x000fe20000100a00 */
[----:B------:R-:W-:Y:S01]  /*8bd0*/  LEA R76, P3, R71, R20, 0x2 ;  /* 0x00000014474c7211 */ /* 0x000fe200078610ff */
[C---:B----4-:R-:W-:Y:S01]  /*8be0*/  IMAD.WIDE R88, R252.reuse, 0x4, R10 ;  /* 0x00000004fc587825 */ /* 0x050fe200078e020a */
[----:B------:R-:W-:Y:S01]  /*8bf0*/  LEA.HI.X.SX32 R79, R73, R0, 0x2, P5 ;  /* 0x00000000494f7211 */ /* 0x000fe200028f16ff */
[----:B------:R-:W-:Y:S01]  /*8c00*/  STL.64 [R1+0xd20], R80 ;  /* 0x000d205001007387 */ /* 0x000fe20000100a00 */
[----:B------:R-:W-:Y:S01]  /*8c10*/  LEA R74, P5, R69, R20, 0x2 ;  /* 0x00000014454a7211 */ /* 0x000fe200078a10ff */
[C---:B-1----:R-:W-:Y:S01]  /*8c20*/  IMAD.WIDE R86, R252.reuse, 0x4, R12 ;  /* 0x00000004fc567825 */ /* 0x042fe200078e020c */
[----:B------:R-:W-:Y:S01]  /*8c30*/  LEA.HI.X.SX32 R77, R71, R0, 0x2, P3 ;  /* 0x00000000474d7211 */ /* 0x000fe200018f16ff */
[----:B------:R1:W-:Y:S01]  /*8c40*/  STL.64 [R1+0xd18], R78 ;  /* 0x000d184e01007387 */ /* 0x0003e20000100a00 */
[----:B------:R-:W-:Y:S01]  /*8c50*/  LEA R72, P3, R67, R20, 0x2 ;  /* 0x0000001443487211 */ /* 0x000fe200078610ff */
[--C-:B--2---:R-:W-:Y:S01]  /*8c60*/  IMAD.WIDE R84, R252, 0x4, R14.reuse ;  /* 0x00000004fc547825 */ /* 0x104fe200078e020e */
[----:B------:R-:W-:Y:S01]  /*8c70*/  LEA.HI.X.SX32 R75, R69, R0, 0x2, P5 ;  /* 0x00000000454b7211 */ /* 0x000fe200028f16ff */
[----:B------:R-:W-:Y:S01]  /*8c80*/  STL.64 [R1+0xd10], R76 ;  /* 0x000d104c01007387 */ /* 0x000fe20000100a00 */
[----:B------:R-:W-:Y:S01]  /*8c90*/  LEA R70, P5, R65, R20, 0x2 ;  /* 0x0000001441467211 */ /* 0x000fe200078a10ff */
[----:B------:R-:W-:Y:S01]  /*8ca0*/  IMAD.WIDE R120, R120, 0x4, R14 ;  /* 0x0000000478787825 */ /* 0x000fe200078e020e */
[----:B------:R-:W-:Y:S01]  /*8cb0*/  LEA.HI.X.SX32 R73, R67, R0, 0x2, P3 ;  /* 0x0000000043497211 */ /* 0x000fe200018f16ff */
[----:B------:R2:W-:Y:S01]  /*8cc0*/  STL.64 [R1+0xd08], R74 ;  /* 0x000d084a01007387 */ /* 0x0005e20000100a00 */
[----:B------:R-:W-:-:S02]  /*8cd0*/  LEA R68, P3, R63, R20, 0x2 ;  /* 0x000000143f447211 */ /* 0x000fc400078610ff */
[----:B------:R-:W-:Y:S01]  /*8ce0*/  LEA.HI.X.SX32 R71, R65, R0, 0x2, P5 ;  /* 0x0000000041477211 */ /* 0x000fe200028f16ff */
[----:B------:R3:W-:Y:S01]  /*8cf0*/  STL.64 [R1+0xd00], R72 ;  /* 0x000d004801007387 */ /* 0x0007e20000100a00 */
[----:B------:R-:W-:Y:S01]  /*8d00*/  LEA R66, P5, R61, R20, 0x2 ;  /* 0x000000143d427211 */ /* 0x000fe200078a10ff */
[----:B-1----:R-:W-:Y:S01]  /*8d10*/  IMAD R78, R252, 0x1c, RZ ;  /* 0x0000001cfc4e7824 */ /* 0x002fe200078e02ff */
[----:B------:R-:W-:Y:S01]  /*8d20*/  LEA.HI.X.SX32 R69, R63, R0, 0x2, P3 ;  /* 0x000000003f457211 */ /* 0x000fe200018f16ff */
[----:B------:R1:W-:Y:S01]  /*8d30*/  STL.64 [R1+0xcf8], R70 ;  /* 0x000cf84601007387 */ /* 0x0003e20000100a00 */
[----:B------:R-:W-:Y:S01]  /*8d40*/  LEA R64, P3, R59, R20, 0x2 ;  /* 0x000000143b407211 */ /* 0x000fe200078610ff */
[----:B------:R-:W-:Y:S01]  /*8d50*/  IMAD.WIDE R80, R78, 0x4, R16 ;  /* 0x000000044e507825 */ /* 0x000fe200078e0210 */
[----:B------:R-:W-:Y:S01]  /*8d60*/  LEA.HI.X.SX32 R67, R61, R0, 0x2, P5 ;  /* 0x000000003d437211 */ /* 0x000fe200028f16ff */
[----:B------:R4:W-:Y:S01]  /*8d70*/  STL.64 [R1+0xcf0], R68 ;  /* 0x000cf04401007387 */ /* 0x0009e20000100a00 */
[----:B------:R-:W-:Y:S01]  /*8d80*/  LEA R62, P5, R58, R20, 0x2 ;  /* 0x000000143a3e7211 */ /* 0x000fe200078a10ff */
[C---:B--2---:R-:W-:Y:S01]  /*8d90*/  IMAD.WIDE R74, R78.reuse, 0x4, R10 ;  /* 0x000000044e4a7825 */ /* 0x044fe200078e020a */
[----:B------:R-:W-:Y:S01]  /*8da0*/  LEA.HI.X.SX32 R65, R59, R0, 0x2, P3 ;  /* 0x000000003b417211 */ /* 0x000fe200018f16ff */
[----:B------:R2:W-:Y:S01]  /*8db0*/  STL.64 [R1+0xce8], R66 ;  /* 0x000ce84201007387 */ /* 0x0005e20000100a00 */
[C---:B------:R-:W-:Y:S01]  /*8dc0*/  LEA R60, P3, R57.reuse, R20, 0x2 ;  /* 0x00000014393c7211 */ /* 0x040fe200078610ff */
[----:B---3--:R-:W-:Y:S01]  /*8dd0*/  IMAD.WIDE R72, R78, 0x4, R8 ;  /* 0x000000044e487825 */ /* 0x008fe200078e0208 */
[-C--:B------:R-:W-:Y:S01]  /*8de0*/  LEA.HI.X.SX32 R63, R58, R0.reuse, 0x2, P5 ;  /* 0x000000003a3f7211 */ /* 0x080fe200028f16ff */
[----:B------:R-:W-:Y:S01]  /*8df0*/  STL.64 [R1+0xce0], R64 ;  /* 0x000ce04001007387 */ /* 0x000fe20000100a00 */
[----:B------:R-:W-:Y:S01]  /*8e00*/  LEA.HI.X.SX32 R61, R57, R0, 0x2, P3 ;  /* 0x00000000393d7211 */ /* 0x000fe200018f16ff */
[----:B-1----:R-:W-:-:S02]  /*8e10*/  IMAD.WIDE R70, R78, 0x4, R6 ;  /* 0x000000044e467825 */ /* 0x002fc400078e0206 */
[----:B------:R1:W-:Y:S02]  /*8e20*/  STL.64 [R1+0xcd8], R62 ;  /* 0x000cd83e01007387 */ /* 0x0003e40000100a00 */
[C---:B----4-:R-:W-:Y:S02]  /*8e30*/  IMAD.WIDE R68, R78.reuse, 0x4, R4 ;  /* 0x000000044e447825 */ /* 0x050fe400078e0204 */
[----:B------:R3:W-:Y:S02]  /*8e40*/  STL.64 [R1+0xcd0], R60 ;  /* 0x000cd03c01007387 */ /* 0x0007e40000100a00 */
[----:B--2---:R-:W-:-:S04]  /*8e50*/  IMAD.WIDE R66, R78, 0x4, R2 ;  /* 0x000000044e427825 */ /* 0x004fc800078e0202 */
[----:B------:R-:W-:Y:S01]  /*8e60*/  IMAD.WIDE R76, R78, 0x4, R12 ;  /* 0x000000044e4c7825 */ /* 0x000fe200078e020c */
[----:B-1----:R-:W-:-:S03]  /*8e70*/  LEA R62, P5, R56, R20, 0x2 ;  /* 0x00000014383e7211 */ /* 0x002fc600078a10ff */
[----:B------:R-:W-:Y:S01]  /*8e80*/  IMAD.WIDE R78, R78, 0x4, R14 ;  /* 0x000000044e4e7825 */ /* 0x000fe200078e020e */
[----:B---3--:R-:W-:Y:S02]  /*8e90*/  LEA R60, P3, R54, R20, 0x2 ;  /* 0x00000014363c7211 */ /* 0x008fe400078610ff */
[----:B------:R-:W-:Y:S02]  /*8ea0*/  LEA.HI.X.SX32 R63, R56, R0, 0x2, P5 ;  /* 0x00000000383f7211 */ /* 0x000fe400028f16ff */
[C---:B------:R-:W-:Y:S02]  /*8eb0*/  LEA R58, P5, R53.reuse, R20, 0x2 ;  /* 0x00000014353a7211 */ /* 0x040fe400078a10ff */
[----:B------:R-:W-:Y:S01]  /*8ec0*/  LEA.HI.X.SX32 R61, R54, R0, 0x2, P3 ;  /* 0x00000000363d7211 */ /* 0x000fe200018f16ff */
[----:B------:R1:W-:Y:S01]  /*8ed0*/  STL.64 [R1+0xcc8], R62 ;  /* 0x000cc83e01007387 */ /* 0x0003e20000100a00 */
[C---:B------:R-:W-:Y:S02]  /*8ee0*/  LEA R56, P3, R52.reuse, R20, 0x2 ;  /* 0x0000001434387211 */ /* 0x040fe400078610ff */
[-C--:B------:R-:W-:Y:S01]  /*8ef0*/  LEA.HI.X.SX32 R59, R53, R0.reuse, 0x2, P5 ;  /* 0x00000000353b7211 */ /* 0x080fe200028f16ff */
[----:B------:R-:W-:Y:S01]  /*8f00*/  STL.64 [R1+0xcc0], R60 ;  /* 0x000cc03c01007387 */ /* 0x000fe20000100a00 */
[----:B------:R-:W-:-:S03]  /*8f10*/  LEA.HI.X.SX32 R57, R52, R0, 0x2, P3 ;  /* 0x0000000034397211 */ /* 0x000fc600018f16ff */
[----:B------:R2:W-:Y:S04]  /*8f20*/  STL.64 [R1+0xcb8], R58 ;  /* 0x000cb83a01007387 */ /* 0x0005e80000100a00 */
[----:B------:R3:W-:Y:S01]  /*8f30*/  STL.64 [R1+0xcb0], R56 ;  /* 0x000cb03801007387 */ /* 0x0007e20000100a00 */
[----:B-1----:R-:W-:-:S04]  /*8f40*/  IMAD R62, R252, 0x18, RZ ;  /* 0x00000018fc3e7824 */ /* 0x002fc800078e02ff */
[----:B------:R-:W-:Y:S01]  /*8f50*/  IMAD.WIDE R64, R62, 0x4, R16 ;  /* 0x000000043e407825 */ /* 0x000fe200078e0210 */
[----:B--2---:R-:W-:-:S03]  /*8f60*/  LEA R58, P5, R51, R20, 0x2 ;  /* 0x00000014333a7211 */ /* 0x004fc600078a10ff */
[----:B------:R-:W-:Y:S01]  /*8f70*/  IMAD.WIDE R60, R62, 0x4, R12 ;  /* 0x000000043e3c7825 */ /* 0x000fe200078e020c */
[C---:B---3--:R-:W-:Y:S02]  /*8f80*/  LEA R56, P3, R50.reuse, R20, 0x2 ;  /* 0x0000001432387211 */ /* 0x048fe400078610ff */
[----:B------:R-:W-:Y:S02]  /*8f90*/  LEA.HI.X.SX32 R59, R51, R0, 0x2, P5 ;  /* 0x00000000333b7211 */ /* 0x000fe400028f16ff */
[C---:B------:R-:W-:Y:S02]  /*8fa0*/  LEA R52, P5, R49.reuse, R20, 0x2 ;  /* 0x0000001431347211 */ /* 0x040fe400078a10ff */
[-C--:B------:R-:W-:Y:S02]  /*8fb0*/  LEA.HI.X.SX32 R57, R50, R0.reuse, 0x2, P3 ;  /* 0x0000000032397211 */ /* 0x080fe400018f16ff */
[----:B------:R-:W-:-:S03]  /*8fc0*/  LEA.HI.X.SX32 R53, R49, R0, 0x2, P5 ;  /* 0x0000000031357211 */ /* 0x000fc600028f16ff */
[----:B------:R1:W-:Y:S04]  /*8fd0*/  STL.64 [R1+0xca0], R56 ;  /* 0x000ca03801007387 */ /* 0x0003e80000100a00 */
[----:B------:R2:W-:Y:S04]  /*8fe0*/  STL.64 [R1+0xca8], R58 ;  /* 0x000ca83a01007387 */ /* 0x0005e80000100a00 */
[----:B------:R3:W-:Y:S01]  /*8ff0*/  STL.64 [R1+0xc98], R52 ;  /* 0x000c983401007387 */ /* 0x0007e20000100a00 */
[----:B-1----:R-:W-:-:S04]  /*9000*/  LEA R56, P3, R48, R20, 0x2 ;  /* 0x0000001430387211 */ /* 0x002fc800078610ff */
[----:B------:R-:W-:Y:S01]  /*9010*/  LEA.HI.X.SX32 R57, R48, R0, 0x2, P3 ;  /* 0x0000000030397211 */ /* 0x000fe200018f16ff */
[----:B--2---:R-:W-:Y:S01]  /*9020*/  IMAD.WIDE R58, R62, 0x4, R10 ;  /* 0x000000043e3a7825 */ /* 0x004fe200078e020a */
[CC--:B------:R-:W-:Y:S02]  /*9030*/  LEA R50, P3, R46.reuse, R20.reuse, 0x2 ;  /* 0x000000142e327211 */ /* 0x0c0fe400078610ff */
[C---:B---3--:R-:W-:Y:S01]  /*9040*/  LEA R52, P5, R47.reuse, R20, 0x2 ;  /* 0x000000142f347211 */ /* 0x048fe200078a10ff */
[----:B------:R1:W-:Y:S01]  /*9050*/  STL.64 [R1+0xc90], R56 ;  /* 0x000c903801007387 */ /* 0x0003e20000100a00 */
[-C--:B------:R-:W-:Y:S02]  /*9060*/  LEA.HI.X.SX32 R51, R46, R0.reuse, 0x2, P3 ;  /* 0x000000002e337211 */ /* 0x080fe400018f16ff */
[----:B------:R-:W-:Y:S02]  /*9070*/  LEA.HI.X.SX32 R53, R47, R0, 0x2, P5 ;  /* 0x000000002f357211 */ /* 0x000fe400028f16ff */
[C---:B------:R-:W-:Y:S01]  /*9080*/  LEA R48, P5, R45.reuse, R20, 0x2 ;  /* 0x000000142d307211 */ /* 0x040fe200078a10ff */
[----:B------:R2:W-:Y:S03]  /*9090*/  STL.64 [R1+0xc70], R50 ;  /* 0x000c703201007387 */ /* 0x0005e60000100a00 */
[----:B------:R-:W-:Y:S01]  /*90a0*/  LEA.HI.X.SX32 R49, R45, R0, 0x2, P5 ;  /* 0x000000002d317211 */ /* 0x000fe200028f16ff */
[----:B------:R3:W-:Y:S01]  /*90b0*/  STL.64 [R1+0xc78], R52 ;  /* 0x000c783401007387 */ /* 0x0007e20000100a00 */
[----:B-1----:R-:W-:-:S03]  /*90c0*/  IMAD.WIDE R56, R62, 0x4, R8 ;  /* 0x000000043e387825 */ /* 0x002fc600078e0208 */
[----:B------:R1:W-:Y:S01]  /*90d0*/  STL.64 [R1+0xc48], R48 ;  /* 0x000c483001007387 */ /* 0x0003e20000100a00 */
[----:B--2---:R-:W-:-:S04]  /*90e0*/  LEA R50, P3, R44, R20, 0x2 ;  /* 0x000000142c327211 */ /* 0x004fc800078610ff */
[----:B------:R-:W-:Y:S01]  /*90f0*/  LEA.HI.X.SX32 R51, R44, R0, 0x2, P3 ;  /* 0x000000002c337211 */ /* 0x000fe200018f16ff */
[----:B---3--:R-:W-:Y:S01]  /*9100*/  IMAD.WIDE R52, R62, 0x4, R4 ;  /* 0x000000043e347825 */ /* 0x008fe200078e0204 */
[CC--:B------:R-:W-:Y:S02]  /*9110*/  LEA R46, P3, R42.reuse, R20.reuse, 0x2 ;  /* 0x000000142a2e7211 */ /* 0x0c0fe400078610ff */
[C---:B-1----:R-:W-:Y:S01]  /*9120*/  LEA R48, P5, R43.reuse, R20, 0x2 ;  /* 0x000000142b307211 */ /* 0x042fe200078a10ff */
[----:B------:R1:W-:Y:S01]  /*9130*/  STL.64 [R1+0xc40], R50 ;  /* 0x000c403201007387 */ /* 0x0003e20000100a00 */
[-C--:B------:R-:W-:Y:S02]  /*9140*/  LEA.HI.X.SX32 R47, R42, R0.reuse, 0x2, P3 ;  /* 0x000000002a2f7211 */ /* 0x080fe400018f16ff */
[----:B------:R-:W-:Y:S02]  /*9150*/  LEA.HI.X.SX32 R49, R43, R0, 0x2, P5 ;  /* 0x000000002b317211 */ /* 0x000fe400028f16ff */
[C---:B------:R-:W-:Y:S01]  /*9160*/  LEA R44, P5, R41.reuse, R20, 0x2 ;  /* 0x00000014292c7211 */ /* 0x040fe200078a10ff */
[----:B------:R2:W-:Y:S03]  /*9170*/  STL.64 [R1+0xc30], R46 ;  /* 0x000c302e01007387 */ /* 0x0005e60000100a00 */
[----:B------:R-:W-:Y:S01]  /*9180*/  LEA.HI.X.SX32 R45, R41, R0, 0x2, P5 ;  /* 0x00000000292d7211 */ /* 0x000fe200028f16ff */
[----:B------:R-:W-:Y:S01]  /*9190*/  STL.64 [R1+0xc38], R48 ;  /* 0x000c383001007387 */ /* 0x000fe20000100a00 */
[----:B-1----:R-:W-:-:S03]  /*91a0*/  IMAD.WIDE R50, R62, 0x4, R2 ;  /* 0x000000043e327825 */ /* 0x002fc600078e0202 */
[----:B------:R1:W-:Y:S01]  /*91b0*/  STL.64 [R1+0xc18], R44 ;  /* 0x000c182c01007387 */ /* 0x0003e20000100a00 */
[----:B--2---:R-:W-:-:S04]  /*91c0*/  LEA R46, P3, R40, R20, 0x2 ;  /* 0x00000014282e7211 */ /* 0x004fc800078610ff */
[----:B------:R-:W-:Y:S02]  /*91d0*/  LEA.HI.X.SX32 R47, R40, R0, 0x2, P3 ;  /* 0x00000000282f7211 */ /* 0x000fe400018f16ff */
        /* <DEDUP_REMOVED lines=8> */
[----:B------:R3:W-:Y:S01]  /*9260*/  STL.64 [R1+0xc08], R44 ;  /* 0x000c082c01007387 */ /* 0x0007e20000100a00 */
[----:B-1----:R-:W-:-:S03]  /*9270*/  IMAD R46, R252, 0x14, RZ ;  /* 0x00000014fc2e7824 */ /* 0x002fc600078e02ff */
[----:B------:R1:W-:Y:S01]  /*9280*/  STL.64 [R1+0xaf8], R40 ;  /* 0x000af82801007387 */ /* 0x0003e20000100a00 */
[----:B------:R-:W-:Y:S01]  /*9290*/  IMAD.WIDE R48, R46, 0x4, R16 ;  /* 0x000000042e307825 */ /* 0x000fe200078e0210 */
        /* <DEDUP_REMOVED lines=19> */
[----:B------:R-:W-:Y:S01]  /*93d0*/  STL.64 [R1+0xad0], R38 ;  /* 0x000ad02601007387 */ /* 0x000fe20000100a00 */
[-C--:B------:R-:W-:Y:S02]  /*93e0*/  LEA.HI.X.SX32 R35, R30, R0.reuse, 0x2, P3 ;  /* 0x000000001e237211 */ /* 0x080fe400018f16ff */
[----:B------:R-:W-:Y:S02]  /*93f0*/  LEA.HI.X.SX32 R37, R31, R0, 0x2, P5 ;  /* 0x000000001f257211 */ /* 0x000fe400028f16ff */
[C---:B------:R-:W-:Y:S01]  /*9400*/  LEA R32, P5, R29.reuse, R20, 0x2 ;  /* 0x000000141d207211 */ /* 0x040fe200078a10ff */
[----:B------:R1:W-:Y:S03]  /*9410*/  STL.64 [R1+0xac0], R34 ;  /* 0x000ac02201007387 */ /* 0x0003e60000100a00 */
[----:B------:R-:W-:Y:S01]  /*9420*/  LEA.HI.X.SX32 R33, R29, R0, 0x2, P5 ;  /* 0x000000001d217211 */ /* 0x000fe200028f16ff */
[----:B------:R-:W-:Y:S04]  /*9430*/  STL.64 [R1+0xac8], R36 ;  /* 0x000ac82401007387 */ /* 0x000fe80000100a00 */
[----:B------:R2:W-:Y:S01]  /*9440*/  STL.64 [R1+0xab8], R32 ;  /* 0x000ab82001007387 */ /* 0x0005e20000100a00 */
[----:B-1----:R-:W-:-:S04]  /*9450*/  LEA R34, P3, R28, R20, 0x2 ;  /* 0x000000141c227211 */ /* 0x002fc800078610ff */
[----:B------:R-:W-:Y:S02]  /*9460*/  LEA.HI.X.SX32 R35, R28, R0, 0x2, P3 ;  /* 0x000000001c237211 */ /* 0x000fe400018f16ff */
[CC--:B------:R-:W-:Y:S02]  /*9470*/  LEA R30, P3, R26.reuse, R20.reuse, 0x2 ;  /* 0x000000141a1e7211 */ /* 0x0c0fe400078610ff */
[C---:B--2---:R-:W-:Y:S01]  /*9480*/  LEA R32, P5, R27.reuse, R20, 0x2 ;  /* 0x000000141b207211 */ /* 0x044fe200078a10ff */
        /* <DEDUP_REMOVED lines=15> */
[----:B------:R-:W-:Y:S01]  /*9580*/  LEA R24, P5, R21, R20, 0x2 ;  /* 0x0000001415187211 */ /* 0x000fe200078a10ff */
[----:B------:R1:W-:Y:S01]  /*9590*/  STL.64 [R1+0xa80], R26 ;  /* 0x000a801a01007387 */ /* 0x0003e20000100a00 */
[----:B------:R-:W-:-:S02]  /*95a0*/  IADD3 R22, R102, -0x19, RZ ;  /* 0xffffffe766167810 */ /* 0x000fc40007ffe0ff */
[----:B------:R-:W-:Y:S01]  /*95b0*/  LEA.HI.X.SX32 R25, R21, R0, 0x2, P5 ;  /* 0x0000000015197211 */ /* 0x000fe200028f16ff */
[----:B------:R-:W-:Y:S04]  /*95c0*/  STL.64 [R1+0xa88], R28 ;  /* 0x000a881c01007387 */ /* 0x000fe80000100a00 */
[----:B------:R2:W-:Y:S01]  /*95d0*/  STL.64 [R1+0xa78], R24 ;  /* 0x000a781801007387 */ /* 0x0005e20000100a00 */
[----:B-1----:R-:W-:-:S04]  /*95e0*/  LEA R26, P3, R18, R20, 0x2 ;  /* 0x00000014121a7211 */ /* 0x002fc800078610ff */
[----:B------:R-:W-:Y:S02]  /*95f0*/  LEA.HI.X.SX32 R27, R18, R0, 0x2, P3 ;  /* 0x00000000121b7211 */ /* 0x000fe400018f16ff */
[----:B------:R-:W-:Y:S02]  /*9600*/  IADD3 R18, R102, -0x1d, RZ ;  /* 0xffffffe366127810 */ /* 0x000fe40007ffe0ff */
[----:B--2---:R-:W-:Y:S01]  /*9610*/  LEA R24, P5, R19, R20, 0x2 ;  /* 0x0000001413187211 */ /* 0x004fe200078a10ff */
[----:B------:R-:W-:Y:S01]  /*9620*/  IMAD.SHL.U32 R20, R100, 0x4, RZ ;  /* 0x0000000464147824 */ /* 0x000fe200078e00ff */
[----:B------:R1:W-:Y:S01]  /*9630*/  STL.64 [R1+0xa70], R26 ;  /* 0x000a701a01007387 */ /* 0x0003e20000100a00 */
[----:B------:R-:W-:Y:S01]  /*9640*/  ISETP.GE.U32.AND P3, PT, R55, 0x7fffffcc, PT ;  /* 0x7fffffcc3700780c */ /* 0x000fe20003f66070 */
[----:B------:R-:W-:Y:S01]  /*9650*/  IMAD.WIDE R54, R62, 0x4, R6 ;  /* 0x000000043e367825 */ /* 0x000fe200078e0206 */
[----:B------:R-:W-:Y:S01]  /*9660*/  LEA.HI.X.SX32 R25, R19, R0, 0x2, P5 ;  /* 0x0000000013197211 */ /* 0x000fe200028f16ff */
[----:B------:R2:W-:Y:S01]  /*9670*/  LDGSTS.E [R20], [R16.64], !P6 ;  /* 0x0000000010147fae */ /* 0x0005e2000f121844 */
[----:B------:R-:W-:Y:S01]  /*9680*/  ISETP.GE.U32.AND P5, PT, R22, 0x7fffffc8, PT ;  /* 0x7fffffc81600780c */ /* 0x000fe20003fa6070 */
[----:B------:R-:W-:Y:S01]  /*9690*/  IMAD.SHL.U32 R0, R252, 0x4, RZ ;  /* 0x00000004fc007824 */ /* 0x000fe200078e00ff */
[----:B------:R-:W-:Y:S01]  /*96a0*/  IADD3 R19, R102, -0x2, RZ ;  /* 0xfffffffe66137810 */ /* 0x000fe20007ffe0ff */
[----:B------:R2:W-:Y:S01]  /*96b0*/  LDGSTS.E [R20+0x100], [R2.64], !P6 ;  /* 0x0010000002147fae */ /* 0x0005e2000f121844 */
[----:B------:R-:W-:-:S03]  /*96c0*/  IMAD.WIDE R62, R62, 0x4, R14 ;  /* 0x000000043e3e7825 */ /* 0x000fc600078e020e */
        /* <DEDUP_REMOVED lines=11> */
[----:B------:R-:W-:Y:S01]  /*9780*/  ISETP.GE.U32.AND P6, PT, R18, 0x7fffffc4, PT ;  /* 0x7fffffc41200780c */ /* 0x000fe20003fc6070 */
[----:B------:R-:W-:Y:S01]  /*9790*/  IMAD.WIDE R28, R0, 0x4, R10 ;  /* 0x00000004001c7825 */ /* 0x000fe200078e020a */
[----:B------:R-:W-:Y:S01]  /*97a0*/  SHF.L.U32 R18, R252, 0x3, RZ ;  /* 0x00000003fc127819 */ /* 0x000fe200000006ff */
[----:B------:R3:W-:Y:S02]  /*97b0*/  STL.64 [R1+0xa68], R24 ;  /* 0x000a681801007387 */ /* 0x0007e40000100a00 */
[----:B-1----:R-:W-:Y:S02]  /*97c0*/  IMAD.WIDE R26, R0, 0x4, R12 ;  /* 0x00000004001a7825 */ /* 0x002fe400078e020c */
[----:B------:R1:W-:Y:S02]  /*97d0*/  STL.64 [R1+0x190], R38 ;  /* 0x0001902601007387 */ /* 0x0003e40000100a00 */
[----:B------:R-:W-:-:S02]  /*97e0*/  IMAD.WIDE R22, R18, 0x4, R14 ;  /* 0x0000000412167825 */ /* 0x000fc400078e020e */
[----:B------:R1:W-:Y:S04]  /*97f0*/  LDGSTS.E [R20+0x2000], [R38.64], !P4 ;  /* 0x0200000026147fae */ /* 0x0003e8000e121844 */
[----:B------:R4:W-:Y:S01]  /*9800*/  STL.64 [R1+0x188], R36 ;  /* 0x0001882401007387 */ /* 0x0009e20000100a00 */
[----:B---3--:R-:W-:Y:S01]  /*9810*/  IMAD.WIDE R24, R0, 0x4, R14 ;  /* 0x0000000400187825 */ /* 0x008fe200078e020e */
[----:B------:R-:W-:Y:S02]  /*9820*/  IADD3 R0, R102, -0x6, RZ ;  /* 0xfffffffa66007810 */ /* 0x000fe40007ffe0ff */
[----:B------:R4:W-:Y:S04]  /*9830*/  LDGSTS.E [R20+0x2100], [R36.64], !P4 ;  /* 0x0210000024147fae */ /* 0x0009e8000e121844 */
[----:B------:R3:W-:Y:S01]  /*9840*/  STL.64 [R1+0x180], R34 ;  /* 0x0001802201007387 */ /* 0x0007e20000100a00 */
[----:B-1----:R-:W-:-:S03]  /*9850*/  IMAD.WIDE R38, R46, 0x4, R6 ;  /* 0x000000042e267825 */ /* 0x002fc600078e0206 */
[----:B------:R3:W-:Y:S04]  /*9860*/  LDGSTS.E [R20+0x2200], [R34.64], !P4 ;  /* 0x0220000022147fae */ /* 0x0007e8000e121844 */
[----:B------:R1:W-:Y:S01]  /*9870*/  STL.64 [R1+0x178], R32 ;  /* 0x0001782001007387 */ /* 0x0003e20000100a00 */
[----:B----4-:R-:W-:-:S03]  /*9880*/  IMAD.WIDE R36, R18, 0x4, R16 ;  /* 0x0000000412247825 */ /* 0x010fc600078e0210 */
[----:B------:R1:W-:Y:S04]  /*9890*/  LDGSTS.E [R20+0x2300], [R32.64], !P4 ;  /* 0x0230000020147fae */ /* 0x0003e8000e121844 */
[----:B------:R4:W-:Y:S01]  /*98a0*/  STL.64 [R1+0x170], R30 ;  /* 0x0001701e01007387 */ /* 0x0009e20000100a00 */
[----:B---3--:R-:W-:-:S03]  /*98b0*/  IMAD.WIDE R34, R18, 0x4, R2 ;  /* 0x0000000412227825 */ /* 0x008fc600078e0202 */
        /* <DEDUP_REMOVED lines=9> */
[----:B------:R4:W-:Y:S01]  /*9950*/  LDGSTS.E [R20+0x2700], [R24.64], !P4 ;  /* 0x0270000018147fae */ /* 0x0009e2000e121844 */
[----:B------:R-:W-:-:S03]  /*9960*/  ISETP.GE.U32.AND P4, PT, R19, 0x7fffffdf, PT ;  /* 0x7fffffdf1300780c */ /* 0x000fc60003f86070 */
[----:B------:R3:W-:Y:S01]  /*9970*/  STL.64 [R1+0xd0], R36 ;  /* 0x0000d02401007387 */ /* 0x0007e20000100a00 */
[----:B-1----:R-:W-:-:S03]  /*9980*/  IMAD.WIDE R26, R18, 0x4, R10 ;  /* 0x00000004121a7825 */ /* 0x002fc600078e020a */
[----:B------:R3:W-:Y:S04]  /*9990*/  LDGSTS.E [R20+0x4000], [R36.64], !P0 ;  /* 0x0400000024147fae */ /* 0x0007e8000c121844 */
[----:B------:R1:W-:Y:S01]  /*99a0*/  STL.64 [R1+0xc8], R34 ;  /* 0x0000c82201007387 */ /* 0x0003e20000100a00 */
[----:B----4-:R-:W-:-:S03]  /*99b0*/  IMAD.WIDE R24, R18, 0x4, R12 ;  /* 0x0000000412187825 */ /* 0x010fc600078e020c */
[----:B------:R1:W-:Y:S01]  /*99c0*/  LDGSTS.E [R20+0x4100], [R34.64], !P0 ;  /* 0x0410000022147fae */ /* 0x0003e2000c121844 */
[----:B------:R-:W-:-:S03]  /*99d0*/  IMAD.WIDE R18, R242, 0x4, R4 ;  /* 0x00000004f2127825 */ /* 0x000fc600078e0204 */
[----:B------:R-:W-:Y:S01]  /*99e0*/  STL.64 [R1+0xc0], R32 ;  /* 0x0000c02001007387 */ /* 0x000fe20000100a00 */
[----:B---3--:R-:W-:-:S03]  /*99f0*/  IMAD.WIDE R36, R46, 0x4, R4 ;  /* 0x000000042e247825 */ /* 0x008fc600078e0204 */
[----:B------:R3:W-:Y:S04]  /*9a00*/  LDGSTS.E [R20+0x4200], [R32.64], !P0 ;  /* 0x0420000020147fae */ /* 0x0007e8000c121844 */
[----:B------:R4:W-:Y:S01]  /*9a10*/  STL.64 [R1+0xb8], R30 ;  /* 0x0000b81e01007387 */ /* 0x0009e20000100a00 */
[----:B-1----:R-:W-:-:S03]  /*9a20*/  IMAD.WIDE R34, R46, 0x4, R2 ;  /* 0x000000042e227825 */ /* 0x002fc600078e0202 */
[----:B------:R4:W-:Y:S01]  /*9a30*/  LDGSTS.E [R20+0x4300], [R30.64], !P0 ;  /* 0x043000001e147fae */ /* 0x0009e2000c121844 */
[----:B------:R-:W-:-:S03]  /*9a40*/  IMAD.WIDE R46, R46, 0x4, R14 ;  /* 0x000000042e2e7825 */ /* 0x000fc600078e020e */
[----:B------:R1:W-:Y:S04]  /*9a50*/  STL.64 [R1+0xb0], R28 ;  /* 0x0000b01c01007387 */ /* 0x0003e80000100a00 */
[----:B------:R1:W-:Y:S04]  /*9a60*/  LDGSTS.E [R20+0x4400], [R28.64], !P0 ;  /* 0x044000001c147fae */ /* 0x0003e8000c121844 */
[----:B------:R2:W-:Y:S01]  /*9a70*/  STL.64 [R1+0xa8], R26 ;  /* 0x0000a81a01007387 */ /* 0x0005e20000100a00 */
[----:B----4-:R-:W-:-:S03]  /*9a80*/  IMAD.SHL.U32 R30, R252, 0x10, RZ ;  /* 0x00000010fc1e7824 */ /* 0x010fc600078e00ff */
[----:B------:R2:W-:Y:S01]  /*9a90*/  LDGSTS.E [R20+0x4500], [R26.64], !P0 ;  /* 0x045000001a147fae */ /* 0x0005e2000c121844 */
[----:B---3--:R-:W-:-:S03]  /*9aa0*/  IMAD.WIDE R32, R30, 0x4, R16 ;  /* 0x000000041e207825 */ /* 0x008fc600078e0210 */
[----:B------:R3:W-:Y:S01]  /*9ab0*/  STL.64 [R1+0xa0], R24 ;  /* 0x0000a01801007387 */ /* 0x0007e20000100a00 */
[----:B-1----:R-:W-:-:S03]  /*9ac0*/  IMAD.WIDE R28, R30, 0x4, R12 ;  /* 0x000000041e1c7825 */ /* 0x002fc600078e020c */
[----:B------:R3:W-:Y:S04]  /*9ad0*/  LDGSTS.E [R20+0x4600], [R24.64], !P0 ;  /* 0x0460000018147fae */ /* 0x0007e8000c121844 */
[----:B------:R1:W-:Y:S01]  /*9ae0*/  STL.64 [R1+0x98], R22 ;  /* 0x0000981601007387 */ /* 0x0003e20000100a00 */
[----:B--2---:R-:W-:-:S03]  /*9af0*/  IMAD.WIDE R26, R30, 0x4, R10 ;  /* 0x000000041e1a7825 */ /* 0x004fc600078e020a */
[----:B------:R1:W-:Y:S01]  /*9b00*/  LDGSTS.E [R20+0x4700], [R22.64], !P0 ;  /* 0x0470000016147fae */ /* 0x0003e2000c121844 */
[----:B------:R-:W-:Y:S02]  /*9b10*/  ISETP.GE.U32.AND P0, PT, R0, 0x7fffffdb, PT ;  /* 0x7fffffdb0000780c */ /* 0x000fe40003f06070 */
[----:B------:R-:W-:Y:S01]  /*9b20*/  IADD3 R0, R102, -0xa, RZ ;  /* 0xfffffff666007810 */ /* 0x000fe20007ffe0ff */
[----:B---3--:R-:W-:-:S04]  /*9b30*/  IMAD.WIDE R24, R242, 0x4, R16 ;  /* 0x00000004f2187825 */ /* 0x008fc800078e0210 */
[----:B------:R-:W-:Y:S01]  /*9b40*/  IMAD.WIDE R102, R104, 0x4, R12 ;  /* 0x0000000468667825 */ /* 0x000fe200078e020c */
[----:B------:R2:W-:Y:S03]  /*9b50*/  STL.64 [R1+0x10], R24 ;  /* 0x0000101801007387 */ /* 0x0005e60000100a00 */
[C---:B-1----:R-:W-:Y:S01]  /*9b60*/  IMAD.WIDE R22, R242.reuse, 0x4, R2 ;  /* 0x00000004f2167825 */ /* 0x042fe200078e0202 */
[----:B------:R2:W-:Y:S03]  /*9b70*/  LDGSTS.E [R20+0x6000], [R24.64], !P1 ;  /* 0x0600000018147fae */ /* 0x0005e6000c921844 */
[----:B------:R-:W-:Y:S01]  /*9b80*/  IMAD.WIDE R242, R242, 0x4, R14 ;  /* 0x00000004f2f27825 */ /* 0x000fe200078e020e */
[----:B------:R1:W-:Y:S04]  /*9b90*/  STL.64 [R1+0x8], R22 ;  /* 0x0000081601007387 */ /* 0x0003e80000100a00 */
[----:B------:R1:W-:Y:S04]  /*9ba0*/  LDGSTS.E [R20+0x6100], [R22.64], !P1 ;  /* 0x0610000016147fae */ /* 0x0003e8000c921844 */
[----:B------:R3:W-:Y:S01]  /*9bb0*/  STL.64 [R1], R18 ;  /* 0x0000001201007387 */ /* 0x0007e20000100a00 */
[----:B--2---:R-:W-:-:S03]  /*9bc0*/  IMAD.WIDE R24, R30, 0x4, R8 ;  /* 0x000000041e187825 */ /* 0x004fc600078e0208 */
[----:B------:R3:W-:Y:S04]  /*9bd0*/  LDGSTS.E [R20+0x6200], [R18.64], !P1 ;  /* 0x0620000012147fae */ /* 0x0007e8000c921844 */
[----:B------:R2:W-:Y:S01]  /*9be0*/  LDGSTS.E [R20+0x6300], [R250.64], !P1 ;  /* 0x06300000fa147fae */ /* 0x0005e2000c921844 */
[----:B-1----:R-:W-:-:S03]  /*9bf0*/  IMAD.WIDE R22, R30, 0x4, R6 ;  /* 0x000000041e167825 */ /* 0x002fc600078e0206 */
[----:B------:R1:W-:Y:S01]  /*9c00*/  STL.64 [R1+0x3a98], R250 ;  /* 0x003a98fa01007387 */ /* 0x0003e20000100a00 */
[----:B---3--:R-:W-:-:S03]  /*9c10*/  IMAD.WIDE R18, R30, 0x4, R2 ;  /* 0x000000041e127825 */ /* 0x008fc600078e0202 */
[----:B------:R3:W-:Y:S01]  /*9c20*/  STL.64 [R1+0x3aa0], R248 ;  /* 0x003aa0f801007387 */ /* 0x0007e20000100a00 */
[----:B--2---:R-:W-:-:S03]  /*9c30*/  IMAD.WIDE R20, R30, 0x4, R4 ;  /* 0x000000041e147825 */ /* 0x004fc600078e0204 */
[----:B------:R2:W-:Y:S01]  /*9c40*/  STL.64 [R1+0x3aa8], R246 ;  /* 0x003aa8f601007387 */ /* 0x0005e20000100a00 */
[----:B-1----:R-:W-:-:S03]  /*9c50*/  IMAD.SHL.U32 R251, R100, 0x4, RZ ;  /* 0x0000000464fb7824 */ /* 0x002fc600078e00ff */
[----:B------:R1:W-:Y:S01]  /*9c60*/  STL.64 [R1+0x3ab0], R244 ;  /* 0x003ab0f401007387 */ /* 0x0003e20000100a00 */
[----:B------:R-:W-:-:S03]  /*9c70*/  IMAD.WIDE R30, R30, 0x4, R14 ;  /* 0x000000041e1e7825 */ /* 0x000fc600078e020e */
[----:B------:R3:W-:Y:S01]  /*9c80*/  LDGSTS.E [R251+0x6400], [R248.64], !P1 ;  /* 0x06400000f8fb7fae */ /* 0x0007e2000c921844 */
[----:B------:R-:W-:Y:S01]  /*9c90*/  IMAD.MOV.U32 R250, RZ, RZ, c[0x0][0x180] ;  /* 0x00006000fffa7624 */ /* 0x000fe200078e00ff */
[----:B------:R-:W-:Y:S01]  /*9ca0*/  LOP3.LUT R155, R251, 0x20, RZ, 0x3c, !PT ;  /* 0x00000020fb9b7812 */ /* 0x000fe200078e3cff */
[----:B------:R-:W-:Y:S01]  /*9cb0*/  IMAD.WIDE R100, R104, 0x4, R10 ;  /* 0x0000000468647825 */ /* 0x000fe200078e020a */
[----:B------:R2:W-:Y:S02]  /*9cc0*/  LDGSTS.E [R251+0x6500], [R246.64], !P1 ;  /* 0x06500000f6fb7fae */ /* 0x0005e4000c921844 */
[C---:B------:R-:W-:Y:S02]  /*9cd0*/  IADD3 R82, R250.reuse, -0x1e, RZ ;  /* 0xffffffe2fa527810 */ /* 0x040fe40007ffe0ff */
[----:B------:R1:W-:Y:S01]  /*9ce0*/  LDGSTS.E [R251+0x6600], [R244.64], !P1 ;  /* 0x06600000f4fb7fae */ /* 0x0003e2000c921844 */
[C---:B------:R-:W-:Y:S02]  /*9cf0*/  IADD3 R83, R250.reuse, -0x3, RZ ;  /* 0xfffffffdfa537810 */ /* 0x040fe40007ffe0ff */
[----:B------:R-:W-:Y:S01]  /*9d00*/  IADD3 R154, R250, -0x1b, RZ ;  /* 0xffffffe5fa9a7810 */ /* 0x000fe20007ffe0ff */
[----:B------:R4:W-:Y:S01]  /*9d10*/  LDGSTS.E [R251+0x6700], [R242.64], !P1 ;  /* 0x06700000f2fb7fae */ /* 0x0009e2000c921844 */
[----:B------:R-:W-:Y:S01]  /*9d20*/  ISETP.GE.U32.AND P1, PT, R0, 0x7fffffd7, PT ;  /* 0x7fffffd70000780c */ /* 0x000fe20003f26070 */
[----:B---3--:R-:W-:Y:S01]  /*9d30*/  IMAD.MOV.U32 R248, RZ, RZ, R206 ;  /* 0x000000fffff87224 */ /* 0x008fe200078e00ce */
[----:B------:R-:W-:Y:S01]  /*9d40*/  IADD3 R0, R250, -0xe, RZ ;  /* 0xfffffff2fa007810 */ /* 0x000fe20007ffe0ff */
[----:B------:R3:W-:Y:S01]  /*9d50*/  LDGSTS.E [R251+0x8000], [R32.64], !P2 ;  /* 0x0800000020fb7fae */ /* 0x0007e2000d121844 */
[----:B------:R-:W-:Y:S01]  /*9d60*/  IMAD.MOV.U32 R249, RZ, RZ, R207 ;  /* 0x000000fffff97224 */ /* 0x000fe200078e00cf */
[----:B--2---:R-:W-:Y:S01]  /*9d70*/  MOV R247, R215 ;  /* 0x000000d700f77202 */ /* 0x004fe20000000f00 */
[----:B------:R-:W-:Y:S01]  /*9d80*/  IMAD.WIDE R206, R216, 0x4, R4 ;  /* 0x00000004d8ce7825 */ /* 0x000fe200078e0204 */
[----:B------:R2:W-:Y:S01]  /*9d90*/  LDGSTS.E [R251+0x8100], [R18.64], !P2 ;  /* 0x0810000012fb7fae */ /* 0x0005e2000d121844 */
[----:B-1----:R-:W-:-:S02]  /*9da0*/  MOV R245, R223 ;  /* 0x000000df00f57202 */ /* 0x002fc40000000f00 */
[----:B------:R-:W-:Y:S01]  /*9db0*/  IMAD.MOV.U32 R246, RZ, RZ, R214 ;  /* 0x000000fffff67224 */ /* 0x000fe200078e00d6 */
[----:B------:R1:W-:Y:S01]  /*9dc0*/  LDGSTS.E [R251+0x8200], [R20.64], !P2 ;  /* 0x0820000014fb7fae */ /* 0x0003e2000d121844 */
[----:B------:R-:W-:-:S03]  /*9dd0*/  IMAD.WIDE R214, R216, 0x4, R12 ;  /* 0x00000004d8d67825 */ /* 0x000fc600078e020c */
[----:B------:R1:W-:Y:S01]  /*9de0*/  LDGSTS.E [R251+0x8300], [R22.64], !P2 ;  /* 0x0830000016fb7fae */ /* 0x0003e2000d121844 */
[----:B------:R-:W-:-:S03]  /*9df0*/  IMAD.WIDE R216, R216, 0x4, R14 ;  /* 0x00000004d8d87825 */ /* 0x000fc600078e020e */
[----:B------:R1:W-:Y:S01]  /*9e00*/  LDGSTS.E [R251+0x8400], [R24.64], !P2 ;  /* 0x0840000018fb7fae */ /* 0x0003e2000d121844 */
[----:B------:R-:W-:Y:S02]  /*9e10*/  IMAD.MOV.U32 R244, RZ, RZ, R222 ;  /* 0x000000fffff47224 */ /* 0x000fe400078e00de */
[----:B------:R-:W-:Y:S01]  /*9e20*/  IMAD.WIDE R222, R232, 0x4, R4 ;  /* 0x00000004e8de7825 */ /* 0x000fe200078e0204 */
[----:B------:R4:W-:Y:S04]  /*9e30*/  STL.64 [R1+0x3ab8], R242 ;  /* 0x003ab8f201007387 */ /* 0x0009e80000100a00 */
[----:B------:R1:W-:Y:S04]  /*9e40*/  LDGSTS.E [R251+0x8500], [R26.64], !P2 ;  /* 0x085000001afb7fae */ /* 0x0003e8000d121844 */
[----:B------:R3:W-:Y:S04]  /*9e50*/  STL.64 [R1+0x3ac0], R32 ;  /* 0x003ac02001007387 */ /* 0x0007e80000100a00 */
[----:B------:R1:W-:Y:S01]  /*9e60*/  LDGSTS.E [R251+0x8600], [R28.64], !P2 ;  /* 0x086000001cfb7fae */ /* 0x0003e2000d121844 */
[----:B----4-:R-:W-:-:S02]  /*9e70*/  IMAD.MOV.U32 R242, RZ, RZ, R228 ;  /* 0x000000fffff27224 */ /* 0x010fc400078e00e4 */
[----:B------:R-:W-:Y:S01]  /*9e80*/  IMAD.MOV.U32 R243, RZ, RZ, R229 ;  /* 0x000000fffff37224 */ /* 0x000fe200078e00e5 */
[----:B------:R-:W-:Y:S01]  /*9e90*/  STL.64 [R1+0x3ac8], R18 ;  /* 0x003ac81201007387 */ /* 0x000fe20000100a00 */
[----:B------:R-:W-:-:S03]  /*9ea0*/  IMAD.WIDE R228, R232, 0x4, R10 ;  /* 0x00000004e8e47825 */ /* 0x000fc600078e020a */
[----:B------:R4:W-:Y:S01]  /*9eb0*/  LDGSTS.E [R251+0x8700], [R30.64], !P2 ;  /* 0x087000001efb7fae */ /* 0x0009e2000d121844 */
[----:B------:R-:W-:Y:S02]  /*9ec0*/  ISETP.GE.U32.AND P2, PT, R0, 0x7fffffd3, PT ;  /* 0x7fffffd30000780c */ /* 0x000fe40003f46070 */
[----:B------:R-:W-:Y:S01]  /*9ed0*/  IADD3 R0, R250, -0x12, RZ ;  /* 0xffffffeefa007810 */ /* 0x000fe20007ffe0ff */
[----:B------:R-:W-:Y:S04]  /*9ee0*/  STL.64 [R1+0x3ad0], R20 ;  /* 0x003ad01401007387 */ /* 0x000fe80000100a00 */
[----:B------:R1:W-:Y:S04]  /*9ef0*/  LDGSTS.E [R251+0xa000], [R48.64], !P3 ;  /* 0x0a00000030fb7fae */ /* 0x0003e8000d921844 */
        /* <DEDUP_REMOVED lines=8> */
[----:B------:R4:W-:Y:S04]  /*9f80*/  STL.64 [R1+0x3af8], R30 ;  /* 0x003af81e01007387 */ /* 0x0009e80000100a00 */
[----:B------:R1:W-:Y:S04]  /*9f90*/  LDGSTS.E [R251+0xa500], [R42.64], !P3 ;  /* 0x0a5000002afb7fae */ /* 0x0003e8000d921844 */
[----:B------:R-:W-:Y:S04]  /*9fa0*/  STL.64 [R1+0x3b00], R48 ;  /* 0x003b003001007387 */ /* 0x000fe80000100a00 */
[----:B------:R1:W-:Y:S04]  /*9fb0*/  LDGSTS.E [R251+0xa600], [R44.64], !P3 ;  /* 0x0a6000002cfb7fae */ /* 0x0003e8000d921844 */
[----:B------:R-:W-:Y:S04]  /*9fc0*/  STL.64 [R1+0x3b08], R34 ;  /* 0x003b082201007387 */ /* 0x000fe80000100a00 */
[----:B------:R1:W-:Y:S01]  /*9fd0*/  LDGSTS.E [R251+0xa700], [R46.64], !P3 ;  /* 0x0a7000002efb7fae */ /* 0x0003e2000d921844 */
[----:B------:R-:W-:-:S02]  /*9fe0*/  ISETP.GE.U32.AND P3, PT, R0, 0x7fffffcf, PT ;  /* 0x7fffffcf0000780c */ /* 0x000fc40003f66070 */
        /* <DEDUP_REMOVED lines=35> */
[----:B------:R-:W-:Y:S01]  /*a220*/  ISETP.GE.U32.AND P6, PT, R0, 0x7fffffc7, PT ;  /* 0x7fffffc70000780c */ /* 0x000fe20003fc6070 */
[----:B------:R-:W-:-:S02]  /*a230*/  IMAD R0, R252, 0x5, RZ ;  /* 0x00000005fc007824 */ /* 0x000fc400078e02ff */
[----:B------:R-:W-:Y:S02]  /*a240*/  STL.64 [R1+0x3b90], R68 ;  /* 0x003b904401007387 */ /* 0x000fe40000100a00 */
[C---:B---3--:R-:W-:Y:S02]  /*a250*/  IMAD.WIDE R32, R0.reuse, 0x4, R16 ;  /* 0x0000000400207825 */ /* 0x048fe400078e0210 */
[----:B------:R3:W-:Y:S02]  /*a260*/  LDGSTS.E [R155+0x800], [R98.64], !P4 ;  /* 0x00800000629b7fae */ /* 0x0007e4000e121844 */
[C---:B----4-:R-:W-:Y:S02]  /*a270*/  IMAD.WIDE R30, R0.reuse, 0x4, R2 ;  /* 0x00000004001e7825 */ /* 0x050fe400078e0202 */
[----:B------:R-:W-:Y:S02]  /*a280*/  STL.64 [R1+0x3b98], R70 ;  /* 0x003b984601007387 */ /* 0x000fe40000100a00 */
[----:B-1----:R-:W-:-:S02]  /*a290*/  IMAD.WIDE R28, R0, 0x4, R4 ;  /* 0x00000004001c7825 */ /* 0x002fc400078e0204 */
[----:B------:R1:W-:Y:S02]  /*a2a0*/  LDGSTS.E [R155+0x900], [R96.64], !P4 ;  /* 0x00900000609b7fae */ /* 0x0003e4000e121844 */
[C---:B------:R-:W-:Y:S02]  /*a2b0*/  IMAD.WIDE R26, R0.reuse, 0x4, R6 ;  /* 0x00000004001a7825 */ /* 0x040fe400078e0206 */
[----:B------:R-:W-:Y:S02]  /*a2c0*/  STL.64 [R1+0x3ba0], R72 ;  /* 0x003ba04801007387 */ /* 0x000fe40000100a00 */
[C---:B------:R-:W-:Y:S02]  /*a2d0*/  IMAD.WIDE R24, R0.reuse, 0x4, R8 ;  /* 0x0000000400187825 */ /* 0x040fe400078e0208 */
[----:B------:R4:W-:Y:S02]  /*a2e0*/  LDGSTS.E [R155+0xa00], [R94.64], !P4 ;  /* 0x00a000005e9b7fae */ /* 0x0009e4000e121844 */
[----:B------:R-:W-:-:S02]  /*a2f0*/  IMAD.WIDE R22, R0, 0x4, R10 ;  /* 0x0000000400167825 */ /* 0x000fc400078e020a */
[----:B------:R1:W-:Y:S02]  /*a300*/  STL.64 [R1+0x3ba8], R74 ;  /* 0x003ba84a01007387 */ /* 0x0003e40000100a00 */
[C---:B------:R-:W-:Y:S02]  /*a310*/  IMAD.WIDE R20, R0.reuse, 0x4, R12 ;  /* 0x0000000400147825 */ /* 0x040fe400078e020c */
[----:B------:R3:W-:Y:S02]  /*a320*/  LDGSTS.E [R155+0xb00], [R92.64], !P4 ;  /* 0x00b000005c9b7fae */ /* 0x0007e4000e121844 */
[----:B--2---:R-:W-:Y:S01]  /*a330*/  IMAD.WIDE R18, R0, 0x4, R14 ;  /* 0x0000000400127825 */ /* 0x004fe200078e020e */
[----:B------:R-:W-:Y:S01]  /*a340*/  IADD3 R0, R250, -0x7, RZ ;  /* 0xfffffff9fa007810 */ /* 0x000fe20007ffe0ff */
[----:B------:R3:W-:Y:S04]  /*a350*/  STL.64 [R1+0x210], R98 ;  /* 0x0002106201007387 */ /* 0x0007e80000100a00 */
[----:B------:R2:W-:Y:S01]  /*a360*/  LDGSTS.E [R155+0xc00], [R90.64], !P4 ;  /* 0x00c000005a9b7fae */ /* 0x0005e2000e121844 */
[----:B-1----:R-:W-:Y:S01]  /*a370*/  MOV R74, R248 ;  /* 0x000000f8004a7202 */ /* 0x002fe20000000f00 */
[----:B------:R-:W-:-:S02]  /*a380*/  IMAD.MOV.U32 R75, RZ, RZ, R249 ;  /* 0x000000ffff4b7224 */ /* 0x000fc400078e00f9 */
[----:B------:R1:W-:Y:S04]  /*a390*/  STL.64 [R1+0x208], R96 ;  /* 0x0002086001007387 */ /* 0x0003e80000100a00 */
[----:B------:R2:W-:Y:S01]  /*a3a0*/  LDGSTS.E [R155+0xd00], [R88.64], !P4 ;  /* 0x00d00000589b7fae */ /* 0x0005e2000e121844 */
[----:B---3--:R-:W-:-:S03]  /*a3b0*/  IMAD.WIDE R98, R104, 0x4, R8 ;  /* 0x0000000468627825 */ /* 0x008fc600078e0208 */
[----:B------:R4:W-:Y:S04]  /*a3c0*/  STL.64 [R1+0x200], R94 ;  /* 0x0002005e01007387 */ /* 0x0009e80000100a00 */
[----:B------:R3:W-:Y:S01]  /*a3d0*/  LDGSTS.E [R155+0xe00], [R86.64], !P4 ;  /* 0x00e00000569b7fae */ /* 0x0007e2000e121844 */
[----:B-1----:R-:W-:-:S03]  /*a3e0*/  IMAD.WIDE R96, R104, 0x4, R6 ;  /* 0x0000000468607825 */ /* 0x002fc600078e0206 */
[----:B------:R1:W-:Y:S04]  /*a3f0*/  STL.64 [R1+0x1f8], R92 ;  /* 0x0001f85c01007387 */ /* 0x0003e80000100a00 */
[----:B------:R2:W-:Y:S01]  /*a400*/  LDGSTS.E [R155+0xf00], [R84.64], !P4 ;  /* 0x00f00000549b7fae */ /* 0x0005e2000e121844 */
[----:B------:R-:W-:Y:S01]  /*a410*/  ISETP.GE.U32.AND P4, PT, R82, 0x7fffffc3, PT ;  /* 0x7fffffc35200780c */ /* 0x000fe20003f86070 */
[----:B------:R-:W-:Y:S02]  /*a420*/  IMAD R82, R252, 0x9, RZ ;  /* 0x00000009fc527824 */ /* 0x000fe400078e02ff */
[----:B------:R2:W-:Y:S01]  /*a430*/  STL.64 [R1+0x1f0], R90 ;  /* 0x0001f05a01007387 */ /* 0x0005e20000100a00 */
[----:B----4-:R-:W-:-:S03]  /*a440*/  IMAD.WIDE R94, R104, 0x4, R4 ;  /* 0x00000004685e7825 */ /* 0x010fc600078e0204 */
[----:B------:R4:W-:Y:S01]  /*a450*/  STL.64 [R1+0x1e8], R88 ;  /* 0x0001e85801007387 */ /* 0x0009e20000100a00 */
[----:B-1----:R-:W-:-:S03]  /*a460*/  IMAD.WIDE R92, R104, 0x4, R2 ;  /* 0x00000004685c7825 */ /* 0x002fc600078e0202 */
[----:B------:R-:W-:Y:S04]  /*a470*/  STL.64 [R1+0x1e0], R86 ;  /* 0x0001e05601007387 */ /* 0x000fe80000100a00 */
[----:B------:R1:W-:Y:S01]  /*a480*/  LDGSTS.E [R155+0x2800], [R32.64], !P0 ;  /* 0x02800000209b7fae */ /* 0x0003e2000c121844 */
[----:B--2---:R-:W-:-:S03]  /*a490*/  IMAD.WIDE R90, R104, 0x4, R16 ;  /* 0x00000004685a7825 */ /* 0x004fc600078e0210 */
[----:B------:R-:W-:Y:S01]  /*a4a0*/  STL.64 [R1+0x1d8], R84 ;  /* 0x0001d85401007387 */ /* 0x000fe20000100a00 */
[----:B----4-:R-:W-:Y:S02]  /*a4b0*/  IMAD R88, R252, 0xd, RZ ;  /* 0x0000000dfc587824 */ /* 0x010fe400078e02ff */
[----:B------:R-:W-:Y:S01]  /*a4c0*/  IMAD.WIDE R104, R104, 0x4, R14 ;  /* 0x0000000468687825 */ /* 0x000fe200078e020e */
[----:B------:R2:W-:Y:S03]  /*a4d0*/  LDGSTS.E [R155+0x2900], [R30.64], !P0 ;  /* 0x029000001e9b7fae */ /* 0x0005e6000c121844 */
[C---:B------:R-:W-:Y:S01]  /*a4e0*/  IMAD.WIDE R240, R88.reuse, 0x4, R16 ;  /* 0x0000000458f07825 */ /* 0x040fe200078e0210 */
[----:B------:R1:W-:Y:S03]  /*a4f0*/  STL.64 [R1+0x150], R32 ;  /* 0x0001502001007387 */ /* 0x0003e60000100a00 */
[C---:B------:R-:W-:Y:S01]  /*a500*/  IMAD.WIDE R238, R88.reuse, 0x4, R2 ;  /* 0x0000000458ee7825 */ /* 0x040fe200078e0202 */
[----:B------:R4:W-:Y:S03]  /*a510*/  LDGSTS.E [R155+0x2a00], [R28.64], !P0 ;  /* 0x02a000001c9b7fae */ /* 0x0009e6000c121844 */
[C---:B------:R-:W-:Y:S01]  /*a520*/  IMAD.WIDE R236, R88.reuse, 0x4, R4 ;  /* 0x0000000458ec7825 */ /* 0x040fe200078e0204 */
[----:B------:R2:W-:Y:S03]  /*a530*/  STL.64 [R1+0x148], R30 ;  /* 0x0001481e01007387 */ /* 0x0005e60000100a00 */
[----:B------:R-:W-:Y:S01]  /*a540*/  IMAD.WIDE R234, R88, 0x4, R6 ;  /* 0x0000000458ea7825 */ /* 0x000fe200078e0206 */
[----:B------:R3:W-:Y:S03]  /*a550*/  LDGSTS.E [R155+0x2b00], [R26.64], !P0 ;  /* 0x02b000001a9b7fae */ /* 0x0007e6000c121844 */
[----:B-1----:R-:W-:Y:S01]  /*a560*/  IMAD.WIDE R32, R82, 0x4, R16 ;  /* 0x0000000452207825 */ /* 0x002fe200078e0210 */
[----:B------:R4:W-:Y:S03]  /*a570*/  STL.64 [R1+0x140], R28 ;  /* 0x0001401c01007387 */ /* 0x0009e60000100a00 */
[----:B------:R-:W-:Y:S01]  /*a580*/  IMAD.WIDE R84, R88, 0x4, R10 ;  /* 0x0000000458547825 */ /* 0x000fe200078e020a */
[----:B------:R1:W-:Y:S03]  /*a590*/  LDGSTS.E [R155+0x2c00], [R24.64], !P0 ;  /* 0x02c00000189b7fae */ /* 0x0003e6000c121844 */
[----:B--2---:R-:W-:Y:S01]  /*a5a0*/  IMAD.WIDE R30, R82, 0x4, R2 ;  /* 0x00000004521e7825 */ /* 0x004fe200078e0202 */
[----:B------:R2:W-:Y:S03]  /*a5b0*/  STL.64 [R1+0x138], R26 ;  /* 0x0001381a01007387 */ /* 0x0005e60000100a00 */
[----:B---3--:R-:W-:Y:S01]  /*a5c0*/  IMAD.WIDE R86, R88, 0x4, R12 ;  /* 0x0000000458567825 */ /* 0x008fe200078e020c */
[----:B------:R3:W-:Y:S03]  /*a5d0*/  LDGSTS.E [R155+0x2d00], [R22.64], !P0 ;  /* 0x02d00000169b7fae */ /* 0x0007e6000c121844 */
[C---:B----4-:R-:W-:Y:S01]  /*a5e0*/  IMAD.WIDE R28, R82.reuse, 0x4, R4 ;  /* 0x00000004521c7825 */ /* 0x050fe200078e0204 */
[----:B------:R1:W-:Y:S04]  /*a5f0*/  STL.64 [R1+0x130], R24 ;  /* 0x0001301801007387 */ /* 0x0003e80000100a00 */
[----:B------:R4:W-:Y:S01]  /*a600*/  LDGSTS.E [R155+0x2e00], [R20.64], !P0 ;  /* 0x02e00000149b7fae */ /* 0x0009e2000c121844 */
[----:B--2---:R-:W-:-:S03]  /*a610*/  IMAD.WIDE R26, R82, 0x4, R6 ;  /* 0x00000004521a7825 */ /* 0x004fc600078e0206 */
[----:B------:R3:W-:Y:S04]  /*a620*/  STL.64 [R1+0x128], R22 ;  /* 0x0001281601007387 */ /* 0x0007e80000100a00 */
[----:B------:R2:W-:Y:S01]  /*a630*/  LDGSTS.E [R155+0x2f00], [R18.64], !P0 ;  /* 0x02f00000129b7fae */ /* 0x0005e2000c121844 */
[C---:B-1----:R-:W-:Y:S01]  /*a640*/  IMAD.WIDE R24, R82.reuse, 0x4, R8 ;  /* 0x0000000452187825 */ /* 0x042fe200078e0208 */
[----:B------:R-:W-:Y:S02]  /*a650*/  ISETP.GE.U32.AND P0, PT, R83, 0x7fffffde, PT ;  /* 0x7fffffde5300780c */ /* 0x000fe40003f06070 */
[----:B------:R4:W-:Y:S01]  /*a660*/  STL.64 [R1+0x120], R20 ;  /* 0x0001201401007387 */ /* 0x0009e20000100a00 */
[----:B---3--:R-:W-:-:S03]  /*a670*/  IMAD.WIDE R22, R82, 0x4, R10 ;  /* 0x0000000452167825 */ /* 0x008fc600078e020a */
[----:B------:R1:W-:Y:S04]  /*a680*/  LDGSTS.E [R155+0x4800], [R32.64], !P1 ;  /* 0x04800000209b7fae */ /* 0x0003e8000c921844 */
[----:B------:R2:W-:Y:S01]  /*a690*/  STL.64 [R1+0x118], R18 ;  /* 0x0001181201007387 */ /* 0x0005e20000100a00 */
[----:B----4-:R-:W-:-:S03]  /*a6a0*/  IMAD.WIDE R20, R82, 0x4, R12 ;  /* 0x0000000452147825 */ /* 0x010fc600078e020c */
[----:B------:R3:W-:Y:S04]  /*a6b0*/  LDGSTS.E [R155+0x4900], [R30.64], !P1 ;  /* 0x049000001e9b7fae */ /* 0x0007e8000c921844 */
[----:B------:R4:W-:Y:S01]  /*a6c0*/  LDGSTS.E [R155+0x4a00], [R28.64], !P1 ;  /* 0x04a000001c9b7fae */ /* 0x0009e2000c921844 */
[----:B--2---:R-:W-:-:S03]  /*a6d0*/  IMAD.WIDE R18, R82, 0x4, R14 ;  /* 0x0000000452127825 */ /* 0x004fc600078e020e */
[----:B------:R2:W-:Y:S01]  /*a6e0*/  LDGSTS.E [R155+0x4b00], [R26.64], !P1 ;  /* 0x04b000001a9b7fae */ /* 0x0005e2000c921844 */
[----:B------:R-:W-:-:S03]  /*a6f0*/  IMAD.WIDE R82, R88, 0x4, R8 ;  /* 0x0000000458527825 */ /* 0x000fc600078e0208 */
[----:B------:R1:W-:Y:S01]  /*a700*/  LDGSTS.E [R155+0x4c00], [R24.64], !P1 ;  /* 0x04c00000189b7fae */ /* 0x0003e2000c921844 */
[----:B------:R-:W-:-:S03]  /*a710*/  IMAD.WIDE R88, R88, 0x4, R14 ;  /* 0x0000000458587825 */ /* 0x000fc600078e020e */
[----:B------:R1:W-:Y:S04]  /*a720*/  LDGSTS.E [R155+0x4d00], [R22.64], !P1 ;  /* 0x04d00000169b7fae */ /* 0x0003e8000c921844 */
[----:B------:R1:W-:Y:S04]  /*a730*/  LDGSTS.E [R155+0x4e00], [R20.64], !P1 ;  /* 0x04e00000149b7fae */ /* 0x0003e8000c921844 */
[----:B------:R1:W-:Y:S01]  /*a740*/  LDGSTS.E [R155+0x4f00], [R18.64], !P1 ;  /* 0x04f00000129b7fae */ /* 0x0003e2000c921844 */
[----:B------:R-:W-:Y:S02]  /*a750*/  ISETP.GE.U32.AND P1, PT, R0, 0x7fffffda, PT ;  /* 0x7fffffda0000780c */ /* 0x000fe40003f26070 */
[----:B------:R-:W-:Y:S01]  /*a760*/  IADD3 R0, R250, -0xb, RZ ;  /* 0xfffffff5fa007810 */ /* 0x000fe20007ffe0ff */
[----:B------:R1:W-:Y:S04]  /*a770*/  LDGSTS.E [R155+0x6800], [R240.64], !P2 ;  /* 0x06800000f09b7fae */ /* 0x0003e8000d121844 */
[----:B------:R1:W-:Y:S04]  /*a780*/  LDGSTS.E [R155+0x6900], [R238.64], !P2 ;  /* 0x06900000ee9b7fae */ /* 0x0003e8000d121844 */
[----:B------:R1:W-:Y:S04]  /*a790*/  LDGSTS.E [R155+0x6a00], [R236.64], !P2 ;  /* 0x06a00000ec9b7fae */ /* 0x0003e8000d121844 */
[----:B------:R1:W-:Y:S04]  /*a7a0*/  LDGSTS.E [R155+0x6b00], [R234.64], !P2 ;  /* 0x06b00000ea9b7fae */ /* 0x0003e8000d121844 */
[----:B------:R1:W-:Y:S04]  /*a7b0*/  LDGSTS.E [R155+0x6c00], [R82.64], !P2 ;  /* 0x06c00000529b7fae */ /* 0x0003e8000d121844 */
[----:B------:R1:W-:Y:S04]  /*a7c0*/  LDGSTS.E [R155+0x6d00], [R84.64], !P2 ;  /* 0x06d00000549b7fae */ /* 0x0003e8000d121844 */
[----:B------:R1:W-:Y:S04]  /*a7d0*/  LDGSTS.E [R155+0x6e00], [R86.64], !P2 ;  /* 0x06e00000569b7fae */ /* 0x0003e8000d121844 */
[----:B------:R1:W-:Y:S01]  /*a7e0*/  LDGSTS.E [R155+0x6f00], [R88.64], !P2 ;  /* 0x06f00000589b7fae */ /* 0x0003e2000d121844 */
[----:B------:R-:W-:-:S02]  /*a7f0*/  ISETP.GE.U32.AND P2, PT, R0, 0x7fffffd6, PT ;  /* 0x7fffffd60000780c */ /* 0x000fc40003f46070 */
        /* <DEDUP_REMOVED lines=26> */
[----:B------:R1:W-:Y:S04]  /*a9a0*/  STL.64 [R1+0x90], R32 ;  /* 0x0000902001007387 */ /* 0x0003e80000100a00 */
[----:B------:R1:W-:Y:S04]  /*a9b0*/  LDGSTS.E [R155+0xcd00], [R132.64], !P6 ;  /* 0x0cd00000849b7fae */ /* 0x0003e8000f121844 */
[----:B------:R3:W-:Y:S04]  /*a9c0*/  STL.64 [R1+0x88], R30 ;  /* 0x0000881e01007387 */ /* 0x0007e80000100a00 */
[----:B------:R1:W-:Y:S04]  /*a9d0*/  LDGSTS.E [R155+0xce00], [R134.64], !P6 ;  /* 0x0ce00000869b7fae */ /* 0x0003e8000f121844 */
[----:B------:R4:W-:Y:S04]  /*a9e0*/  STL.64 [R1+0x80], R28 ;  /* 0x0000801c01007387 */ /* 0x0009e80000100a00 */
[----:B------:R2:W-:Y:S01]  /*a9f0*/  LDGSTS.E [R155+0xcf00], [R136.64], !P6 ;  /* 0x0cf00000889b7fae */ /* 0x0005e2000f121844 */
[----:B------:R-:W-:Y:S01]  /*aa00*/  ISETP.GE.U32.AND P6, PT, R0, 0x7fffffca, PT ;  /* 0x7fffffca0000780c */ /* 0x000fe20003fc6070 */
[----:B------:R-:W-:-:S02]  /*aa10*/  IMAD.SHL.U32 R0, R252, 0x2, RZ ;  /* 0x00000002fc007824 */ /* 0x000fc400078e00ff */
[----:B------:R2:W-:Y:S02]  /*aa20*/  STL.64 [R1+0x78], R26 ;  /* 0x0000781a01007387 */ /* 0x0005e40000100a00 */
[C---:B------:R-:W-:Y:S02]  /*aa30*/  IMAD.WIDE R34, R0.reuse, 0x4, R16 ;  /* 0x0000000400227825 */ /* 0x040fe400078e0210 */
[----:B------:R2:W-:Y:S02]  /*aa40*/  LDGSTS.E [R155+0xe800], [R138.64], !P4 ;  /* 0x0e8000008a9b7fae */ /* 0x0005e4000e121844 */
[C---:B-1----:R-:W-:Y:S02]  /*aa50*/  IMAD.WIDE R32, R0.reuse, 0x4, R2 ;  /* 0x0000000400207825 */ /* 0x042fe400078e0202 */
[----:B------:R1:W-:Y:S02]  /*aa60*/  STL.64 [R1+0x70], R24 ;  /* 0x0000701801007387 */ /* 0x0003e40000100a00 */
[----:B---3--:R-:W-:-:S02]  /*aa70*/  IMAD.WIDE R30, R0, 0x4, R4 ;  /* 0x00000004001e7825 */ /* 0x008fc400078e0204 */
[----:B------:R3:W-:Y:S02]  /*aa80*/  LDGSTS.E [R155+0xe900], [R140.64], !P4 ;  /* 0x0e9000008c9b7fae */ /* 0x0007e4000e121844 */
[C---:B----4-:R-:W-:Y:S02]  /*aa90*/  IMAD.WIDE R28, R0.reuse, 0x4, R6 ;  /* 0x00000004001c7825 */ /* 0x050fe400078e0206 */
[----:B------:R4:W-:Y:S02]  /*aaa0*/  STL.64 [R1+0x68], R22 ;  /* 0x0000681601007387 */ /* 0x0009e40000100a00 */
[C---:B--2---:R-:W-:Y:S02]  /*aab0*/  IMAD.WIDE R26, R0.reuse, 0x4, R8 ;  /* 0x00000004001a7825 */ /* 0x044fe400078e0208 */
[----:B------:R3:W-:Y:S02]  /*aac0*/  LDGSTS.E [R155+0xea00], [R142.64], !P4 ;  /* 0x0ea000008e9b7fae */ /* 0x0007e4000e121844 */
[----:B-1----:R-:W-:-:S02]  /*aad0*/  IMAD.WIDE R24, R0, 0x4, R10 ;  /* 0x0000000400187825 */ /* 0x002fc400078e020a */
[----:B------:R1:W-:Y:S04]  /*aae0*/  STL.64 [R1+0x60], R20 ;  /* 0x0000601401007387 */ /* 0x0003e80000100a00 */
[----:B------:R3:W-:Y:S01]  /*aaf0*/  LDGSTS.E [R155+0xeb00], [R144.64], !P4 ;  /* 0x0eb00000909b7fae */ /* 0x0007e2000e121844 */
[----:B----4-:R-:W-:-:S03]  /*ab00*/  IMAD.WIDE R22, R0, 0x4, R12 ;  /* 0x0000000400167825 */ /* 0x010fc600078e020c */
[----:B------:R2:W-:Y:S04]  /*ab10*/  STL.64 [R1+0x58], R18 ;  /* 0x0000581201007387 */ /* 0x0005e80000100a00 */
[----:B------:R3:W-:Y:S01]  /*ab20*/  LDGSTS.E [R155+0xec00], [R146.64], !P4 ;  /* 0x0ec00000929b7fae */ /* 0x0007e2000e121844 */
[----:B-1----:R-:W-:-:S03]  /*ab30*/  IMAD.WIDE R20, R0, 0x4, R14 ;  /* 0x0000000400147825 */ /* 0x002fc600078e020e */
[----:B------:R3:W-:Y:S01]  /*ab40*/  LDGSTS.E [R155+0xed00], [R148.64], !P4 ;  /* 0x0ed00000949b7fae */ /* 0x0007e2000e121844 */
[----:B------:R-:W-:Y:S01]  /*ab50*/  IMAD R0, R252, 0xa, RZ ;  /* 0x0000000afc007824 */ /* 0x000fe200078e02ff */
[----:B--2---:R-:W-:Y:S02]  /*ab60*/  LOP3.LUT R18, R251, 0x40, RZ, 0x3c, !PT ;  /* 0x00000040fb127812 */ /* 0x004fe400078e3cff */
[----:B------:R3:W-:Y:S01]  /*ab70*/  LDGSTS.E [R155+0xee00], [R150.64], !P4 ;  /* 0x0ee00000969b7fae */ /* 0x0007e2000e121844 */
[----:B------:R-:W-:-:S03]  /*ab80*/  IADD3 R19, R250, -0x20, RZ ;  /* 0xffffffe0fa137810 */ /* 0x000fc60007ffe0ff */
[----:B------:R3:W-:Y:S01]  /*ab90*/  LDGSTS.E [R155+0xef00], [R152.64], !P4 ;  /* 0x0ef00000989b7fae */ /* 0x0007e2000e121844 */
[----:B------:R-:W-:Y:S01]  /*aba0*/  ISETP.GE.U32.AND P4, PT, R154, 0x7fffffc6, PT ;  /* 0x7fffffc69a00780c */ /* 0x000fe20003f86070 */
[----:B------:R-:W-:Y:S02]  /*abb0*/  IMAD R154, R252, 0x6, RZ ;  /* 0x00000006fc9a7824 */ /* 0x000fe400078e02ff */
[----:B------:R1:W-:Y:S04]  /*abc0*/  LDGSTS.E [R18+0x1000], [R34.64], !P0 ;  /* 0x0100000022127fae */ /* 0x0003e8000c121844 */
[----:B------:R2:W-:Y:S04]  /*abd0*/  LDGSTS.E [R18+0x1100], [R32.64], !P0 ;  /* 0x0110000020127fae */ /* 0x0005e8000c121844 */
[----:B------:R1:W-:Y:S01]  /*abe0*/  STL.64 [R1+0x1d0], R34 ;  /* 0x0001d02201007387 */ /* 0x0003e20000100a00 */
[----:B---3--:R-:W-:-:S03]  /*abf0*/  IADD3 R155, R250, -0x1f, RZ ;  /* 0xffffffe1fa9b7810 */ /* 0x008fc60007ffe0ff */
[----:B------:R3:W-:Y:S04]  /*ac00*/  LDGSTS.E [R18+0x1200], [R30.64], !P0 ;  /* 0x012000001e127fae */ /* 0x0007e8000c121844 */
[----:B------:R2:W-:Y:S04]  /*ac10*/  STL.64 [R1+0x1c8], R32 ;  /* 0x0001c82001007387 */ /* 0x0005e80000100a00 */
[----:B------:R4:W-:Y:S01]  /*ac20*/  LDGSTS.E [R18+0x1300], [R28.64], !P0 ;  /* 0x013000001c127fae */ /* 0x0009e2000c121844 */
[----:B-1----:R-:W-:-:S03]  /*ac30*/  IMAD.WIDE R34, R154, 0x4, R16 ;  /* 0x000000049a227825 */ /* 0x002fc600078e0210 */
[----:B------:R3:W-:Y:S04]  /*ac40*/  STL.64 [R1+0x1c0], R30 ;  /* 0x0001c01e01007387 */ /* 0x0007e80000100a00 */
[----:B------:R1:W-:Y:S01]  /*ac50*/  LDGSTS.E [R18+0x1400], [R26.64], !P0 ;  /* 0x014000001a127fae */ /* 0x0003e2000c121844 */
[----:B--2---:R-:W-:-:S03]  /*ac60*/  IMAD.WIDE R32, R154, 0x4, R2 ;  /* 0x000000049a207825 */ /* 0x004fc600078e0202 */
[----:B------:R4:W-:Y:S04]  /*ac70*/  STL.64 [R1+0x1b8], R28 ;  /* 0x0001b81c01007387 */ /* 0x0009e80000100a00 */
[----:B------:R2:W-:Y:S01]  /*ac80*/  LDGSTS.E [R18+0x1500], [R24.64], !P0 ;  /* 0x0150000018127fae */ /* 0x0005e2000c121844 */
[----:B---3--:R-:W-:-:S03]  /*ac90*/  IMAD.WIDE R30, R154, 0x4, R4 ;  /* 0x000000049a1e7825 */ /* 0x008fc600078e0204 */
[----:B------:R1:W-:Y:S04]  /*aca0*/  STL.64 [R1+0x1b0], R26 ;  /* 0x0001b01a01007387 */ /* 0x0003e80000100a00 */
[----:B------:R3:W-:Y:S01]  /*acb0*/  LDGSTS.E [R18+0x1600], [R22.64], !P0 ;  /* 0x0160000016127fae */ /* 0x0007e2000c121844 */
[----:B----4-:R-:W-:-:S03]  /*acc0*/  IMAD.WIDE R28, R154, 0x4, R6 ;  /* 0x000000049a1c7825 */ /* 0x010fc600078e0206 */
[----:B------:R2:W-:Y:S04]  /*acd0*/  STL.64 [R1+0x1a8], R24 ;  /* 0x0001a81801007387 */ /* 0x0005e80000100a00 */
[----:B------:R4:W-:Y:S01]  /*ace0*/  LDGSTS.E [R18+0x1700], [R20.64], !P0 ;  /* 0x0170000014127fae */ /* 0x0009e2000c121844 */
[----:B-1----:R-:W-:Y:S01]  /*acf0*/  IMAD.WIDE R26, R154, 0x4, R8 ;  /* 0x000000049a1a7825 */ /* 0x002fe200078e0208 */
[----:B------:R-:W-:Y:S02]  /*ad00*/  ISETP.GE.U32.AND P0, PT, R155, 0x7fffffc2, PT ;  /* 0x7fffffc29b00780c */ /* 0x000fe40003f06070 */
[----:B------:R3:W-:Y:S01]  /*ad10*/  STL.64 [R1+0x1a0], R22 ;  /* 0x0001a01601007387 */ /* 0x0007e20000100a00 */
[----:B------:R-:W-:Y:S01]  /*ad20*/  IADD3 R155, R250, -0x4, RZ ;  /* 0xfffffffcfa9b7810 */ /* 0x000fe20007ffe0ff */
[----:B--2---:R-:W-:-:S02]  /*ad30*/  IMAD.WIDE R24, R154, 0x4, R10 ;  /* 0x000000049a187825 */ /* 0x004fc400078e020a */
[----:B------:R1:W-:Y:S04]  /*ad40*/  LDGSTS.E [R18+0x3000], [R34.64], !P1 ;  /* 0x0300000022127fae */ /* 0x0003e8000c921844 */
[----:B------:R4:W-:Y:S01]  /*ad50*/  STL.64 [R1+0x198], R20 ;  /* 0x0001981401007387 */ /* 0x0009e20000100a00 */
[----:B---3--:R-:W-:-:S03]  /*ad60*/  IMAD.WIDE R22, R154, 0x4, R12 ;  /* 0x000000049a167825 */ /* 0x008fc600078e020c */
[----:B------:R2:W-:Y:S04]  /*ad70*/  LDGSTS.E [R18+0x3100], [R32.64], !P1 ;  /* 0x0310000020127fae */ /* 0x0005e8000c921844 */
[----:B------:R1:W-:Y:S01]  /*ad80*/  STL.64 [R1+0x110], R34 ;  /* 0x0001102201007387 */ /* 0x0003e20000100a00 */
[----:B----4-:R-:W-:-:S03]  /*ad90*/  IMAD.WIDE R20, R154, 0x4, R14 ;  /* 0x000000049a147825 */ /* 0x010fc600078e020e */
[----:B------:R3:W-:Y:S01]  /*ada0*/  LDGSTS.E [R18+0x3200], [R30.64], !P1 ;  /* 0x032000001e127fae */ /* 0x0007e2000c921844 */
[----:B------:R-:W-:-:S03]  /*adb0*/  IADD3 R154, R250, -0x8, RZ ;  /* 0xfffffff8fa9a7810 */ /* 0x000fc60007ffe0ff */
[----:B------:R2:W-:Y:S01]  /*adc0*/  STL.64 [R1+0x108], R32 ;  /* 0x0001082001007387 */ /* 0x0005e20000100a00 */
[----:B-1----:R-:W-:-:S03]  /*add0*/  IMAD.WIDE R34, R0, 0x4, R16 ;  /* 0x0000000400227825 */ /* 0x002fc600078e0210 */
[----:B------:R1:W-:Y:S04]  /*ade0*/  LDGSTS.E [R18+0x3300], [R28.64], !P1 ;  /* 0x033000001c127fae */ /* 0x0003e8000c921844 */
        /* <DEDUP_REMOVED lines=11> */
[C---:B----4-:R-:W-:Y:S01]  /*aea0*/  IMAD.WIDE R26, R0.reuse, 0x4, R8 ;  /* 0x00000004001a7825 */ /* 0x050fe200078e0208 */
[----:B------:R-:W-:Y:S02]  /*aeb0*/  ISETP.GE.U32.AND P1, PT, R155, 0x7fffffdd, PT ;  /* 0x7fffffdd9b00780c */ /* 0x000fe40003f26070 */
[----:B------:R3:W-:Y:S01]  /*aec0*/  STL.64 [R1+0xe0], R22 ;  /* 0x0000e01601007387 */ /* 0x0007e20000100a00 */
[----:B--2---:R-:W-:-:S03]  /*aed0*/  IMAD.WIDE R24, R0, 0x4, R10 ;  /* 0x0000000400187825 */ /* 0x004fc600078e020a */
[----:B------:R2:W-:Y:S04]  /*aee0*/  LDGSTS.E [R18+0x5000], [R34.64], !P2 ;  /* 0x0500000022127fae */ /* 0x0005e8000d121844 */
[----:B------:R1:W-:Y:S01]  /*aef0*/  STL.64 [R1+0xd8], R20 ;  /* 0x0000d81401007387 */ /* 0x0003e20000100a00 */
[----:B---3--:R-:W-:-:S03]  /*af00*/  IMAD.WIDE R22, R0, 0x4, R12 ;  /* 0x0000000400167825 */ /* 0x008fc600078e020c */
[----:B------:R3:W-:Y:S04]  /*af10*/  LDGSTS.E [R18+0x5100], [R32.64], !P2 ;  /* 0x0510000020127fae */ /* 0x0007e8000d121844 */
[----:B------:R4:W-:Y:S01]  /*af20*/  LDGSTS.E [R18+0x5200], [R30.64], !P2 ;  /* 0x052000001e127fae */ /* 0x0009e2000d121844 */
[----:B-1----:R-:W-:-:S03]  /*af30*/  IMAD.WIDE R20, R0, 0x4, R14 ;  /* 0x0000000400147825 */ /* 0x002fc600078e020e */
[----:B------:R4:W-:Y:S01]  /*af40*/  LDGSTS.E [R18+0x5300], [R28.64], !P2 ;  /* 0x053000001c127fae */ /* 0x0009e2000d121844 */
[----:B------:R-:W-:-:S03]  /*af50*/  IADD3 R0, R250, -0xc, RZ ;  /* 0xfffffff4fa007810 */ /* 0x000fc60007ffe0ff */
[----:B------:R4:W-:Y:S04]  /*af60*/  LDGSTS.E [R18+0x5400], [R26.64], !P2 ;  /* 0x054000001a127fae */ /* 0x0009e8000d121844 */
[----:B------:R4:W-:Y:S04]  /*af70*/  LDGSTS.E [R18+0x5500], [R24.64], !P2 ;  /* 0x0550000018127fae */ /* 0x0009e8000d121844 */
[----:B------:R4:W-:Y:S04]  /*af80*/  LDGSTS.E [R18+0x5600], [R22.64], !P2 ;  /* 0x0560000016127fae */ /* 0x0009e8000d121844 */
[----:B------:R4:W-:Y:S01]  /*af90*/  LDGSTS.E [R18+0x5700], [R20.64], !P2 ;  /* 0x0570000014127fae */ /* 0x0009e2000d121844 */
[----:B------:R-:W-:Y:S01]  /*afa0*/  ISETP.GE.U32.AND P2, PT, R154, 0x7fffffd9, PT ;  /* 0x7fffffd99a00780c */ /* 0x000fe20003f46070 */
[----:B------:R-:W-:-:S02]  /*afb0*/  IMAD.WIDE R154, R168, 0x4, R16 ;  /* 0x00000004a89a7825 */ /* 0x000fc400078e0210 */
[----:B------:R-:W-:Y:S02]  /*afc0*/  STL.64 [R1+0x50], R34 ;  /* 0x0000502201007387 */ /* 0x000fe40000100a00 */
[----:B------:R-:W-:Y:S02]  /*afd0*/  IMAD.WIDE R168, R168, 0x4, R14 ;  /* 0x00000004a8a87825 */ /* 0x000fe400078e020e */
        /* <DEDUP_REMOVED lines=37> */
[----:B------:R4:W-:Y:S01]  /*b230*/  LDGSTS.E [R18+0xd600], [R214.64], !P4 ;  /* 0x0d600000d6127fae */ /* 0x0009e2000e121844 */
[----:B---3--:R-:W-:Y:S01]  /*b240*/  IMAD.MOV.U32 R32, RZ, RZ, R226 ;  /* 0x000000ffff207224 */ /* 0x008fe200078e00e2 */
[----:B------:R-:W-:-:S02]  /*b250*/  MOV R33, R227 ;  /* 0x000000e300217202 */ /* 0x000fc40000000f00 */
[----:B------:R4:W-:Y:S01]  /*b260*/  LDGSTS.E [R18+0xd700], [R216.64], !P4 ;  /* 0x0d700000d8127fae */ /* 0x0009e2000e121844 */
[----:B------:R-:W-:Y:S01]  /*b270*/  IMAD.WIDE R226, R232, 0x4, R8 ;  /* 0x00000004e8e27825 */ /* 0x000fe200078e0208 */
[----:B------:R-:W-:Y:S02]  /*b280*/  ISETP.GE.U32.AND P4, PT, R0, 0x7fffffc9, PT ;  /* 0x7fffffc90000780c */ /* 0x000fe40003f86070 */
[----:B------:R4:W-:Y:S01]  /*b290*/  LDGSTS.E [R18+0xf000], [R218.64], !P0 ;  /* 0x0f000000da127fae */ /* 0x0009e2000c121844 */
[----:B------:R-:W-:Y:S01]  /*b2a0*/  IMAD.WIDE R232, R232, 0x4, R14 ;  /* 0x00000004e8e87825 */ /* 0x000fe200078e020e */
[----:B------:R-:W-:Y:S02]  /*b2b0*/  IADD3 R0, R250, -0x1c, RZ ;  /* 0xffffffe4fa007810 */ /* 0x000fe40007ffe0ff */
[----:B------:R4:W-:Y:S04]  /*b2c0*/  LDGSTS.E [R18+0xf100], [R220.64], !P0 ;  /* 0x0f100000dc127fae */ /* 0x0009e8000c121844 */
[----:B------:R4:W-:Y:S04]  /*b2d0*/  LDGSTS.E [R18+0xf200], [R222.64], !P0 ;  /* 0x0f200000de127fae */ /* 0x0009e8000c121844 */
[----:B------:R4:W-:Y:S04]  /*b2e0*/  LDGSTS.E [R18+0xf300], [R224.64], !P0 ;  /* 0x0f300000e0127fae */ /* 0x0009e8000c121844 */
[----:B------:R4:W-:Y:S04]  /*b2f0*/  LDGSTS.E [R18+0xf400], [R226.64], !P0 ;  /* 0x0f400000e2127fae */ /* 0x0009e8000c121844 */
[----:B------:R4:W-:Y:S04]  /*b300*/  LDGSTS.E [R18+0xf500], [R228.64], !P0 ;  /* 0x0f500000e4127fae */ /* 0x0009e8000c121844 */
[----:B------:R4:W-:Y:S04]  /*b310*/  LDGSTS.E [R18+0xf600], [R230.64], !P0 ;  /* 0x0f600000e6127fae */ /* 0x0009e8000c121844 */
[----:B------:R4:W-:Y:S01]  /*b320*/  LDGSTS.E [R18+0xf700], [R232.64], !P0 ;  /* 0x0f700000e8127fae */ /* 0x0009e2000c121844 */
[----:B------:R-:W-:Y:S01]  /*b330*/  ISETP.GE.U32.AND P0, PT, R0, 0x7fffffc5, PT ;  /* 0x7fffffc50000780c */ /* 0x000fe20003f06070 */
[----:B------:R-:W-:-:S02]  /*b340*/  IMAD R0, R252, 0x3, RZ ;  /* 0x00000003fc007824 */ /* 0x000fc400078e02ff */
[----:B------:R1:W-:Y:S02]  /*b350*/  STL.64 [R1+0x40], R30 ;  /* 0x0000401e01007387 */ /* 0x0003e40000100a00 */
[C---:B------:R-:W-:Y:S02]  /*b360*/  IMAD.WIDE R40, R0.reuse, 0x4, R16 ;  /* 0x0000000400287825 */ /* 0x040fe400078e0210 */
[----:B------:R3:W-:Y:S02]  /*b370*/  STL.64 [R1+0x38], R28 ;  /* 0x0000381c01007387 */ /* 0x0007e40000100a00 */
[C---:B------:R-:W-:Y:S02]  /*b380*/  IMAD.WIDE R38, R0.reuse, 0x4, R2 ;  /* 0x0000000400267825 */ /* 0x040fe400078e0202 */
[----:B------:R-:W-:Y:S02]  /*b390*/  STL.64 [R1+0x30], R26 ;  /* 0x0000301a01007387 */ /* 0x000fe40000100a00 */
[----:B------:R-:W-:-:S02]  /*b3a0*/  IMAD.WIDE R36, R0, 0x4, R4 ;  /* 0x0000000400247825 */ /* 0x000fc400078e0204 */
[----:B------:R-:W-:Y:S02]  /*b3b0*/  STL.64 [R1+0x28], R24 ;  /* 0x0000281801007387 */ /* 0x000fe40000100a00 */
[----:B--2---:R-:W-:Y:S02]  /*b3c0*/  IMAD.WIDE R34, R0, 0x4, R6 ;  /* 0x0000000400227825 */ /* 0x004fe400078e0206 */
[----:B------:R2:W-:Y:S02]  /*b3d0*/  STL.64 [R1+0x20], R22 ;  /* 0x0000201601007387 */ /* 0x0005e40000100a00 */
[----:B----4-:R-:W-:Y:S02]  /*b3e0*/  IMAD R18, R252, 0x7, RZ ;  /* 0x00000007fc127824 */ /* 0x010fe400078e02ff */
[----:B------:R4:W-:Y:S01]  /*b3f0*/  STL.64 [R1+0x18], R20 ;  /* 0x0000181401007387 */ /* 0x0009e20000100a00 */
[----:B-1----:R-:W-:-:S03]  /*b400*/  IMAD.WIDE R30, R0, 0x4, R8 ;  /* 0x00000004001e7825 */ /* 0x002fc600078e0208 */
[----:B------:R1:W-:Y:S01]  /*b410*/  STL.64 [R1+0x290], R40 ;  /* 0x0002902801007387 */ /* 0x0003e20000100a00 */
[C---:B---3--:R-:W-:Y:S01]  /*b420*/  IMAD.WIDE R28, R0.reuse, 0x4, R10 ;  /* 0x00000004001c7825 */ /* 0x048fe200078e020a */
[----:B--2---:R-:W-:Y:S02]  /*b430*/  LOP3.LUT R22, R251, 0x60, RZ, 0x3c, !PT ;  /* 0x00000060fb167812 */ /* 0x004fe400078e3cff */
[----:B------:R2:W-:Y:S01]  /*b440*/  STL.64 [R1+0x288], R38 ;  /* 0x0002882601007387 */ /* 0x0005e20000100a00 */
[----:B------:R-:W-:-:S03]  /*b450*/  IMAD.WIDE R26, R0, 0x4, R12 ;  /* 0x00000004001a7825 */ /* 0x000fc600078e020c */
[----:B------:R1:W-:Y:S01]  /*b460*/  LDGSTS.E [R22+0x1800], [R40.64], !P1 ;  /* 0x0180000028167fae */ /* 0x0003e2000c921844 */
[----:B------:R-:W-:-:S03]  /*b470*/  IMAD.WIDE R24, R0, 0x4, R14 ;  /* 0x0000000400187825 */ /* 0x000fc600078e020e */
[----:B------:R2:W-:Y:S01]  /*b480*/  LDGSTS.E [R22+0x1900], [R38.64], !P1 ;  /* 0x0190000026167fae */ /* 0x0005e2000c921844 */
[C---:B----4-:R-:W-:Y:S02]  /*b490*/  IMAD R20, R252.reuse, 0xb, RZ ;  /* 0x0000000bfc147824 */ /* 0x050fe400078e02ff */
[C---:B------:R-:W-:Y:S01]  /*b4a0*/  IMAD R0, R252.reuse, 0xf, RZ ;  /* 0x0000000ffc007824 */ /* 0x040fe200078e02ff */
[----:B------:R3:W-:Y:S01]  /*b4b0*/  STL.64 [R1+0x280], R36 ;  /* 0x0002802401007387 */ /* 0x0007e20000100a00 */
[----:B------:R-:W-:-:S03]  /*b4c0*/  IMAD R23, R252, 0x1f, RZ ;  /* 0x0000001ffc177824 */ /* 0x000fc600078e02ff */
[----:B------:R3:W-:Y:S01]  /*b4d0*/  LDGSTS.E [R22+0x1a00], [R36.64], !P1 ;  /* 0x01a0000024167fae */ /* 0x0007e2000c921844 */
[----:B-1----:R-:W-:-:S03]  /*b4e0*/  IMAD.WIDE R40, R18, 0x4, R16 ;  /* 0x0000000412287825 */ /* 0x002fc600078e0210 */
[----:B------:R1:W-:Y:S01]  /*b4f0*/  STL.64 [R1+0x278], R34 ;  /* 0x0002782201007387 */ /* 0x0003e20000100a00 */
[----:B--2---:R-:W-:-:S03]  /*b500*/  IMAD.WIDE R38, R18, 0x4, R2 ;  /* 0x0000000412267825 */ /* 0x004fc600078e0202 */
        /* <DEDUP_REMOVED lines=8> */
[----:B--2---:R-:W-:-:S03]  /*b590*/  IMAD.WIDE R30, R18, 0x4, R8 ;  /* 0x00000004121e7825 */ /* 0x004fc600078e0208 */
        /* <DEDUP_REMOVED lines=34> */
[----:B------:R3:W-:Y:S01]  /*b7c0*/  LDGSTS.E [R22+0x5900], [R36.64], !P3 ;  /* 0x0590000024167fae */ /* 0x0007e2000d921844 */
[----:B------:R-:W-:-:S03]  /*b7d0*/  IMAD.WIDE R20, R20, 0x4, R14 ;  /* 0x0000000414147825 */ /* 0x000fc600078e020e */
        /* <DEDUP_REMOVED lines=18> */
[----:B------:R-:W1:Y:S01]  /*b900*/  S2R R251, SR_TID.X ;  /* 0x0000000000fb7919 */ /* 0x000e620000002100 */
[----:B--2---:R-:W-:Y:S01]  /*b910*/  IMAD.WIDE R24, R0, 0x4, R14 ;  /* 0x0000000400187825 */ /* 0x004fe200078e020e */
[----:B------:R-:W-:Y:S02]  /*b920*/  IADD3 R0, R250, -0x29, RZ ;  /* 0xffffffd7fa007810 */ /* 0x000fe40007ffe0ff */
[----:B------:R2:W-:Y:S01]  /*b930*/  LDGSTS.E [R22+0x7800], [R40.64], !P5 ;  /* 0x0780000028167fae */ /* 0x0005e2000e921844 */
[----:B---3--:R-:W-:-:S03]  /*b940*/  IMAD R20, R252, 0x13, RZ ;  /* 0x00000013fc147824 */ /* 0x008fc600078e02ff */
[----:B------:R-:W-:Y:S04]  /*b950*/  STL.64 [R1+0x26f8], R40 ;  /* 0x0026f82801007387 */ /* 0x000fe80000100a00 */
[----:B------:R3:W-:Y:S04]  /*b960*/  LDGSTS.E [R22+0x7900], [R38.64], !P5 ;  /* 0x0790000026167fae */ /* 0x0007e8000e921844 */
[----:B------:R3:W-:Y:S04]  /*b970*/  STL.64 [R1+0x2700], R38 ;  /* 0x0027002601007387 */ /* 0x0007e80000100a00 */
[----:B------:R4:W-:Y:S01]  /*b980*/  LDGSTS.E [R22+0x7a00], [R36.64], !P5 ;  /* 0x07a0000024167fae */ /* 0x0009e2000e921844 */
[----:B-1----:R-:W-:-:S03]  /*b990*/  LOP3.LUT R18, R251, 0x1f, RZ, 0xc0, !PT ;  /* 0x0000001ffb127812 */ /* 0x002fc600078ec0ff */
[----:B------:R4:W-:Y:S01]  /*b9a0*/  STL.64 [R1+0x2708], R36 ;  /* 0x0027082401007387 */ /* 0x0009e20000100a00 */
[----:B------:R-:W-:-:S03]  /*b9b0*/  ISETP.GE.AND P2, PT, R18, R19, PT ;  /* 0x000000131200720c */ /* 0x000fc60003f46270 */
[----:B------:R1:W-:Y:S01]  /*b9c0*/  LDGSTS.E [R22+0x7b00], [R34.64], !P5 ;  /* 0x07b0000022167fae */ /* 0x0003e2000e921844 */
[----:B---3--:R-:W-:Y:S01]  /*b9d0*/  IMAD.WIDE R38, R20, 0x4, R16 ;  /* 0x0000000414267825 */ /* 0x008fe200078e0210 */
[----:B------:R-:W-:Y:S02]  /*b9e0*/  IADD3 R19, R250, -0x21, RZ ;  /* 0xffffffdffa137810 */ /* 0x000fe40007ffe0ff */
[----:B------:R1:W-:Y:S02]  /*b9f0*/  STL.64 [R1+0x2710], R34 ;  /* 0x0027102201007387 */ /* 0x0003e40000100a00 */
[----:B------:R-:W-:Y:S02]  /*ba00*/  ISETP.GE.U32.AND P3, PT, R19, 0x7fffffc0, PT ;  /* 0x7fffffc01300780c */ /* 0x000fe40003f66070 */
[----:B------:R3:W-:Y:S01]  /*ba10*/  LDGSTS.E [R22+0x7c00], [R30.64], !P5 ;  /* 0x07c000001e167fae */ /* 0x0007e2000e921844 */
[----:B----4-:R-:W-:Y:S01]  /*ba20*/  IMAD.WIDE R36, R20, 0x4, R2 ;  /* 0x0000000414247825 */ /* 0x010fe200078e0202 */
[----:B------:R-:W-:-:S02]  /*ba30*/  IADD3 R19, R250, -0x25, RZ ;  /* 0xffffffdbfa137810 */ /* 0x000fc40007ffe0ff */
[----:B------:R3:W-:Y:S04]  /*ba40*/  STL.64 [R1+0x2718], R30 ;  /* 0x0027181e01007387 */ /* 0x0007e80000100a00 */
[----:B------:R4:W-:Y:S01]  /*ba50*/  LDGSTS.E [R22+0x7d00], [R28.64], !P5 ;  /* 0x07d000001c167fae */ /* 0x0009e2000e921844 */
[----:B-1----:R-:W-:-:S03]  /*ba60*/  IMAD.WIDE R34, R20, 0x4, R4 ;  /* 0x0000000414227825 */ /* 0x002fc600078e0204 */
[----:B------:R4:W-:Y:S04]  /*ba70*/  STL.64 [R1+0x2720], R28 ;  /* 0x0027201c01007387 */ /* 0x0009e80000100a00 */
[----:B------:R1:W-:Y:S01]  /*ba80*/  LDGSTS.E [R22+0x7e00], [R26.64], !P5 ;  /* 0x07e000001a167fae */ /* 0x0003e2000e921844 */
[----:B---3--:R-:W-:-:S03]  /*ba90*/  IMAD.WIDE R30, R20, 0x4, R6 ;  /* 0x00000004141e7825 */ /* 0x008fc600078e0206 */
[----:B------:R1:W-:Y:S04]  /*baa0*/  STL.64 [R1+0x2728], R26 ;  /* 0x0027281a01007387 */ /* 0x0003e80000100a00 */
[----:B------:R3:W-:Y:S01]  /*bab0*/  LDGSTS.E [R22+0x7f00], [R24.64], !P5 ;  /* 0x07f0000018167fae */ /* 0x0007e2000e921844 */
[C---:B----4-:R-:W-:Y:S01]  /*bac0*/  IMAD.WIDE R28, R20.reuse, 0x4, R8 ;  /* 0x00000004141c7825 */ /* 0x050fe200078e0208 */
[----:B------:R-:W-:Y:S02]  /*bad0*/  ISETP.GE.U32.AND P5, PT, R19, 0x7fffffbc, PT ;  /* 0x7fffffbc1300780c */ /* 0x000fe40003fa6070 */
[----:B------:R3:W-:Y:S01]  /*bae0*/  STL.64 [R1+0x2730], R24 ;  /* 0x0027301801007387 */ /* 0x0007e20000100a00 */
[----:B------:R-:W-:Y:S02]  /*baf0*/  IMAD.MOV.U32 R19, RZ, RZ, 0x1f ;  /* 0x0000001fff137424 */ /* 0x000fe400078e00ff */
[C---:B-1----:R-:W-:Y:S01]  /*bb00*/  IMAD.WIDE R26, R20.reuse, 0x4, R10 ;  /* 0x00000004141a7825 */ /* 0x042fe200078e020a */
[----:B------:R1:W-:Y:S04]  /*bb10*/  LDGSTS.E [R22+0x9800], [R38.64], !P6 ;  /* 0x0980000026167fae */ /* 0x0003e8000f121844 */
[----:B------:R4:W-:Y:S01]  /*bb20*/  LDGSTS.E [R22+0x9900], [R36.64], !P6 ;  /* 0x0990000024167fae */ /* 0x0009e2000f121844 */
[----:B---3--:R-:W-:-:S03]  /*bb30*/  IMAD.WIDE R24, R20, 0x4, R12 ;  /* 0x0000000414187825 */ /* 0x008fc600078e020c */
[----:B------:R3:W-:Y:S01]  /*bb40*/  LDGSTS.E [R22+0x9a00], [R34.64], !P6 ;  /* 0x09a0000022167fae */ /* 0x0007e2000f121844 */
[----:B------:R-:W-:-:S03]  /*bb50*/  IMAD.WIDE R20, R20, 0x4, R14 ;  /* 0x0000000414147825 */ /* 0x000fc600078e020e */
        /* <DEDUP_REMOVED lines=8> */
[C---:B--2---:R-:W-:Y:S02]  /*bbe0*/  IMAD.WIDE R40, R0.reuse, 0x4, R16 ;  /* 0x0000000400287825 */ /* 0x044fe400078e0210 */
[----:B------:R4:W-:Y:S04]  /*bbf0*/  STL.64 [R1+0x2758], R36 ;  /* 0x0027582401007387 */ /* 0x0009e80000100a00 */
[----:B------:R3:W-:Y:S04]  /*bc00*/  STL.64 [R1+0x2760], R34 ;  /* 0x0027602201007387 */ /* 0x0007e80000100a00 */
[----:B------:R2:W-:Y:S01]  /*bc10*/  STL.64 [R1+0x2768], R30 ;  /* 0x0027681e01007387 */ /* 0x0005e20000100a00 */
[----:B-1----:R-:W-:-:S03]  /*bc20*/  IMAD.WIDE R38, R0, 0x4, R2 ;  /* 0x0000000400267825 */ /* 0x002fc600078e0202 */
[----:B------:R1:W-:Y:S01]  /*bc30*/  STL.64 [R1+0x2770], R28 ;  /* 0x0027701c01007387 */ /* 0x0003e20000100a00 */
[----:B----4-:R-:W-:-:S03]  /*bc40*/  IMAD.WIDE R36, R0, 0x4, R4 ;  /* 0x0000000400247825 */ /* 0x010fc600078e0204 */
[----:B------:R4:W-:Y:S01]  /*bc50*/  STL.64 [R1+0x2778], R26 ;  /* 0x0027781a01007387 */ /* 0x0009e20000100a00 */
[----:B---3--:R-:W-:-:S03]  /*bc60*/  IMAD.WIDE R34, R0, 0x4, R6 ;  /* 0x0000000400227825 */ /* 0x008fc600078e0206 */
[----:B------:R3:W-:Y:S01]  /*bc70*/  STL.64 [R1+0x2780], R24 ;  /* 0x0027801801007387 */ /* 0x0007e20000100a00 */
[----:B--2---:R-:W-:-:S03]  /*bc80*/  IMAD.WIDE R30, R0, 0x4, R8 ;  /* 0x00000004001e7825 */ /* 0x004fc600078e0208 */
[----:B------:R2:W-:Y:S01]  /*bc90*/  STL.64 [R1+0x2788], R20 ;  /* 0x0027881401007387 */ /* 0x0005e20000100a00 */
[----:B-1----:R-:W-:-:S03]  /*bca0*/  IMAD.WIDE R28, R0, 0x4, R10 ;  /* 0x00000004001c7825 */ /* 0x002fc600078e020a */
[----:B------:R1:W-:Y:S01]  /*bcb0*/  STL.64 [R1+0x2740], R40 ;  /* 0x0027402801007387 */ /* 0x0003e20000100a00 */
[----:B----4-:R-:W-:-:S03]  /*bcc0*/  IMAD.WIDE R26, R0, 0x4, R12 ;  /* 0x00000004001a7825 */ /* 0x010fc600078e020c */
[----:B------:R4:W-:Y:S01]  /*bcd0*/  STL.64 [R1+0x2790], R38 ;  /* 0x0027902601007387 */ /* 0x0009e20000100a00 */
[----:B---3--:R-:W-:-:S03]  /*bce0*/  IMAD.WIDE R24, R0, 0x4, R14 ;  /* 0x0000000400187825 */ /* 0x008fc600078e020e */
[----:B------:R3:W-:Y:S01]  /*bcf0*/  STL.64 [R1+0x2798], R36 ;  /* 0x0027982401007387 */ /* 0x0007e20000100a00 */
[C---:B--2---:R-:W-:Y:S01]  /*bd00*/  IMAD R21, R252.reuse, 0x1b, RZ ;  /* 0x0000001bfc157824 */ /* 0x044fe200078e02ff */
[----:B------:R-:W-:Y:S01]  /*bd10*/  IADD3 R20, R19, c[0x0][0x180], RZ ;  /* 0x0000600013147a10 */ /* 0x000fe20007ffe0ff */
[----:B------:R-:W-:Y:S01]  /*bd20*/  IMAD.SHL.U32 R252, R252, 0x20, RZ ;  /* 0x00000020fcfc7824 */ /* 0x000fe200078e00ff */
[----:B------:R1:W-:Y:S01]  /*bd30*/  LDGSTS.E [R22+0xb800], [R40.64], !P4 ;  /* 0x0b80000028167fae */ /* 0x0003e2000e121844 */
[----:B------:R-:W-:-:S03]  /*bd40*/  IADD3 R19, R250, -0x2d, RZ ;  /* 0xffffffd3fa137810 */ /* 0x000fc60007ffe0ff */
[----:B------:R2:W-:Y:S04]  /*bd50*/  STL.64 [R1+0x27a0], R34 ;  /* 0x0027a02201007387 */ /* 0x0005e80000100a00 */
[----:B------:R4:W-:Y:S01]  /*bd60*/  LDGSTS.E [R22+0xb900], [R38.64], !P4 ;  /* 0x0b90000026167fae */ /* 0x0009e2000e121844 */
[----:B-1----:R-:W-:-:S03]  /*bd70*/  IMAD.WIDE R40, R21, 0x4, R16 ;  /* 0x0000000415287825 */ /* 0x002fc600078e0210 */
[----:B------:R1:W-:Y:S04]  /*bd80*/  STL.64 [R1+0x27a8], R30 ;  /* 0x0027a81e01007387 */ /* 0x0003e80000100a00 */
[----:B------:R3:W-:Y:S01]  /*bd90*/  LDGSTS.E [R22+0xba00], [R36.64], !P4 ;  /* 0x0ba0000024167fae */ /* 0x0007e2000e121844 */
[----:B----4-:R-:W-:-:S03]  /*bda0*/  IMAD.WIDE R38, R21, 0x4, R2 ;  /* 0x0000000415267825 */ /* 0x010fc600078e0202 */
[----:B------:R4:W-:Y:S04]  /*bdb0*/  STL.64 [R1+0x27b0], R28 ;  /* 0x0027b01c01007387 */ /* 0x0009e80000100a00 */
[----:B------:R2:W-:Y:S01]  /*bdc0*/  LDGSTS.E [R22+0xbb00], [R34.64], !P4 ;  /* 0x0bb0000022167fae */ /* 0x0005e2000e121844 */
[----:B---3--:R-:W-:-:S03]  /*bdd0*/  IMAD.WIDE R36, R21, 0x4, R4 ;  /* 0x0000000415247825 */ /* 0x008fc600078e0204 */
[----:B------:R3:W-:Y:S04]  /*bde0*/  STL.64 [R1+0x27b8], R26 ;  /* 0x0027b81a01007387 */ /* 0x0007e80000100a00 */
[----:B------:R1:W-:Y:S01]  /*bdf0*/  LDGSTS.E [R22+0xbc00], [R30.64], !P4 ;  /* 0x0bc000001e167fae */ /* 0x0003e2000e121844 */
[----:B--2---:R-:W-:-:S03]  /*be00*/  IMAD.WIDE R34, R21, 0x4, R6 ;  /* 0x0000000415227825 */ /* 0x004fc600078e0206 */
[----:B------:R2:W-:Y:S04]  /*be10*/  STL.64 [R1+0x27c0], R24 ;  /* 0x0027c01801007387 */ /* 0x0005e80000100a00 */
[----:B------:R4:W-:Y:S01]  /*be20*/  LDGSTS.E [R22+0xbd00], [R28.64], !P4 ;  /* 0x0bd000001c167fae */ /* 0x0009e2000e121844 */
[----:B-1----:R-:W-:-:S03]  /*be30*/  IMAD.WIDE R30, R21, 0x4, R8 ;  /* 0x00000004151e7825 */ /* 0x002fc600078e0208 */
[----:B------:R3:W-:Y:S04]  /*be40*/  LDGSTS.E [R22+0xbe00], [R26.64], !P4 ;  /* 0x0be000001a167fae */ /* 0x0007e8000e121844 */
[----:B------:R1:W-:Y:S01]  /*be50*/  STL.64 [R1+0x2750], R40 ;  /* 0x0027502801007387 */ /* 0x0003e20000100a00 */
[----:B----4-:R-:W-:-:S03]  /*be60*/  IMAD.WIDE R28, R21, 0x4, R10 ;  /* 0x00000004151c7825 */ /* 0x010fc600078e020a */
[----:B------:R2:W-:Y:S01]  /*be70*/  LDGSTS.E [R22+0xbf00], [R24.64], !P4 ;  /* 0x0bf0000018167fae */ /* 0x0005e2000e121844 */
[----:B------:R-:W-:-:S03]  /*be80*/  ISETP.GT.AND P4, PT, R20, 0x1f, PT ;  /* 0x0000001f1400780c */ /* 0x000fc60003f84270 */
[----:B------:R4:W-:Y:S01]  /*be90*/  STL.64 [R1+0x27c8], R38 ;  /* 0x0027c82601007387 */ /* 0x0009e20000100a00 */
[C---:B---3--:R-:W-:Y:S01]  /*bea0*/  IMAD.WIDE R26, R21.reuse, 0x4, R12 ;  /* 0x00000004151a7825 */ /* 0x048fe200078e020c */
[----:B------:R-:W-:Y:S02]  /*beb0*/  SEL R0, RZ, 0x4, !P4 ;  /* 0x00000004ff007807 */ /* 0x000fe40006000000 */
[----:B------:R3:W-:Y:S01]  /*bec0*/  STL.64 [R1+0x27d0], R36 ;  /* 0x0027d02401007387 */ /* 0x0007e20000100a00 */
[C---:B------:R-:W-:Y:S01]  /*bed0*/  ISETP.GE.AND P4, PT, R18.reuse, c[0x0][0x180], PT ;  /* 0x0000600012007a0c */ /* 0x040fe20003f86270 */
[----:B------:R-:W-:Y:S02]  /*bee0*/  IMAD.SHL.U32 R18, R18, 0x4, RZ ;  /* 0x0000000412127824 */ /* 0x000fe400078e00ff */
[----:B--2---:R-:W-:Y:S01]  /*bef0*/  IMAD.WIDE R24, R21, 0x4, R14 ;  /* 0x0000000415187825 */ /* 0x004fe200078e020e */
[----:B------:R1:W-:Y:S01]  /*bf00*/  LDGSTS.E [R22+0xd800], [R40.64], !P0 ;  /* 0x0d80000028167fae */ /* 0x0003e2000c121844 */
[----:B------:R-:W-:-:S02]  /*bf10*/  SEL R0, R0, RZ, !P4 ;  /* 0x000000ff00007207 */ /* 0x000fc40006000000 */
[----:B------:R-:W-:Y:S01]  /*bf20*/  IADD3 R21, R250, -0x31, RZ ;  /* 0xffffffcffa157810 */ /* 0x000fe20007ffe0ff */
[----:B------:R2:W-:Y:S03]  /*bf30*/  STL.64 [R1+0x27d8], R34 ;  /* 0x0027d82201007387 */ /* 0x0005e60000100a00 */
[----:B------:R-:W-:Y:S01]  /*bf40*/  ISETP.GE.U32.AND P4, PT, R21, 0x7fffffb0, PT ;  /* 0x7fffffb01500780c */ /* 0x000fe20003f86070 */
        /* <DEDUP_REMOVED lines=18> */
[----:B------:R-:W-:Y:S02]  /*c070*/  ISETP.GE.U32.AND P0, PT, R19, 0x7fffffb4, PT ;  /* 0x7fffffb41300780c */ /* 0x000fe40003f06070 */
[----:B------:R-:W-:Y:S01]  /*c080*/  SHF.R.S32.HI R19, RZ, 0x5, R251 ;  /* 0x00000005ff137819 */ /* 0x000fe200000114fb */
[----:B------:R4:W-:Y:S01]  /*c090*/  STL.64 [R1+0x2840], R38 ;  /* 0x0028402601007387 */ /* 0x0009e20000100a00 */
[----:B---3--:R-:W-:Y:S02]  /*c0a0*/  IMAD.WIDE R26, R23, 0x4, R12 ;  /* 0x00000004171a7825 */ /* 0x008fe400078e020c */
[----:B------:R-:W-:Y:S01]  /*c0b0*/  SGXT R19, R19, 0x1 ;  /* 0x000000011313781a */ /* 0x000fe20000000200 */
[----:B------:R3:W-:Y:S01]  /*c0c0*/  STL.64 [R1+0x2838], R36 ;  /* 0x0028382401007387 */ /* 0x0007e20000100a00 */
[----:B--2---:R-:W-:-:S03]  /*c0d0*/  IMAD.WIDE R24, R23, 0x4, R14 ;  /* 0x0000000417187825 */ /* 0x004fc600078e020e */
[----:B------:R3:W-:Y:S01]  /*c0e0*/  STL.64 [R1+0x2830], R34 ;  /* 0x0028302201007387 */ /* 0x0007e20000100a00 */
[----:B------:R-:W-:Y:S02]  /*c0f0*/  LOP3.LUT R23, R18, 0x90, R19, 0x78, !PT ;  /* 0x0000009012177812 */ /* 0x000fe400078e7813 */
[----:B------:R-:W-:Y:S01]  /*c100*/  IADD3 R19, R250, -0x35, RZ ;  /* 0xffffffcbfa137810 */ /* 0x000fe20007ffe0ff */
[----:B------:R1:W-:Y:S01]  /*c110*/  STL.64 [R1+0x2828], R30 ;  /* 0x0028281e01007387 */ /* 0x0003e20000100a00 */
[----:B------:R-:W-:-:S03]  /*c120*/  LOP3.LUT R21, R23, 0x40, RZ, 0x3c, !PT ;  /* 0x0000004017157812 */ /* 0x000fc600078e3cff */
[----:B------:R1:W-:Y:S01]  /*c130*/  LDGSTS.E [R22+0xf800], [R40.64], !P1 ;  /* 0x0f80000028167fae */ /* 0x0003e2000c921844 */
[----:B------:R-:W-:Y:S01]  /*c140*/  IMAD.WIDE R4, R252, 0x4, R4 ;  /* 0x00000004fc047825 */ /* 0x000fe200078e0204 */
[----:B------:R-:W-:Y:S02]  /*c150*/  IADD3 R18, R250, -0x39, RZ ;  /* 0xffffffc7fa127810 */ /* 0x000fe40007ffe0ff */
[----:B------:R1:W-:Y:S04]  /*c160*/  STL.64 [R1+0x2820], R28 ;  /* 0x0028201c01007387 */ /* 0x0003e80000100a00 */
[----:B------:R1:W-:Y:S04]  /*c170*/  STL.64 [R1+0x2818], R26 ;  /* 0x0028181a01007387 */ /* 0x0003e80000100a00 */
[----:B------:R1:W-:Y:S04]  /*c180*/  STL.64 [R1+0x2810], R24 ;  /* 0x0028101801007387 */ /* 0x0003e80000100a00 */
[----:B------:R-:W2:Y:S04]  /*c190*/  LDL.64 R72, [R1+0x1a88] ;  /* 0x001a880001487983 */ /* 0x000ea80000100a00 */
[----:B------:R-:W2:Y:S04]  /*c1a0*/  LDL.64 R70, [R1+0x1a68] ;  /* 0x001a680001467983 */ /* 0x000ea80000100a00 */
[----:B------:R-:W2:Y:S04]  /*c1b0*/  LDL.64 R68, [R1+0x1948] ;  /* 0x0019480001447983 */ /* 0x000ea80000100a00 */
[----:B------:R-:W2:Y:S04]  /*c1c0*/  LDL.64 R66, [R1+0x1708] ;  /* 0x0017080001427983 */ /* 0x000ea80000100a00 */
[----:B------:R1:W-:Y:S04]  /*c1d0*/  LDGSTS.E [R22+0xf900], [R38.64], !P1 ;  /* 0x0f90000026167fae */ /* 0x0003e8000c921844 */
        /* <DEDUP_REMOVED lines=11> */
[----:B------:R1:W-:Y:S01]  /*c290*/  LDGSTS.E [R22+0xff00], [R24.64], !P1 ;  /* 0x0ff0000018167fae */ /* 0x0003e2000c921844 */
[----:B------:R-:W-:-:S02]  /*c2a0*/  ISETP.NE.U32.AND P1, PT, R0, RZ, PT ;  /* 0x000000ff0000720c */ /* 0x000fc40003f25070 */
[----:B------:R-:W-:Y:S01]  /*c2b0*/  SEL R0, RZ, 0x4, P2 ;  /* 0x00000004ff007807 */ /* 0x000fe20001000000 */
[----:B------:R-:W2:Y:S01]  /*c2c0*/  LDL.64 R52, [R1+0xf08] ;  /* 0x000f080001347983 */ /* 0x000ea20000100a00 */
[----:B------:R-:W-:Y:S02]  /*c2d0*/  ISETP.GT.AND P2, PT, R20, 0x3f, PT ;  /* 0x0000003f1400780c */ /* 0x000fe40003f44270 */
[C---:B------:R-:W-:Y:S01]  /*c2e0*/  LOP3.LUT R20, R23.reuse, 0x60, RZ, 0x3c, !PT ;  /* 0x0000006017147812 */ /* 0x040fe200078e3cff */
[----:B------:R-:W2:Y:S04]  /*c2f0*/  LDL.64 R50, [R1+0xec8] ;  /* 0x000ec80001327983 */ /* 0x000ea80000100a00 */
[----:B------:R-:W2:Y:S01]  /*c300*/  LDL.64 R64, [R1+0xe98] ;  /* 0x000e980001407983 */ /* 0x000ea20000100a00 */
[----:B-1----:R-:W-:-:S03]  /*c310*/  LOP3.LUT R22, R23, 0x20, RZ, 0x3c, !PT ;  /* 0x0000002017167812 */ /* 0x002fc600078e3cff */
[----:B------:R-:W2:Y:S04]  /*c320*/  LDL.64 R46, [R1+0xe78] ;  /* 0x000e7800012e7983 */ /* 0x000ea80000100a00 */
[----:B------:R-:W2:Y:S04]  /*c330*/  LDL.64 R44, [R1+0xd38] ;  /* 0x000d3800012c7983 */ /* 0x000ea80000100a00 */
[----:B------:R-:W2:Y:S04]  /*c340*/  LDL.64 R42, [R1+0xd18] ;  /* 0x000d1800012a7983 */ /* 0x000ea80000100a00 */
[----:B------:R-:W2:Y:S04]  /*c350*/  LDL.64 R40, [R1+0xcf8] ;  /* 0x000cf80001287983 */ /* 0x000ea80000100a00 */
[----:B----4-:R-:W4:Y:S04]  /*c360*/  LDL.64 R38, [R1+0xcd8] ;  /* 0x000cd80001267983 */ /* 0x010f280000100a00 */
[----:B---3--:R-:W4:Y:S04]  /*c370*/  LDL.64 R36, [R1+0xcb8] ;  /* 0x000cb80001247983 */ /* 0x008f280000100a00 */
[----:B------:R-:W4:Y:S04]  /*c380*/  LDL.64 R34, [R1+0xc98] ;  /* 0x000c980001227983 */ /* 0x000f280000100a00 */
[----:B------:R-:W4:Y:S04]  /*c390*/  LDL.64 R48, [R1+0xc48] ;  /* 0x000c480001307983 */ /* 0x000f280000100a00 */
[----:B------:R-:W4:Y:S04]  /*c3a0*/  LDL.64 R30, [R1+0xc18] ;  /* 0x000c1800011e7983 */ /* 0x000f280000100a00 */
[----:B------:R-:W4:Y:S04]  /*c3b0*/  LDL.64 R28, [R1+0xaf8] ;  /* 0x000af800011c7983 */ /* 0x000f280000100a00 */
[----:B------:R-:W0:Y:S04]  /*c3c0*/  LDGDEPBAR ;  /* 0x00000000000079af */ /* 0x000e280000000000 */
[----:B------:R-:W4:Y:S04]  /*c3d0*/  LDL.64 R26, [R1+0xad8] ;  /* 0x000ad800011a7983 */ /* 0x000f280000100a00 */
[----:B------:R1:W-:Y:S04]  /*c3e0*/  LDGSTS.E [R23+0x20000], [R32.64], P1 ;  /* 0x2000000020177fae */ /* 0x0003e80008921844 */
[----:B------:R-:W4:Y:S04]  /*c3f0*/  LDL.64 R24, [R1+0xab8] ;  /* 0x000ab80001187983 */ /* 0x000f280000100a00 */
[----:B------:R1:W-:Y:S04]  /*c400*/  LDGSTS.E [R23+0x20400], [R242.64], P1 ;  /* 0x20400000f2177fae */ /* 0x0003e80008921844 */
[----:B-1----:R-:W4:Y:S04]  /*c410*/  LDL.64 R32, [R1+0xa98] ;  /* 0x000a980001207983 */ /* 0x002f280000100a00 */
[----:B------:R1:W-:Y:S04]  /*c420*/  LDGSTS.E [R23+0x20800], [R244.64], P1 ;  /* 0x20800000f4177fae */ /* 0x0003e80008921844 */
[----:B------:R-:W4:Y:S04]  /*c430*/  LDL.64 R242, [R1+0xa78] ;  /* 0x000a780001f27983 */ /* 0x000f280000100a00 */
[----:B------:R1:W-:Y:S04]  /*c440*/  LDGSTS.E [R23+0x20c00], [R246.64], P1 ;  /* 0x20c00000f6177fae */ /* 0x0003e80008921844 */
[----:B-1----:R-:W4:Y:S04]  /*c450*/  LDL.64 R244, [R1+0x1cc8] ;  /* 0x001cc80001f47983 */ /* 0x002f280000100a00 */
[----:B------:R-:W4:Y:S04]  /*c460*/  LDL.64 R248, [R1+0x1c58] ;  /* 0x001c580001f87983 */ /* 0x000f280000100a00 */
[----:B------:R-:W4:Y:S04]  /*c470*/  LDL.64 R246, [R1+0x1c98] ;  /* 0x001c980001f67983 */ /* 0x000f280000100a00 */
[----:B------:R1:W-:Y:S04]  /*c480*/  LDGSTS.E [R23+0x21000], [R74.64], P1 ;  /* 0x210000004a177fae */ /* 0x0003e80008921844 */
[----:B-1----:R-:W4:Y:S04]  /*c490*/  LDL.64 R74, [R1+0x1ae0] ;  /* 0x001ae000014a7983 */ /* 0x002f280000100a00 */
[----:B--2---:R1:W-:Y:S04]  /*c4a0*/  LDGSTS.E [R23+0x21400], [R72.64], P1 ;  /* 0x2140000048177fae */ /* 0x0043e80008921844 */
[----:B------:R2:W-:Y:S04]  /*c4b0*/  LDGSTS.E [R23+0x21800], [R70.64], P1 ;  /* 0x2180000046177fae */ /* 0x0005e80008921844 */
[----:B------:R2:W-:Y:S04]  /*c4c0*/  LDGSTS.E [R23+0x21c00], [R68.64], P1 ;  /* 0x21c0000044177fae */ /* 0x0005e80008921844 */
[----:B-1----:R-:W3:Y:S04]  /*c4d0*/  LDL.64 R72, [R1+0x1ac0] ;  /* 0x001ac00001487983 */ /* 0x002ee80000100a00 */
[----:B--2---:R-:W2:Y:S04]  /*c4e0*/  LDL.64 R70, [R1+0x1a80] ;  /* 0x001a800001467983 */ /* 0x004ea80000100a00 */
[----:B------:R1:W-:Y:S04]  /*c4f0*/  LDGSTS.E [R23+0x22000], [R66.64], P1 ;  /* 0x2200000042177fae */ /* 0x0003e80008921844 */
[----:B------:R-:W2:Y:S04]  /*c500*/  LDL.64 R68, [R1+0x1a60] ;  /* 0x001a600001447983 */ /* 0x000ea80000100a00 */
[----:B------:R1:W-:Y:S04]  /*c510*/  LDGSTS.E [R23+0x22400], [R80.64], P1 ;  /* 0x2240000050177fae */ /* 0x0003e80008921844 */
[----:B-1----:R-:W2:Y:S04]  /*c520*/  LDL.64 R66, [R1+0x1940] ;  /* 0x0019400001427983 */ /* 0x002ea80000100a00 */
        /* <DEDUP_REMOVED lines=24> */
[----:B----4-:R1:W-:Y:S04]  /*c6b0*/  LDGSTS.E [R23+0x25800], [R38.64], P1 ;  /* 0x2580000026177fae */ /* 0x0103e80008921844 */
[----:B------:R-:W4:Y:S04]  /*c6c0*/  LDL.64 R40, [R1+0xd10] ;  /* 0x000d100001287983 */ /* 0x000f280000100a00 */
[----:B------:R1:W-:Y:S04]  /*c6d0*/  LDGSTS.E [R23+0x25c00], [R36.64], P1 ;  /* 0x25c0000024177fae */ /* 0x0003e80008921844 */
[----:B-1----:R-:W4:Y:S04]  /*c6e0*/  LDL.64 R38, [R1+0xcf0] ;  /* 0x000cf00001267983 */ /* 0x002f280000100a00 */
        /* <DEDUP_REMOVED lines=24> */
[----:B------:R-:W4:Y:S04]  /*c870*/  LDL.LU.64 R74, [R1+0x3ba8] ;  /* 0x003ba800014a7983 */ /* 0x000f280000300a00 */
[----:B---3--:R1:W-:Y:S04]  /*c880*/  LDGSTS.E [R22+0x21100], [R72.64], P1 ;  /* 0x2110000048167fae */ /* 0x0083e80008921844 */
[----:B--2---:R2:W-:Y:S04]  /*c890*/  LDGSTS.E [R22+0x21500], [R70.64], P1 ;  /* 0x2150000046167fae */ /* 0x0045e80008921844 */
[----:B------:R3:W-:Y:S04]  /*c8a0*/  LDGSTS.E [R22+0x21900], [R68.64], P1 ;  /* 0x2190000044167fae */ /* 0x0007e80008921844 */
[----:B-1----:R-:W4:Y:S04]  /*c8b0*/  LDL.64 R72, [R1+0x1c38] ;  /* 0x001c380001487983 */ /* 0x002f280000100a00 */
[----:B------:R1:W-:Y:S04]  /*c8c0*/  LDGSTS.E [R22+0x21d00], [R66.64], P1 ;  /* 0x21d0000042167fae */ /* 0x0003e80008921844 */
[----:B--2---:R-:W2:Y:S04]  /*c8d0*/  LDL.64 R70, [R1+0x1ad8] ;  /* 0x001ad80001467983 */ /* 0x004ea80000100a00 */
[----:B------:R1:W-:Y:S04]  /*c8e0*/  LDGSTS.E [R22+0x22100], [R80.64], P1 ;  /* 0x2210000050167fae */ /* 0x0003e80008921844 */
[----:B---3--:R-:W3:Y:S04]  /*c8f0*/  LDL.64 R68, [R1+0x1aa8] ;  /* 0x001aa80001447983 */ /* 0x008ee80000100a00 */
[----:B------:R1:W-:Y:S04]  /*c900*/  LDGSTS.E [R22+0x22500], [R62.64], P1 ;  /* 0x225000003e167fae */ /* 0x0003e80008921844 */
[----:B-1----:R-:W3:Y:S04]  /*c910*/  LDL.64 R66, [R1+0x1a78] ;  /* 0x001a780001427983 */ /* 0x002ee80000100a00 */
[----:B------:R1:W-:Y:S04]  /*c920*/  LDGSTS.E [R22+0x22900], [R60.64], P1 ;  /* 0x229000003c167fae */ /* 0x0003e80008921844 */
[----:B------:R-:W3:Y:S04]  /*c930*/  LDL.64 R80, [R1+0x1958] ;  /* 0x0019580001507983 */ /* 0x000ee80000100a00 */
[----:B------:R1:W-:Y:S04]  /*c940*/  LDGSTS.E [R22+0x22d00], [R58.64], P1 ;  /* 0x22d000003a167fae */ /* 0x0003e80008921844 */
[----:B------:R-:W3:Y:S04]  /*c950*/  LDL.64 R62, [R1+0x1908] ;  /* 0x00190800013e7983 */ /* 0x000ee80000100a00 */
        /* <DEDUP_REMOVED lines=16> */
[----:B----4-:R4:W-:Y:S04]  /*ca60*/  LDGSTS.E [R22+0x25100], [R40.64], P1 ;  /* 0x2510000028167fae */ /* 0x0109e80008921844 */
[----:B------:R-:W3:Y:S04]  /*ca70*/  LDL.64 R44, [R1+0xeb8] ;  /* 0x000eb800012c7983 */ /* 0x000ee80000100a00 */
[----:B------:R4:W-:Y:S04]  /*ca80*/  LDGSTS.E [R22+0x25500], [R38.64], P1 ;  /* 0x2550000026167fae */ /* 0x0009e80008921844 */
[----:B-1----:R-:W3:Y:S04]  /*ca90*/  LDL.64 R42, [R1+0xe88] ;  /* 0x000e8800012a7983 */ /* 0x002ee80000100a00 */
[----:B------:R1:W-:Y:S04]  /*caa0*/  LDGSTS.E [R22+0x25900], [R36.64], P1 ;  /* 0x2590000024167fae */ /* 0x0003e80008921844 */
[----:B----4-:R-:W4:Y:S04]  /*cab0*/  LDL.64 R40, [R1+0xe58] ;  /* 0x000e580001287983 */ /* 0x010f280000100a00 */
[----:B------:R1:W-:Y:S04]  /*cac0*/  LDGSTS.E [R22+0x25d00], [R34.64], P1 ;  /* 0x25d0000022167fae */ /* 0x0003e80008921844 */
[----:B------:R-:W4:Y:S04]  /*cad0*/  LDL.64 R38, [R1+0xd28] ;  /* 0x000d280001267983 */ /* 0x000f280000100a00 */
[----:B------:R1:W-:Y:S04]  /*cae0*/  LDGSTS.E [R22+0x26100], [R48.64], P1 ;  /* 0x2610000030167fae */ /* 0x0003e80008921844 */
[----:B-1----:R-:W4:Y:S04]  /*caf0*/  LDL.64 R36, [R1+0xd08] ;  /* 0x000d080001247983 */ /* 0x002f280000100a00 */
[----:B------:R1:W-:Y:S04]  /*cb00*/  LDGSTS.E [R22+0x26500], [R30.64], P1 ;  /* 0x265000001e167fae */ /* 0x0003e80008921844 */
        /* <DEDUP_REMOVED lines=13> */
[----:B------:R-:W4:Y:S04]  /*cbe0*/  LDL.64 R242, [R1+0xaa8] ;  /* 0x000aa80001f27983 */ /* 0x000f280000100a00 */
[----:B-1----:R-:W4:Y:S04]  /*cbf0*/  LDL.64 R22, [R1+0xae8] ;  /* 0x000ae80001167983 */ /* 0x002f280000100a00 */
[----:B------:R1:W-:Y:S04]  /*cc00*/  LDGSTS.E [R21+0x20200], [R246.64], P1 ;  /* 0x20200000f6157fae */ /* 0x0003e80008921844 */
[----:B------:R-:W4:Y:S04]  /*cc10*/  LDL.64 R244, [R1+0xa88] ;  /* 0x000a880001f47983 */ /* 0x000f280000100a00 */
[----:B------:R1:W-:Y:S04]  /*cc20*/  LDGSTS.E [R21+0x20600], [R248.64], P1 ;  /* 0x20600000f8157fae */ /* 0x0003e80008921844 */
[----:B-1----:R-:W4:Y:S04]  /*cc30*/  LDL.64 R246, [R1+0xa68] ;  /* 0x000a680001f67983 */ /* 0x002f280000100a00 */
[----:B------:R-:W4:Y:S04]  /*cc40*/  LDL.64 R248, [R1+0x1ca8] ;  /* 0x001ca80001f87983 */ /* 0x000f280000100a00 */
[----:B------:R1:W-:Y:S04]  /*cc50*/  LDGSTS.E [R21+0x20a00], [R72.64], P1 ;  /* 0x20a0000048157fae */ /* 0x0003e80008921844 */
[----:B--2---:R2:W-:Y:S04]  /*cc60*/  LDGSTS.E [R21+0x20e00], [R70.64], P1 ;  /* 0x20e0000046157fae */ /* 0x0045e80008921844 */
[----:B-1----:R-:W4:Y:S04]  /*cc70*/  LDL.64 R72, [R1+0x1c88] ;  /* 0x001c880001487983 */ /* 0x002f280000100a00 */
[----:B---3--:R1:W-:Y:S04]  /*cc80*/  LDGSTS.E [R21+0x21200], [R68.64], P1 ;  /* 0x2120000044157fae */ /* 0x0083e80008921844 */
[----:B--2---:R-:W2:Y:S04]  /*cc90*/  LDL.64 R70, [R1+0x1c20] ;  /* 0x001c200001467983 */ /* 0x004ea80000100a00 */
[----:B------:R3:W-:Y:S04]  /*cca0*/  LDGSTS.E [R21+0x21600], [R66.64], P1 ;  /* 0x2160000042157fae */ /* 0x0007e80008921844 */
[----:B-1----:R-:W2:Y:S04]  /*ccb0*/  LDL.64 R68, [R1+0x1ad0] ;  /* 0x001ad00001447983 */ /* 0x002ea80000100a00 */
[----:B------:R1:W-:Y:S04]  /*ccc0*/  LDGSTS.E [R21+0x21a00], [R80.64], P1 ;  /* 0x21a0000050157fae */ /* 0x0003e80008921844 */
[----:B---3--:R-:W3:Y:S04]  /*ccd0*/  LDL.64 R66, [R1+0x1aa0] ;  /* 0x001aa00001427983 */ /* 0x008ee80000100a00 */
[----:B------:R1:W-:Y:S04]  /*cce0*/  LDGSTS.E [R21+0x21e00], [R62.64], P1 ;  /* 0x21e000003e157fae */ /* 0x0003e80008921844 */
[----:B-1----:R-:W3:Y:S04]  /*ccf0*/  LDL.64 R80, [R1+0x1a70] ;  /* 0x001a700001507983 */ /* 0x002ee80000100a00 */
[----:B------:R1:W-:Y:S04]  /*cd00*/  LDGSTS.E [R21+0x22200], [R60.64], P1 ;  /* 0x222000003c157fae */ /* 0x0003e80008921844 */
[----:B------:R-:W3:Y:S04]  /*cd10*/  LDL.64 R62, [R1+0x1950] ;  /* 0x00195000013e7983 */ /* 0x000ee80000100a00 */
        /* <DEDUP_REMOVED lines=36> */
[----:B-1----:R-:W4:Y:S04]  /*cf60*/  LDL.64 R24, [R1+0xc30] ;  /* 0x000c300001187983 */ /* 0x002f280000100a00 */
[----:B------:R1:W-:Y:S04]  /*cf70*/  LDGSTS.E [R21+0x26e00], [R22.64], P1 ;  /* 0x26e0000016157fae */ /* 0x0003e80008921844 */
[----:B------:R1:W-:Y:S04]  /*cf80*/  LDGSTS.E [R21+0x27200], [R32.64], P1 ;  /* 0x2720000020157fae */ /* 0x0003e80008921844 */
[----:B------:R1:W-:Y:S04]  /*cf90*/  LDGSTS.E [R21+0x27600], [R242.64], P1 ;  /* 0x27600000f2157fae */ /* 0x0003e80008921844 */
[----:B-1----:R-:W4:Y:S04]  /*cfa0*/  LDL.64 R22, [R1+0xc00] ;  /* 0x000c000001167983 */ /* 0x002f280000100a00 */
[----:B------:R-:W4:Y:S04]  /*cfb0*/  LDL.64 R32, [R1+0xae0] ;  /* 0x000ae00001207983 */ /* 0x000f280000100a00 */
[----:B------:R1:W-:Y:S04]  /*cfc0*/  LDGSTS.E [R21+0x27a00], [R244.64], P1 ;  /* 0x27a00000f4157fae */ /* 0x0003e80008921844 */
[----:B------:R-:W4:Y:S04]  /*cfd0*/  LDL.64 R242, [R1+0xac0] ;  /* 0x000ac00001f27983 */ /* 0x000f280000100a00 */
[----:B------:R1:W-:Y:S04]  /*cfe0*/  LDGSTS.E [R21+0x27e00], [R246.64], P1 ;  /* 0x27e00000f6157fae */ /* 0x0003e80008921844 */
[----:B-1----:R-:W4:Y:S04]  /*cff0*/  LDL.64 R244, [R1+0xaa0] ;  /* 0x000aa00001f47983 */ /* 0x002f280000100a00 */
[----:B------:R1:W-:Y:S04]  /*d000*/  LDGSTS.E [R20+0x20300], [R248.64], P1 ;  /* 0x20300000f8147fae */ /* 0x0003e80008921844 */
[----:B------:R-:W4:Y:S04]  /*d010*/  LDL.64 R246, [R1+0xa80] ;  /* 0x000a800001f67983 */ /* 0x000f280000100a00 */
[----:B-1----:R-:W4:Y:S01]  /*d020*/  LDL.64 R248, [R1+0xa60] ;  /* 0x000a600001f87983 */ /* 0x002f220000100a00 */
[----:B------:R-:W-:-:S04]  /*d030*/  IMAD.WIDE R6, R252, 0x4, R6 ;  /* 0x00000004fc067825 */ /* 0x000fc800078e0206 */
[----:B------:R-:W-:-:S04]  /*d040*/  IMAD.WIDE R8, R252, 0x4, R8 ;  /* 0x00000004fc087825 */ /* 0x000fc800078e0208 */
[----:B------:R-:W-:-:S04]  /*d050*/  IMAD.WIDE R10, R252, 0x4, R10 ;  /* 0x00000004fc0a7825 */ /* 0x000fc800078e020a */
[----:B------:R-:W-:Y:S01]  /*d060*/  IMAD.WIDE R12, R252, 0x4, R12 ;  /* 0x00000004fc0c7825 */ /* 0x000fe200078e020c */
[----:B------:R1:W-:Y:S04]  /*d070*/  LDGSTS.E [R20+0x20700], [R72.64], P1 ;  /* 0x2070000048147fae */ /* 0x0003e80008921844 */
[----:B--2---:R2:W-:Y:S04]  /*d080*/  LDGSTS.E [R20+0x20b00], [R70.64], P1 ;  /* 0x20b0000046147fae */ /* 0x0045e80008921844 */
[----:B-1----:R-:W4:Y:S04]  /*d090*/  LDL.LU.64 R72, [R1+0x3ba0] ;  /* 0x003ba00001487983 */ /* 0x002f280000300a00 */
[----:B------:R1:W-:Y:S04]  /*d0a0*/  LDGSTS.E [R20+0x20f00], [R68.64], P1 ;  /* 0x20f0000044147fae */ /* 0x0003e80008921844 */
[----:B--2---:R-:W2:Y:S04]  /*d0b0*/  LDL.LU.64 R70, [R1+0x3b98] ;  /* 0x003b980001467983 */ /* 0x004ea80000300a00 */
[----:B---3--:R3:W-:Y:S04]  /*d0c0*/  LDGSTS.E [R20+0x21300], [R66.64], P1 ;  /* 0x2130000042147fae */ /* 0x0087e80008921844 */
[----:B-1----:R-:W2:Y:S04]  /*d0d0*/  LDL.LU.64 R68, [R1+0x3b90] ;  /* 0x003b900001447983 */ /* 0x002ea80000300a00 */
[----:B------:R1:W-:Y:S04]  /*d0e0*/  LDGSTS.E [R20+0x21700], [R80.64], P1 ;  /* 0x2170000050147fae */ /* 0x0003e80008921844 */
[----:B---3--:R-:W3:Y:S04]  /*d0f0*/  LDL.LU.64 R66, [R1+0x3b88] ;  /* 0x003b880001427983 */ /* 0x008ee80000300a00 */
[----:B------:R1:W-:Y:S04]  /*d100*/  LDGSTS.E [R20+0x21b00], [R62.64], P1 ;  /* 0x21b000003e147fae */ /* 0x0003e80008921844 */
[----:B-1----:R-:W2:Y:S04]  /*d110*/  LDL.LU.64 R80, [R1+0x3b80] ;  /* 0x003b800001507983 */ /* 0x002ea80000300a00 */
[----:B------:R1:W-:Y:S04]  /*d120*/  LDGSTS.E [R20+0x21f00], [R60.64], P1 ;  /* 0x21f000003c147fae */ /* 0x0003e80008921844 */
[----:B------:R-:W2:Y:S04]  /*d130*/  LDL.LU.64 R62, [R1+0x3b78] ;  /* 0x003b7800013e7983 */ /* 0x000ea80000300a00 */
        /* <DEDUP_REMOVED lines=15> */
[----:B----4-:R-:W4:Y:S04]  /*d230*/  LDL.LU.64 R46, [R1+0x3b38] ;  /* 0x003b3800012e7983 */ /* 0x010f280000300a00 */
        /* <DEDUP_REMOVED lines=17> */
[----:B------:R1:W-:Y:S04]  /*d350*/  LDGSTS.E [R20+0x26700], [R24.64], P1 ;  /* 0x2670000018147fae */ /* 0x0003e80008921844 */
[----:B------:R1:W-:Y:S04]  /*d360*/  LDGSTS.E [R20+0x26b00], [R22.64], P1 ;  /* 0x26b0000016147fae */ /* 0x0003e80008921844 */
[----:B------:R1:W-:Y:S04]  /*d370*/  LDGSTS.E [R20+0x26f00], [R32.64], P1 ;  /* 0x26f0000020147fae */ /* 0x0003e80008921844 */
[----:B------:R1:W-:Y:S04]  /*d380*/  LDGSTS.E [R20+0x27300], [R242.64], P1 ;  /* 0x27300000f2147fae */ /* 0x0003e80008921844 */
[----:B------:R1:W-:Y:S04]  /*d390*/  LDGSTS.E [R20+0x27700], [R244.64], P1 ;  /* 0x27700000f4147fae */ /* 0x0003e80008921844 */
[----:B------:R1:W-:Y:S04]  /*d3a0*/  LDGSTS.E [R20+0x27b00], [R246.64], P1 ;  /* 0x27b00000f6147fae */ /* 0x0003e80008921844 */
[----:B------:R1:W-:Y:S01]  /*d3b0*/  LDGSTS.E [R20+0x27f00], [R248.64], P1 ;  /* 0x27f00000f8147fae */ /* 0x0003e20008921844 */
[----:B------:R-:W-:-:S02]  /*d3c0*/  ISETP.GE.U32.AND P1, PT, R19, 0x7fffffac, PT ;  /* 0x7fffffac1300780c */ /* 0x000fc40003f26070 */
[----:B------:R-:W-:Y:S01]  /*d3d0*/  SEL R19, R0, RZ, P2 ;  /* 0x000000ff00137207 */ /* 0x000fe20001000000 */
[C---:B-1----:R-:W-:Y:S01]  /*d3e0*/  IMAD.WIDE R246, R252.reuse, 0x4, R16 ;  /* 0x00000004fcf67825 */ /* 0x042fe200078e0210 */
[----:B------:R-:W0:Y:S03]  /*d3f0*/  LDGDEPBAR ;  /* 0x00000000000079af */ /* 0x000e260000000000 */
[----:B------:R-:W-:Y:S01]  /*d400*/  IMAD.WIDE R244, R252, 0x4, R2 ;  /* 0x00000004fcf47825 */ /* 0x000fe200078e0202 */
[----:B------:R1:W-:Y:S04]  /*d410*/  STL [R1+0x298], R19 ;  /* 0x0002981301007387 */ /* 0x0003e80000100800 */
[----:B------:R-:W2:Y:S04]  /*d420*/  LDL.LU.64 R28, [R1+0x190] ;  /* 0x00019000011c7983 */ /* 0x000ea80000300a00 */
[----:B------:R-:W3:Y:S04]  /*d430*/  LDL.LU.64 R26, [R1+0x188] ;  /* 0x00018800011a7983 */ /* 0x000ee80000300a00 */
[----:B------:R-:W-:Y:S04]  /*d440*/  STL.64 [R1+0x27e8], R246 ;  /* 0x0027e8f601007387 */ /* 0x000fe80000100a00 */
[----:B------:R1:W-:Y:S04]  /*d450*/  STL.64 [R1+0x27f8], R244 ;  /* 0x0027f8f401007387 */ /* 0x0003e80000100a00 */
[----:B------:R-:W-:Y:S04]  /*d460*/  STL.64 [R1+0x2808], R4 ;  /* 0x0028080401007387 */ /* 0x000fe80000100a00 */
[----:B------:R-:W-:Y:S04]  /*d470*/  STL.64 [R1+0x2850], R6 ;  /* 0x0028500601007387 */ /* 0x000fe80000100a00 */
[----:B------:R-:W-:Y:S04]  /*d480*/  STL.64 [R1+0x2858], R8 ;  /* 0x0028580801007387 */ /* 0x000fe80000100a00 */
[----:B------:R-:W4:Y:S04]  /*d490*/  LDL.LU.64 R24, [R1+0x180] ;  /* 0x0001800001187983 */ /* 0x000f280000300a00 */
[----:B------:R-:W-:Y:S01]  /*d4a0*/  STL.64 [R1+0x2860], R10 ;  /* 0x0028600a01007387 */ /* 0x000fe20000100a00 */
[----:B------:R-:W-:-:S03]  /*d4b0*/  ISETP.GE.U32.AND P2, PT, R18, 0x7fffffa8, PT ;  /* 0x7fffffa81200780c */ /* 0x000fc60003f46070 */
[----:B------:R-:W4:Y:S04]  /*d4c0*/  LDL.LU.64 R22, [R1+0x178] ;  /* 0x0001780001167983 */ /* 0x000f280000300a00 */
[----:B------:R1:W-:Y:S01]  /*d4d0*/  STL.64 [R1+0x2868], R12 ;  /* 0x0028680c01007387 */ /* 0x0003e20000100a00 */
[----:B------:R-:W-:-:S03]  /*d4e0*/  LOP3.LUT R251, R251, 0x3f, RZ, 0xc0, !PT ;  /* 0x0000003ffbfb7812 */ /* 0x000fc600078ec0ff */
[----:B------:R-:W4:Y:S04]  /*d4f0*/  LDL.LU.64 R20, [R1+0x170] ;  /* 0x0001700001147983 */ /* 0x000f280000300a00 */
[----:B-1----:R-:W4:Y:S04]  /*d500*/  LDL.LU.64 R18, [R1+0x168] ;  /* 0x0001680001127983 */ /* 0x002f280000300a00 */
[----:B------:R-:W4:Y:S01]  /*d510*/  LDL.LU.64 R32, [R1+0x160] ;  /* 0x0001600001207983 */ /* 0x000f220000300a00 */
[----:B------:R-:W-:-:S03]  /*d520*/  IMAD.SHL.U32 R16, R251, 0x4, RZ ;  /* 0x00000004fb107824 */ /* 0x000fc600078e00ff */
[----:B------:R-:W-:Y:S01]  /*d530*/  BAR.SYNC.DEFER_BLOCKING 0x0 ;  /* 0x0000000000007b1d */ /* 0x000fe20000010000 */
[----:B------:R-:W-:-:S05]  /*d540*/  IMAD.WIDE R2, R252, 0x4, R14 ;  /* 0x00000004fc027825 */ /* 0x000fca00078e020e */
[----:B------:R-:W4:Y:S01]  /*d550*/  LDL.LU.64 R242, [R1+0x158] ;  /* 0x0001580001f27983 */ /* 0x000f220000300a00 */
[----:B------:R-:W-:-:S03]  /*d560*/  IADD3 R0, R250, -0x3d, RZ ;  /* 0xffffffc3fa007810 */ /* 0x000fc60007ffe0ff */
[----:B------:R1:W-:Y:S04]  /*d570*/  STL.64 [R1+0x2870], R2 ;  /* 0x0028700201007387 */ /* 0x0003e80000100a00 */
[----:B------:R-:W-:Y:S01]  /*d580*/  @!PT LDS RZ, [RZ] ;  /* 0x00000000fffff984 */ /* 0x000fe20000000800 */
[----:B------:R-:W-:Y:S01]  /*d590*/  @!PT LDS RZ, [RZ] ;  /* 0x00000000fffff984 */ /* 0x000fe20000000800 */
[----:B------:R-:W-:Y:S01]  /*d5a0*/  @!PT LDS RZ, [RZ] ;  /* 0x00000000fffff984 */ /* 0x000fe20000000800 */
[----:B------:R1:W-:Y:S04]  /*d5b0*/  LDGSTS.E [R16+0x10000], [R246.64], !P3 ;  /* 0x10000000f6107fae */ /* 0x0003e8000d921844 */
[----:B------:R1:W-:Y:S04]  /*d5c0*/  LDGSTS.E [R16+0x10100], [R244.64], !P3 ;  /* 0x10100000f4107fae */ /* 0x0003e8000d921844 */
[----:B------:R2:W-:Y:S04]  /*d5d0*/  LDGSTS.E [R16+0x10200], [R4.64], !P3 ;  /* 0x1020000004107fae */ /* 0x0005e8000d921844 */
[----:B------:R2:W-:Y:S04]  /*d5e0*/  LDGSTS.E [R16+0x10300], [R6.64], !P3 ;  /* 0x1030000006107fae */ /* 0x0005e8000d921844 */
[----:B-1----:R-:W4:Y:S04]  /*d5f0*/  LDL.LU.64 R244, [R1+0xd0] ;  /* 0x0000d00001f47983 */ /* 0x002f280000300a00 */
[----:B------:R-:W4:Y:S04]  /*d600*/  LDL.LU.64 R246, [R1+0xc8] ;  /* 0x0000c80001f67983 */ /* 0x000f280000300a00 */
[----:B------:R-:W4:Y:S04]  /*d610*/  LDL.LU.64 R248, [R1+0xc0] ;  /* 0x0000c00001f87983 */ /* 0x000f280000300a00 */
[----:B------:R1:W-:Y:S04]  /*d620*/  LDGSTS.E [R16+0x10400], [R8.64], !P3 ;  /* 0x1040000008107fae */ /* 0x0003e8000d921844 */
[----:B------:R-:W4:Y:S04]  /*d630*/  LDL.LU.64 R250, [R1+0xb8] ;  /* 0x0000b80001fa7983 */ /* 0x000f280000300a00 */
[----:B------:R1:W-:Y:S04]  /*d640*/  LDGSTS.E [R16+0x10500], [R10.64], !P3 ;  /* 0x105000000a107fae */ /* 0x0003e8000d921844 */
[----:B------:R-:W4:Y:S04]  /*d650*/  LDL.LU.64 R14, [R1+0xb0] ;  /* 0x0000b000010e7983 */ /* 0x000f280000300a00 */
[----:B------:R1:W-:Y:S04]  /*d660*/  LDGSTS.E [R16+0x10600], [R12.64], !P3 ;  /* 0x106000000c107fae */ /* 0x0003e8000d921844 */
[----:B------:R2:W-:Y:S04]  /*d670*/  LDGSTS.E [R16+0x10700], [R2.64], !P3 ;  /* 0x1070000002107fae */ /* 0x0005e8000d921844 */
[----:B-1----:R-:W4:Y:S04]  /*d680*/  LDL.LU.64 R12, [R1+0xa8] ;  /* 0x0000a800010c7983 */ /* 0x002f280000300a00 */
[----:B------:R-:W4:Y:S04]  /*d690*/  LDL.LU.64 R10, [R1+0xa0] ;  /* 0x0000a000010a7983 */ /* 0x000f280000300a00 */
[----:B------:R-:W4:Y:S01]  /*d6a0*/  LDL.LU.64 R8, [R1+0x98] ;  /* 0x0000980001087983 */ /* 0x000f220000300a00 */
[----:B--2---:R-:W-:-:S04]  /*d6b0*/  IMAD.WIDE R28, R252, 0x4, R28 ;  /* 0x00000004fc1c7825 */ /* 0x004fc800078e021c */
[C---:B---3--:R-:W-:Y:S01]  /*d6c0*/  IMAD.WIDE R26, R252.reuse, 0x4, R26 ;  /* 0x00000004fc1a7825 */ /* 0x048fe200078e021a */
[----:B------:R1:W-:Y:S04]  /*d6d0*/  STL.64 [R1+0x1cf8], R28 ;  /* 0x001cf81c01007387 */ /* 0x0003e80000100a00 */
[----:B------:R2:W-:Y:S04]  /*d6e0*/  STL.64 [R1+0x1e00], R26 ;  /* 0x001e001a01007387 */ /* 0x0005e80000100a00 */
[----:B------:R1:W-:Y:S04]  /*d6f0*/  LDGSTS.E [R16+0x12000], [R28.64], !P5 ;  /* 0x120000001c107fae */ /* 0x0003e8000e921844 */
[----:B------:R2:W-:Y:S01]  /*d700*/  LDGSTS.E [R16+0x12100], [R26.64], !P5 ;  /* 0x121000001a107fae */ /* 0x0005e2000e921844 */
[----:B----4-:R-:W-:-:S04]  /*d710*/  IMAD.WIDE R24, R252, 0x4, R24 ;  /* 0x00000004fc187825 */ /* 0x010fc800078e0218 */
[C---:B------:R-:W-:Y:S01]  /*d720*/  IMAD.WIDE R22, R252.reuse, 0x4, R22 ;  /* 0x00000004fc167825 */ /* 0x040fe200078e0216 */
[----:B------:R3:W-:Y:S03]  /*d730*/  STL.64 [R1+0x1e08], R24 ;  /* 0x001e081801007387 */ /* 0x0007e60000100a00 */
[C---:B------:R-:W-:Y:S01]  /*d740*/  IMAD.WIDE R20, R252.reuse, 0x4, R20 ;  /* 0x00000004fc147825 */ /* 0x040fe200078e0214 */
[----:B------:R2:W-:Y:S03]  /*d750*/  STL.64 [R1+0x1e20], R22 ;  /* 0x001e201601007387 */ /* 0x0005e60000100a00 */
[C---:B------:R-:W-:Y:S01]  /*d760*/  IMAD.WIDE R18, R252.reuse, 0x4, R18 ;  /* 0x00000004fc127825 */ /* 0x040fe200078e0212 */
[----:B------:R1:W-:Y:S03]  /*d770*/  STL.64 [R1+0x1e28], R20 ;  /* 0x001e281401007387 */ /* 0x0003e60000100a00 */
[C---:B------:R-:W-:Y:S01]  /*d780*/  IMAD.WIDE R32, R252.reuse, 0x4, R32 ;  /* 0x00000004fc207825 */ /* 0x040fe200078e0220 */
[----:B------:R-:W4:Y:S04]  /*d790*/  LDL.LU.64 R2, [R1+0x10] ;  /* 0x0000100001027983 */ /* 0x000f280000300a00 */
[----:B------:R1:W-:Y:S04]  /*d7a0*/  STL.64 [R1+0x1e30], R18 ;  /* 0x001e301201007387 */ /* 0x0003e80000100a00 */
[----:B------:R-:W4:Y:S01]  /*d7b0*/  LDL.LU.64 R6, [R1+0x8] ;  /* 0x0000080001067983 */ /* 0x000f220000300a00 */
[----:B------:R-:W-:-:S03]  /*d7c0*/  IMAD.WIDE R242, R252, 0x4, R242 ;  /* 0x00000004fcf27825 */ /* 0x000fc600078e02f2 */
[----:B------:R1:W-:Y:S04]  /*d7d0*/  STL.64 [R1+0x1e38], R32 ;  /* 0x001e382001007387 */ /* 0x0003e80000100a00 */
[----:B------:R-:W4:Y:S04]  /*d7e0*/  LDL.LU.64 R4, [R1] ;  /* 0x0000000001047983 */ /* 0x000f280000300a00 */
[----:B------:R3:W-:Y:S04]  /*d7f0*/  STL.64 [R1+0x1e40], R242 ;  /* 0x001e40f201007387 */ /* 0x0007e80000100a00 */
[----:B-1----:R-:W4:Y:S04]  /*d800*/  LDL.LU.64 R28, [R1+0x3af0] ;  /* 0x003af000011c7983 */ /* 0x002f280000300a00 */
[----:B--2---:R-:W2:Y:S04]  /*d810*/  LDL.LU.64 R26, [R1+0x3ae8] ;  /* 0x003ae800011a7983 */ /* 0x004ea80000300a00 */
[----:B------:R3:W-:Y:S04]  /*d820*/  LDGSTS.E [R16+0x12200], [R24.64], !P5 ;  /* 0x1220000018107fae */ /* 0x0007e8000e921844 */
[----:B------:R1:W-:Y:S04]  /*d830*/  LDGSTS.E [R16+0x12300], [R22.64], !P5 ;  /* 0x1230000016107fae */ /* 0x0003e8000e921844 */
[----:B------:R1:W-:Y:S01]  /*d840*/  LDGSTS.E [R16+0x12400], [R20.64], !P5 ;  /* 0x1240000014107fae */ /* 0x0003e2000e921844 */
[----:B------:R-:W-:-:S03]  /*d850*/  IMAD.WIDE R244, R252, 0x4, R244 ;  /* 0x00000004fcf47825 */ /* 0x000fc600078e02f4 */
[----:B---3--:R-:W3:Y:S01]  /*d860*/  LDL.LU.64 R24, [R1+0x3ae0] ;  /* 0x003ae00001187983 */ /* 0x008ee20000300a00 */
[----:B------:R-:W-:-:S03]  /*d870*/  IMAD.WIDE R246, R252, 0x4, R246 ;  /* 0x00000004fcf67825 */ /* 0x000fc600078e02f6 */
[----:B-1----:R-:W2:Y:S01]  /*d880*/  LDL.LU.64 R22, [R1+0x3ad8] ;  /* 0x003ad80001167983 */ /* 0x002ea20000300a00 */
[----:B------:R-:W-:-:S03]  /*d890*/  IMAD.WIDE R248, R252, 0x4, R248 ;  /* 0x00000004fcf87825 */ /* 0x000fc600078e02f8 */
[----:B------:R-:W2:Y:S04]  /*d8a0*/  LDL.LU.64 R20, [R1+0x3ad0] ;  /* 0x003ad00001147983 */ /* 0x000ea80000300a00 */
[----:B------:R1:W-:Y:S01]  /*d8b0*/  LDGSTS.E [R16+0x12500], [R18.64], !P5 ;  /* 0x1250000012107fae */ /* 0x0003e2000e921844 */
[----:B------:R-:W-:-:S03]  /*d8c0*/  IMAD.WIDE R250, R252, 0x4, R250 ;  /* 0x00000004fcfa7825 */ /* 0x000fc600078e02fa */
[----:B------:R1:W-:Y:S04]  /*d8d0*/  LDGSTS.E [R16+0x12600], [R32.64], !P5 ;  /* 0x1260000020107fae */ /* 0x0003e8000e921844 */
[----:B------:R1:W-:Y:S04]  /*d8e0*/  LDGSTS.E [R16+0x12700], [R242.64], !P5 ;  /* 0x12700000f2107fae */ /* 0x0003e8000e921844 */
[----:B-1----:R-:W2:Y:S01]  /*d8f0*/  LDL.LU.64 R18, [R1+0x3ac8] ;  /* 0x003ac80001127983 */ /* 0x002ea20000300a00 */
[----:B------:R-:W-:-:S03]  /*d900*/  IMAD.WIDE R14, R252, 0x4, R14 ;  /* 0x00000004fc0e7825 */ /* 0x000fc600078e020e */
[----:B------:R-:W2:Y:S04]  /*d910*/  LDL.LU.64 R32, [R1+0x3ac0] ;  /* 0x003ac00001207983 */ /* 0x000ea80000300a00 */
[----:B------:R-:W3:Y:S04]  /*d920*/  LDL.LU.64 R242, [R1+0x3ab8] ;  /* 0x003ab80001f27983 */ /* 0x000ee80000300a00 */
[----:B------:R1:W-:Y:S01]  /*d930*/  STL.64 [R1+0x2368], R244 ;  /* 0x002368f401007387 */ /* 0x0003e20000100a00 */
[----:B------:R-:W-:-:S03]  /*d940*/  IMAD.WIDE R12, R252, 0x4, R12 ;  /* 0x00000004fc0c7825 */ /* 0x000fc600078e020c */
[----:B------:R1:W-:Y:S01]  /*d950*/  STL.64 [R1+0x2370], R246 ;  /* 0x002370f601007387 */ /* 0x0003e20000100a00 */
[----:B------:R-:W-:-:S03]  /*d960*/  IMAD.WIDE R10, R252, 0x4, R10 ;  /* 0x00000004fc0a7825 */ /* 0x000fc600078e020a */
[----:B------:R1:W-:Y:S04]  /*d970*/  STL.64 [R1+0x2378], R248 ;  /* 0x002378f801007387 */ /* 0x0003e80000100a00 */
[----:B------:R1:W-:Y:S01]  /*d980*/  STL.64 [R1+0x23b0], R250 ;  /* 0x0023b0fa01007387 */ /* 0x0003e20000100a00 */
[----:B------:R-:W-:-:S03]  /*d990*/  IMAD.WIDE R8, R252, 0x4, R8 ;  /* 0x00000004fc087825 */ /* 0x000fc600078e0208 */
[----:B------:R1:W-:Y:S04]  /*d9a0*/  STL.64 [R1+0x23b8], R14 ;  /* 0x0023b80e01007387 */ /* 0x0003e80000100a00 */
[----:B------:R1:W-:Y:S04]  /*d9b0*/  LDGSTS.E [R16+0x14000], [R244.64], !P6 ;  /* 0x14000000f4107fae */ /* 0x0003e8000f121844 */
[----:B------:R1:W-:Y:S04]  /*d9c0*/  LDGSTS.E [R16+0x14100], [R246.64], !P6 ;  /* 0x14100000f6107fae */ /* 0x0003e8000f121844 */
[----:B------:R1:W-:Y:S04]  /*d9d0*/  LDGSTS.E [R16+0x14200], [R248.64], !P6 ;  /* 0x14200000f8107fae */ /* 0x0003e8000f121844 */
[----:B-1----:R-:W3:Y:S04]  /*d9e0*/  LDL.LU.64 R244, [R1+0x3ab0] ;  /* 0x003ab00001f47983 */ /* 0x002ee80000300a00 */
[----:B------:R1:W-:Y:S04]  /*d9f0*/  STL.64 [R1+0x23c0], R12 ;  /* 0x0023c00c01007387 */ /* 0x0003e80000100a00 */
[----:B------:R-:W3:Y:S04]  /*da00*/  LDL.LU.64 R246, [R1+0x3aa8] ;  /* 0x003aa80001f67983 */ /* 0x000ee80000300a00 */
[----:B------:R-:W-:Y:S04]  /*da10*/  STL.64 [R1+0x23c8], R10 ;  /* 0x0023c80a01007387 */ /* 0x000fe80000100a00 */
[----:B------:R-:W3:Y:S04]  /*da20*/  LDL.LU.64 R248, [R1+0x3aa0] ;  /* 0x003aa00001f87983 */ /* 0x000ee80000300a00 */
[----:B------:R1:W-:Y:S04]  /*da30*/  STL.64 [R1+0x23f0], R8 ;  /* 0x0023f00801007387 */ /* 0x0003e80000100a00 */
[----:B------:R1:W-:Y:S01]  /*da40*/  LDGSTS.E [R16+0x14300], [R250.64], !P6 ;  /* 0x14300000fa107fae */ /* 0x0003e2000f121844 */
[----:B------:R-:W-:Y:S01]  /*da50*/  IMAD.MOV.U32 R17, RZ, RZ, c[0x0][0x180] ;  /* 0x00006000ff117624 */ /* 0x000fe200078e00ff */
[----:B------:R-:W-:-:S02]  /*da60*/  ISETP.GE.U32.AND P3, PT, R0, 0x7fffffa4, PT ;  /* 0x7fffffa40000780c */ /* 0x000fc40003f66070 */
[----:B------:R4:W-:Y:S04]  /*da70*/  LDGSTS.E [R16+0x14400], [R14.64], !P6 ;  /* 0x144000000e107fae */ /* 0x0009e8000f121844 */
[----:B-1----:R-:W3:Y:S01]  /*da80*/  LDL.LU.64 R250, [R1+0x3a98] ;  /* 0x003a980001fa7983 */ /* 0x002ee20000300a00 */
[----:B------:R-:W-:-:S03]  /*da90*/  IADD3 R0, R17, -0x22, RZ ;  /* 0xffffffde11007810 */ /* 0x000fc60007ffe0ff */
[----:B------:R1:W-:Y:S01]  /*daa0*/  LDGSTS.E [R16+0x14500], [R12.64], !P6 ;  /* 0x145000000c107fae */ /* 0x0003e2000f121844 */
[----:B------:R-:W-:Y:S02]  /*dab0*/  ISETP.GE.U32.AND P5, PT, R0, 0x7fffffbf, PT ;  /* 0x7fffffbf0000780c */ /* 0x000fe40003fa6070 */
[C---:B------:R-:W-:Y:S01]  /*dac0*/  IADD3 R0, R17.reuse, -0x26, RZ ;  /* 0xffffffda11007810 */ /* 0x040fe20007ffe0ff */
[----:B------:R1:W-:Y:S04]  /*dad0*/  LDGSTS.E [R16+0x14600], [R10.64], !P6 ;  /* 0x146000000a107fae */ /* 0x0003e8000f121844 */
[----:B------:R1:W-:Y:S01]  /*dae0*/  LDGSTS.E [R16+0x14700], [R8.64], !P6 ;  /* 0x1470000008107fae */ /* 0x0003e2000f121844 */
[----:B------:R-:W-:Y:S02]  /*daf0*/  ISETP.GE.U32.AND P6, PT, R0, 0x7fffffbb, PT ;  /* 0x7fffffbb0000780c */ /* 0x000fe40003fc6070 */
[----:B------:R-:W-:-:S02]  /*db00*/  IADD3 R0, R17, -0x2a, RZ ;  /* 0xffffffd611007810 */ /* 0x000fc40007ffe0ff */
[----:B------:R-:W1:Y:S01]  /*db10*/  S2R R17, SR_TID.X ;  /* 0x0000000000117919 */ /* 0x000e620000002100 */
[----:B----4-:R-:W-:-:S04]  /*db20*/  IMAD.WIDE R2, R252, 0x4, R2 ;  /* 0x00000004fc027825 */ /* 0x010fc800078e0202 */
[C---:B------:R-:W-:Y:S01]  /*db30*/  IMAD.WIDE R14, R252.reuse, 0x4, R6 ;  /* 0x00000004fc0e7825 */ /* 0x040fe200078e0206 */
[----:B------:R4:W-:Y:S03]  /*db40*/  STL.64 [R1+0x2478], R2 ;  /* 0x0024780201007387 */ /* 0x0009e60000100a00 */
[C---:B-1----:R-:W-:Y:S01]  /*db50*/  IMAD.WIDE R12, R252.reuse, 0x4, R4 ;  /* 0x00000004fc0c7825 */ /* 0x042fe200078e0204 */
[----:B------:R1:W-:Y:S04]  /*db60*/  STL.64 [R1+0x2480], R14 ;  /* 0x0024800e01007387 */ /* 0x0003e80000100a00 */
[----:B------:R-:W-:Y:S01]  /*db70*/  STL.64 [R1+0x2488], R12 ;  /* 0x0024880c01007387 */ /* 0x000fe20000100a00 */
[----:B--2---:R-:W-:-:S04]  /*db80*/  IMAD.WIDE R32, R252, 0x4, R32 ;  /* 0x00000004fc207825 */ /* 0x004fc800078e0220 */
[----:B---3--:R-:W-:-:S04]  /*db90*/  IMAD.WIDE R4, R252, 0x4, R244 ;  /* 0x00000004fc047825 */ /* 0x008fc800078e02f4 */
[----:B------:R-:W-:-:S04]  /*dba0*/  IMAD.WIDE R6, R252, 0x4, R246 ;  /* 0x00000004fc067825 */ /* 0x000fc800078e02f6 */
[----:B------:R-:W-:-:S04]  /*dbb0*/  IMAD.WIDE R8, R252, 0x4, R248 ;  /* 0x00000004fc087825 */ /* 0x000fc800078e02f8 */
[----:B------:R-:W-:Y:S01]  /*dbc0*/  IMAD.WIDE R10, R252, 0x4, R250 ;  /* 0x00000004fc0a7825 */ /* 0x000fe200078e02fa */
[----:B------:R-:W-:-:S03]  /*dbd0*/  MOV R250, R2 ;  /* 0x0000000200fa7202 */ /* 0x000fc60000000f00 */
[----:B------:R-:W-:Y:S01]  /*dbe0*/  IMAD.MOV.U32 R251, RZ, RZ, R3 ;  /* 0x000000fffffb7224 */ /* 0x000fe200078e0003 */
[----:B------:R2:W-:Y:S04]  /*dbf0*/  STL.64 [R1+0x2490], R10 ;  /* 0x0024900a01007387 */ /* 0x0005e80000100a00 */
[----:B------:R3:W-:Y:S04]  /*dc00*/  LDGSTS.E [R16+0x16000], [R250.64], !P0 ;  /* 0x16000000fa107fae */ /* 0x0007e8000c121844 */
[----:B------:R1:W-:Y:S04]  /*dc10*/  LDGSTS.E [R16+0x16100], [R14.64], !P0 ;  /* 0x161000000e107fae */ /* 0x0003e8000c121844 */
[----:B------:R2:W-:Y:S04]  /*dc20*/  LDGSTS.E [R16+0x16200], [R12.64], !P0 ;  /* 0x162000000c107fae */ /* 0x0005e8000c121844 */
[----:B------:R2:W-:Y:S01]  /*dc30*/  LDGSTS.E [R16+0x16300], [R10.64], !P0 ;  /* 0x163000000a107fae */ /* 0x0005e2000c121844 */
[----:B----4-:R-:W-:-:S03]  /*dc40*/  IMAD.WIDE R2, R252, 0x4, R242 ;  /* 0x00000004fc027825 */ /* 0x010fc600078e02f2 */
[----:B------:R4:W-:Y:S01]  /*dc50*/  STL.64 [R1+0x2498], R8 ;  /* 0x0024980801007387 */ /* 0x0009e20000100a00 */
[----:B-1----:R-:W-:-:S04]  /*dc60*/  IMAD.WIDE R14, R252, 0x4, R18 ;  /* 0x00000004fc0e7825 */ /* 0x002fc800078e0212 */
[C---:B--2---:R-:W-:Y:S01]  /*dc70*/  IMAD.WIDE R10, R252.reuse, 0x4, R22 ;  /* 0x00000004fc0a7825 */ /* 0x044fe200078e0216 */
[----:B------:R-:W-:Y:S01]  /*dc80*/  LOP3.LUT R22, R17, 0x3f, RZ, 0xc0, !PT ;  /* 0x0000003f11167812 */ /* 0x000fe200078ec0ff */
[----:B------:R1:W-:Y:S02]  /*dc90*/  STL.64 [R1+0x24a0], R6 ;  /* 0x0024a00601007387 */ /* 0x0003e40000100a00 */
[----:B------:R-:W-:Y:S02]  /*dca0*/  IMAD.WIDE R12, R252, 0x4, R20 ;  /* 0x00000004fc0c7825 */ /* 0x000fe400078e0214 */
[----:B------:R2:W-:Y:S02]  /*dcb0*/  STL.64 [R1+0x24a8], R4 ;  /* 0x0024a80401007387 */ /* 0x0005e40000100a00 */
[----:B------:R-:W-:Y:S02]  /*dcc0*/  IMAD.SHL.U32 R23, R22, 0x4, RZ ;  /* 0x0000000416177824 */ /* 0x000fe400078e00ff */
[----:B------:R4:W-:Y:S04]  /*dcd0*/  LDGSTS.E [R16+0x16400], [R8.64], !P0 ;  /* 0x1640000008107fae */ /* 0x0009e8000c121844 */
[----:B------:R1:W-:Y:S04]  /*dce0*/  STL.64 [R1+0x24b0], R2 ;  /* 0x0024b00201007387 */ /* 0x0003e80000100a00 */
[----:B------:R1:W-:Y:S01]  /*dcf0*/  LDGSTS.E [R16+0x16500], [R6.64], !P0 ;  /* 0x1650000006107fae */ /* 0x0003e2000c121844 */
[----:B----4-:R-:W-:-:S03]  /*dd00*/  IMAD.WIDE R8, R252, 0x4, R24 ;  /* 0x00000004fc087825 */ /* 0x010fc600078e0218 */
[----:B------:R2:W-:Y:S04]  /*dd10*/  LDGSTS.E [R16+0x16600], [R4.64], !P0 ;  /* 0x1660000004107fae */ /* 0x0005e8000c121844 */
[----:B------:R-:W-:Y:S01]  /*dd20*/  STL.64 [R1+0x2538], R32 ;  /* 0x0025382001007387 */ /* 0x000fe20000100a00 */
[----:B-1----:R-:W-:-:S03]  /*dd30*/  IMAD.WIDE R6, R252, 0x4, R26 ;  /* 0x00000004fc067825 */ /* 0x002fc600078e021a */
[----:B------:R1:W-:Y:S04]  /*dd40*/  LDGSTS.E [R16+0x16700], [R2.64], !P0 ;  /* 0x1670000002107fae */ /* 0x0003e8000c121844 */
[----:B------:R4:W-:Y:S01]  /*dd50*/  STL.64 [R1+0x2540], R14 ;  /* 0x0025400e01007387 */ /* 0x0009e20000100a00 */
[----:B--2---:R-:W-:-:S03]  /*dd60*/  IMAD.WIDE R4, R252, 0x4, R28 ;  /* 0x00000004fc047825 */ /* 0x004fc600078e021c */
[----:B------:R2:W-:Y:S01]  /*dd70*/  STL.64 [R1+0x2548], R12 ;  /* 0x0025480c01007387 */ /* 0x0005e20000100a00 */
[----:B------:R-:W-:-:S03]  /*dd80*/  IMAD.WIDE R18, R252, 0x4, R48 ;  /* 0x00000004fc127825 */ /* 0x000fc600078e0230 */
[----:B------:R2:W-:Y:S01]  /*dd90*/  LDGSTS.E [R23+0x18000], [R32.64], !P4 ;  /* 0x1800000020177fae */ /* 0x0005e2000e121844 */
[----:B-1----:R-:W-:-:S03]  /*dda0*/  IMAD.WIDE R2, R252, 0x4, R30 ;  /* 0x00000004fc027825 */ /* 0x002fc600078e021e */
[----:B------:R1:W-:Y:S04]  /*ddb0*/  STL.64 [R1+0x2550], R10 ;  /* 0x0025500a01007387 */ /* 0x0003e80000100a00 */
[----:B------:R4:W-:Y:S04]  /*ddc0*/  LDGSTS.E [R23+0x18100], [R14.64], !P4 ;  /* 0x181000000e177fae */ /* 0x0009e8000e121844 */
[----:B------:R1:W-:Y:S04]  /*ddd0*/  STL.64 [R1+0x2558], R8 ;  /* 0x0025580801007387 */ /* 0x0003e80000100a00 */
[----:B------:R2:W-:Y:S01]  /*dde0*/  LDGSTS.E [R23+0x18200], [R12.64], !P4 ;  /* 0x182000000c177fae */ /* 0x0005e2000e121844 */
[----:B----4-:R-:W-:-:S03]  /*ddf0*/  IMAD.WIDE R14, R252, 0x4, R34 ;  /* 0x00000004fc0e7825 */ /* 0x010fc600078e0222 */
[----:B------:R4:W-:Y:S04]  /*de00*/  STL.64 [R1+0x2560], R6 ;  /* 0x0025600601007387 */ /* 0x0009e80000100a00 */
[----:B------:R1:W-:Y:S01]  /*de10*/  LDGSTS.E [R23+0x18300], [R10.64], !P4 ;  /* 0x183000000a177fae */ /* 0x0003e2000e121844 */
[----:B--2---:R-:W-:-:S03]  /*de20*/  IMAD.WIDE R12, R252, 0x4, R36 ;  /* 0x00000004fc0c7825 */ /* 0x004fc600078e0224 */
[----:B------:R2:W-:Y:S04]  /*de30*/  STL.64 [R1+0x2568], R4 ;  /* 0x0025680401007387 */ /* 0x0005e80000100a00 */
[----:B------:R2:W-:Y:S01]  /*de40*/  LDGSTS.E [R23+0x18400], [R8.64], !P4 ;  /* 0x1840000008177fae */ /* 0x0005e2000e121844 */
[----:B-1----:R-:W-:-:S03]  /*de50*/  IMAD.WIDE R10, R252, 0x4, R38 ;  /* 0x00000004fc0a7825 */ /* 0x002fc600078e0226 */
[----:B------:R1:W-:Y:S04]  /*de60*/  STL.64 [R1+0x2570], R2 ;  /* 0x0025700201007387 */ /* 0x0003e80000100a00 */
[----:B------:R4:W-:Y:S01]  /*de70*/  LDGSTS.E [R23+0x18500], [R6.64], !P4 ;  /* 0x1850000006177fae */ /* 0x0009e2000e121844 */
[----:B--2---:R-:W-:-:S03]  /*de80*/  IMAD.WIDE R8, R252, 0x4, R40 ;  /* 0x00000004fc087825 */ /* 0x004fc600078e0228 */
[----:B------:R2:W-:Y:S04]  /*de90*/  LDGSTS.E [R23+0x18600], [R4.64], !P4 ;  /* 0x1860000004177fae */ /* 0x0005e8000e121844 */
[----:B------:R1:W-:Y:S01]  /*dea0*/  STL.64 [R1+0x25f8], R18 ;  /* 0x0025f81201007387 */ /* 0x0003e20000100a00 */
[----:B----4-:R-:W-:-:S03]  /*deb0*/  IMAD.WIDE R6, R252, 0x4, R42 ;  /* 0x00000004fc067825 */ /* 0x010fc600078e022a */
[----:B------:R1:W-:Y:S01]  /*dec0*/  LDGSTS.E [R23+0x18700], [R2.64], !P4 ;  /* 0x1870000002177fae */ /* 0x0003e2000e121844 */
[----:B--2---:R-:W-:-:S03]  /*ded0*/  IMAD.WIDE R4, R252, 0x4, R44 ;  /* 0x00000004fc047825 */ /* 0x004fc600078e022c */
[----:B------:R2:W-:Y:S04]  /*dee0*/  STL.64 [R1+0x2600], R14 ;  /* 0x0026000e01007387 */ /* 0x0005e80000100a00 */
[----:B------:R4:W-:Y:S01]  /*def0*/  STL.64 [R1+0x2608], R12 ;  /* 0x0026080c01007387 */ /* 0x0009e20000100a00 */
[----:B-1----:R-:W-:-:S03]  /*df00*/  IMAD.WIDE R2, R252, 0x4, R46 ;  /* 0x00000004fc027825 */ /* 0x002fc600078e022e */
        /* <DEDUP_REMOVED lines=9> */
[----:B----4-:R-:W-:-:S03]  /*dfa0*/  IMAD.WIDE R12, R252, 0x4, R52 ;  /* 0x00000004fc0c7825 */ /* 0x010fc600078e0234 */
[----:B------:R4:W-:Y:S04]  /*dfb0*/  STL.64 [R1+0x2628], R4 ;  /* 0x0026280401007387 */ /* 0x0009e80000100a00 */
[----:B------:R2:W-:Y:S01]  /*dfc0*/  LDGSTS.E [R23+0x1a400], [R8.64], !P1 ;  /* 0x1a40000008177fae */ /* 0x0005e2000c921844 */
[----:B-1----:R-:W-:-:S03]  /*dfd0*/  IMAD.WIDE R10, R252, 0x4, R54 ;  /* 0x00000004fc0a7825 */ /* 0x002fc600078e0236 */
[----:B------:R1:W-:Y:S04]  /*dfe0*/  STL.64 [R1+0x2630], R2 ;  /* 0x0026300201007387 */ /* 0x0003e80000100a00 */
[----:B------:R1:W-:Y:S01]  /*dff0*/  LDGSTS.E [R23+0x1a500], [R6.64], !P1 ;  /* 0x1a50000006177fae */ /* 0x0003e2000c921844 */
[----:B--2---:R-:W-:-:S03]  /*e000*/  IMAD.WIDE R8, R252, 0x4, R56 ;  /* 0x00000004fc087825 */ /* 0x004fc600078e0238 */
[----:B------:R4:W-:Y:S04]  /*e010*/  LDGSTS.E [R23+0x1a600], [R4.64], !P1 ;  /* 0x1a60000004177fae */ /* 0x0009e8000c921844 */
[----:B------:R-:W-:Y:S01]  /*e020*/  STL.64 [R1+0x2678], R18 ;  /* 0x0026781201007387 */ /* 0x000fe20000100a00 */
[----:B-1----:R-:W-:-:S03]  /*e030*/  IMAD.WIDE R6, R252, 0x4, R58 ;  /* 0x00000004fc067825 */ /* 0x002fc600078e023a */
[----:B------:R1:W-:Y:S04]  /*e040*/  LDGSTS.E [R23+0x1a700], [R2.64], !P1 ;  /* 0x1a70000002177fae */ /* 0x0003e8000c921844 */
[----:B------:R2:W-:Y:S01]  /*e050*/  STL.64 [R1+0x2680], R14 ;  /* 0x0026800e01007387 */ /* 0x0005e20000100a00 */
[----:B----4-:R-:W-:-:S03]  /*e060*/  IMAD.WIDE R4, R252, 0x4, R60 ;  /* 0x00000004fc047825 */ /* 0x010fc600078e023c */
[----:B------:R4:W-:Y:S01]  /*e070*/  STL.64 [R1+0x2688], R12 ;  /* 0x0026880c01007387 */ /* 0x0009e20000100a00 */
[----:B-1----:R-:W-:-:S03]  /*e080*/  IMAD.WIDE R2, R252, 0x4, R62 ;  /* 0x00000004fc027825 */ /* 0x002fc600078e023e */
[----:B------:R1:W-:Y:S04]  /*e090*/  STL.64 [R1+0x2690], R10 ;  /* 0x0026900a01007387 */ /* 0x0003e80000100a00 */
[----:B------:R1:W-:Y:S04]  /*e0a0*/  STL.64 [R1+0x2698], R8 ;  /* 0x0026980801007387 */ /* 0x0003e80000100a00 */
[----:B------:R-:W-:Y:S04]  /*e0b0*/  STL.64 [R1+0x26a0], R6 ;  /* 0x0026a00601007387 */ /* 0x000fe80000100a00 */
[----:B------:R-:W-:Y:S04]  /*e0c0*/  STL.64 [R1+0x26a8], R4 ;  /* 0x0026a80401007387 */ /* 0x000fe80000100a00 */
[----:B------:R1:W-:Y:S04]  /*e0d0*/  STL.64 [R1+0x26b0], R2 ;  /* 0x0026b00201007387 */ /* 0x0003e80000100a00 */
[----:B---3--:R-:W3:Y:S04]  /*e0e0*/  LDL.LU.64 R250, [R1+0x210] ;  /* 0x0002100001fa7983 */ /* 0x008ee80000300a00 */
[----:B------:R1:W-:Y:S04]  /*e0f0*/  LDGSTS.E [R23+0x1c000], [R18.64], !P2 ;  /* 0x1c00000012177fae */ /* 0x0003e8000d121844 */
[----:B------:R2:W-:Y:S04]  /*e100*/  LDGSTS.E [R23+0x1c100], [R14.64], !P2 ;  /* 0x1c1000000e177fae */ /* 0x0005e8000d121844 */
[----:B------:R4:W-:Y:S04]  /*e110*/  LDGSTS.E [R23+0x1c200], [R12.64], !P2 ;  /* 0x1c2000000c177fae */ /* 0x0009e8000d121844 */
[----:B------:R1:W-:Y:S01]  /*e120*/  LDGSTS.E [R23+0x1c300], [R10.64], !P2 ;  /* 0x1c3000000a177fae */ /* 0x0003e2000d121844 */
[----:B------:R-:W-:-:S03]  /*e130*/  IMAD.WIDE R32, R252, 0x4, R80 ;  /* 0x00000004fc207825 */ /* 0x000fc600078e0250 */
[----:B------:R1:W-:Y:S04]  /*e140*/  LDGSTS.E [R23+0x1c400], [R8.64], !P2 ;  /* 0x1c40000008177fae */ /* 0x0003e8000d121844 */
[----:B--2---:R-:W2:Y:S04]  /*e150*/  LDL.LU.64 R14, [R1+0x208] ;  /* 0x00020800010e7983 */ /* 0x004ea80000300a00 */
[----:B------:R1:W-:Y:S01]  /*e160*/  LDGSTS.E [R23+0x1c500], [R6.64], !P2 ;  /* 0x1c50000006177fae */ /* 0x0003e2000d121844 */
[----:B------:R-:W-:-:S03]  /*e170*/  IMAD.WIDE R30, R252, 0x4, R68 ;  /* 0x00000004fc1e7825 */ /* 0x000fc600078e0244 */
[----:B----4-:R-:W3:Y:S04]  /*e180*/  LDL.LU.64 R12, [R1+0x200] ;  /* 0x00020000010c7983 */ /* 0x010ee80000300a00 */
[----:B------:R1:W-:Y:S01]  /*e190*/  LDGSTS.E [R23+0x1c600], [R4.64], !P2 ;  /* 0x1c60000004177fae */ /* 0x0003e2000d121844 */
[----:B------:R-:W-:-:S03]  /*e1a0*/  IMAD.WIDE R28, R252, 0x4, R70 ;  /* 0x00000004fc1c7825 */ /* 0x000fc600078e0246 */
[----:B------:R1:W-:Y:S01]  /*e1b0*/  LDGSTS.E [R23+0x1c700], [R2.64], !P2 ;  /* 0x1c70000002177fae */ /* 0x0003e2000d121844 */
[----:B------:R-:W-:-:S03]  /*e1c0*/  IMAD.WIDE R26, R252, 0x4, R72 ;  /* 0x00000004fc1a7825 */ /* 0x000fc600078e0248 */
[----:B-1----:R-:W3:Y:S01]  /*e1d0*/  LDL.LU.64 R10, [R1+0x1f8] ;  /* 0x0001f800010a7983 */ /* 0x002ee20000300a00 */
[----:B------:R-:W-:-:S03]  /*e1e0*/  IMAD.WIDE R24, R252, 0x4, R74 ;  /* 0x00000004fc187825 */ /* 0x000fc600078e024a */
[----:B------:R-:W3:Y:S01]  /*e1f0*/  LDL.LU.64 R8, [R1+0x1f0] ;  /* 0x0001f00001087983 */ /* 0x000ee20000300a00 */
[----:B------:R-:W-:-:S03]  /*e200*/  IMAD.WIDE R2, R252, 0x4, R66 ;  /* 0x00000004fc027825 */ /* 0x000fc600078e0242 */
[----:B------:R-:W3:Y:S04]  /*e210*/  LDL.LU.64 R6, [R1+0x1e8] ;  /* 0x0001e80001067983 */ /* 0x000ee80000300a00 */
[----:B------:R-:W3:Y:S01]  /*e220*/  LDL.LU.64 R4, [R1+0x1e0] ;  /* 0x0001e00001047983 */ /* 0x000ee20000300a00 */
[----:B------:R-:W-:-:S03]  /*e230*/  IMAD.WIDE R20, R252, 0x4, R76 ;  /* 0x00000004fc147825 */ /* 0x000fc600078e024c */
[----:B------:R-:W-:Y:S04]  /*e240*/  STL.64 [R1+0x2930], R32 ;  /* 0x0029302001007387 */ /* 0x000fe80000100a00 */
[----:B------:R1:W-:Y:S04]  /*e250*/  STL.64 [R1+0x2928], R2 ;  /* 0x0029280201007387 */ /* 0x0003e80000100a00 */
[----:B------:R3:W-:Y:S04]  /*e260*/  STL.64 [R1+0x2920], R30 ;  /* 0x0029201e01007387 */ /* 0x0007e80000100a00 */
[----:B------:R1:W-:Y:S04]  /*e270*/  STL.64 [R1+0x2918], R28 ;  /* 0x0029181c01007387 */ /* 0x0003e80000100a00 */
[----:B------:R1:W-:Y:S04]  /*e280*/  STL.64 [R1+0x2910], R26 ;  /* 0x0029101a01007387 */ /* 0x0003e80000100a00 */
[----:B------:R1:W-:Y:S04]  /*e290*/  LDGSTS.E [R23+0x1e000], [R32.64], !P3 ;  /* 0x1e00000020177fae */ /* 0x0003e8000d921844 */
[----:B------:R1:W-:Y:S04]  /*e2a0*/  STL.64 [R1+0x2908], R24 ;  /* 0x0029081801007387 */ /* 0x0003e80000100a00 */
[----:B------:R1:W-:Y:S04]  /*e2b0*/  LDGSTS.E [R23+0x1e100], [R2.64], !P3 ;  /* 0x1e10000002177fae */ /* 0x0003e8000d921844 */
[----:B------:R2:W-:Y:S04]  /*e2c0*/  STL.64 [R1+0x2900], R20 ;  /* 0x0029001401007387 */ /* 0x0005e80000100a00 */
[----:B------:R3:W-:Y:S04]  /*e2d0*/  LDGSTS.E [R23+0x1e200], [R30.64], !P3 ;  /* 0x1e2000001e177fae */ /* 0x0007e8000d921844 */
[----:B-1----:R-:W3:Y:S01]  /*e2e0*/  LDL.LU.64 R2, [R1+0x1d8] ;  /* 0x0001d80001027983 */ /* 0x002ee20000300a00 */
[----:B------:R-:W-:-:S03]  /*e2f0*/  IMAD.WIDE R18, R252, 0x4, R78 ;  /* 0x00000004fc127825 */ /* 0x000fc600078e024e */
[----:B------:R1:W-:Y:S04]  /*e300*/  LDGSTS.E [R23+0x1e300], [R28.64], !P3 ;  /* 0x1e3000001c177fae */ /* 0x0003e8000d921844 */
[----:B------:R1:W-:Y:S04]  /*e310*/  STL.64 [R1+0x28f8], R18 ;  /* 0x0028f81201007387 */ /* 0x0003e80000100a00 */
[----:B------:R1:W-:Y:S04]  /*e320*/  LDGSTS.E [R23+0x1e400], [R26.64], !P3 ;  /* 0x1e4000001a177fae */ /* 0x0003e8000d921844 */
[----:B------:R1:W-:Y:S04]  /*e330*/  LDGSTS.E [R23+0x1e500], [R24.64], !P3 ;  /* 0x1e50000018177fae */ /* 0x0003e8000d921844 */
[----:B------:R1:W-:Y:S04]  /*e340*/  LDGSTS.E [R23+0x1e600], [R20.64], !P3 ;  /* 0x1e60000014177fae */ /* 0x0003e8000d921844 */
[----:B------:R1:W-:Y:S01]  /*e350*/  LDGSTS.E [R23+0x1e700], [R18.64], !P3 ;  /* 0x1e70000012177fae */ /* 0x0003e2000d921844 */
[----:B---3--:R-:W-:-:S03]  /*e360*/  IMAD.WIDE R30, R252, 0x4, R250 ;  /* 0x00000004fc1e7825 */ /* 0x008fc600078e02fa */
[----:B------:R-:W3:Y:S04]  /*e370*/  S2R R251, SR_TID.X ;  /* 0x0000000000fb7919 */ /* 0x000ee80000002100 */
[----:B------:R-:W-:Y:S04]  /*e380*/  STL.64 [R1+0x990], R30 ;  /* 0x0009901e01007387 */ /* 0x000fe80000100a00 */
[----:B-1----:R-:W4:Y:S01]  /*e390*/  LDL.LU.64 R28, [R1+0x150] ;  /* 0x00015000011c7983 */ /* 0x002f220000300a00 */
[----:B--2---:R-:W-:Y:S01]  /*e3a0*/  IMAD.WIDE R14, R252, 0x4, R14 ;  /* 0x00000004fc0e7825 */ /* 0x004fe200078e020e */
[----:B---3--:R-:W-:-:S04]  /*e3b0*/  LOP3.LUT R251, R251, 0x3f, RZ, 0xc0, !PT ;  /* 0x0000003ffbfb7812 */ /* 0x008fc800078ec0ff */
[----:B------:R1:W-:Y:S01]  /*e3c0*/  STL.64 [R1+0x998], R14 ;  /* 0x0009980e01007387 */ /* 0x0003e20000100a00 */
[----:B------:R-:W-:-:S03]  /*e3d0*/  IMAD.WIDE R12, R252, 0x4, R12 ;  /* 0x00000004fc0c7825 */ /* 0x000fc600078e020c */
[----:B------:R-:W2:Y:S04]  /*e3e0*/  LDL.LU.64 R32, [R1+0x148] ;  /* 0x0001480001207983 */ /* 0x000ea80000300a00 */
[----:B------:R3:W-:Y:S01]  /*e3f0*/  STL.64 [R1+0x9a0], R12 ;  /* 0x0009a00c01007387 */ /* 0x0007e20000100a00 */
[----:B------:R-:W-:-:S03]  /*e400*/  IMAD.WIDE R10, R252, 0x4, R10 ;  /* 0x00000004fc0a7825 */ /* 0x000fc600078e020a */
[----:B------:R-:W2:Y:S01]  /*e410*/  LDL.LU.64 R26, [R1+0x140] ;  /* 0x00014000011a7983 */ /* 0x000ea20000300a00 */
[----:B------:R-:W-:-:S03]  /*e420*/  IMAD.WIDE R8, R252, 0x4, R8 ;  /* 0x00000004fc087825 */ /* 0x000fc600078e0208 */
[----:B------:R1:W-:Y:S01]  /*e430*/  STL.64 [R1+0x9a8], R10 ;  /* 0x0009a80a01007387 */ /* 0x0003e20000100a00 */
[----:B------:R-:W-:-:S03]  /*e440*/  SHF.L.U32 R251, R251, 0x2, RZ ;  /* 0x00000002fbfb7819 */ /* 0x000fc600000006ff */
[----:B------:R-:W2:Y:S01]  /*e450*/  LDL.LU.64 R24, [R1+0x138] ;  /* 0x0001380001187983 */ /* 0x000ea20000300a00 */
[----:B------:R-:W-:-:S03]  /*e460*/  IMAD.WIDE R6, R252, 0x4, R6 ;  /* 0x00000004fc067825 */ /* 0x000fc600078e0206 */
[----:B------:R-:W2:Y:S01]  /*e470*/  LDL.LU.64 R20, [R1+0x130] ;  /* 0x0001300001147983 */ /* 0x000ea20000300a00 */
[----:B------:R-:W-:-:S03]  /*e480*/  IMAD.WIDE R4, R252, 0x4, R4 ;  /* 0x00000004fc047825 */ /* 0x000fc600078e0204 */
[----:B------:R-:W2:Y:S01]  /*e490*/  LDL.LU.64 R18, [R1+0x128] ;  /* 0x0001280001127983 */ /* 0x000ea20000300a00 */
[----:B------:R-:W-:-:S03]  /*e4a0*/  LOP3.LUT R249, R251, 0x20, RZ, 0x3c, !PT ;  /* 0x00000020fbf97812 */ /* 0x000fc600078e3cff */
[----:B------:R1:W-:Y:S04]  /*e4b0*/  STL.64 [R1+0x9f0], R8 ;  /* 0x0009f00801007387 */ /* 0x0003e80000100a00 */
[----:B------:R-:W2:Y:S04]  /*e4c0*/  LDL.LU.64 R244, [R1+0x120] ;  /* 0x0001200001f47983 */ /* 0x000ea80000300a00 */
[----:B------:R-:W2:Y:S04]  /*e4d0*/  LDL.LU.64 R246, [R1+0x118] ;  /* 0x0001180001f67983 */ /* 0x000ea80000300a00 */
[----:B------:R1:W-:Y:S04]  /*e4e0*/  STL.64 [R1+0x9f8], R6 ;  /* 0x0009f80601007387 */ /* 0x0003e80000100a00 */
[----:B------:R1:W-:Y:S04]  /*e4f0*/  STL.64 [R1+0xa50], R4 ;  /* 0x000a500401007387 */ /* 0x0003e80000100a00 */
[----:B------:R1:W-:Y:S04]  /*e500*/  LDGSTS.E [R249+0x10800], [R30.64], !P5 ;  /* 0x108000001ef97fae */ /* 0x0003e8000e921844 */
[----:B------:R1:W-:Y:S04]  /*e510*/  LDGSTS.E [R249+0x10900], [R14.64], !P5 ;  /* 0x109000000ef97fae */ /* 0x0003e8000e921844 */
[----:B------:R3:W-:Y:S04]  /*e520*/  LDGSTS.E [R249+0x10a00], [R12.64], !P5 ;  /* 0x10a000000cf97fae */ /* 0x0007e8000e921844 */
[----:B------:R1:W-:Y:S01]  /*e530*/  LDGSTS.E [R249+0x10b00], [R10.64], !P5 ;  /* 0x10b000000af97fae */ /* 0x0003e2000e921844 */
[----:B------:R-:W-:-:S03]  /*e540*/  IMAD.WIDE R2, R252, 0x4, R2 ;  /* 0x00000004fc027825 */ /* 0x000fc600078e0202 */
[----:B------:R1:W-:Y:S04]  /*e550*/  LDGSTS.E [R249+0x10c00], [R8.64], !P5 ;  /* 0x10c0000008f97fae */ /* 0x0003e8000e921844 */
[----:B------:R3:W-:Y:S04]  /*e560*/  STL.64 [R1+0xa58], R2 ;  /* 0x000a580201007387 */ /* 0x0007e80000100a00 */
[----:B------:R-:W2:Y:S04]  /*e570*/  LDL.LU.64 R250, [R1+0x90] ;  /* 0x0000900001fa7983 */ /* 0x000ea80000300a00 */
[----:B-1----:R-:W2:Y:S04]  /*e580*/  LDL.LU.64 R14, [R1+0x88] ;  /* 0x00008800010e7983 */ /* 0x002ea80000300a00 */
[----:B---3--:R-:W3:Y:S04]  /*e590*/  LDL.LU.64 R12, [R1+0x80] ;  /* 0x00008000010c7983 */ /* 0x008ee80000300a00 */
[----:B------:R-:W3:Y:S04]  /*e5a0*/  LDL.LU.64 R10, [R1+0x78] ;  /* 0x00007800010a7983 */ /* 0x000ee80000300a00 */
[----:B------:R1:W-:Y:S04]  /*e5b0*/  LDGSTS.E [R249+0x10d00], [R6.64], !P5 ;  /* 0x10d0000006f97fae */ /* 0x0003e8000e921844 */
[----:B------:R-:W3:Y:S04]  /*e5c0*/  LDL.LU.64 R8, [R1+0x70] ;  /* 0x0000700001087983 */ /* 0x000ee80000300a00 */
[----:B------:R1:W-:Y:S04]  /*e5d0*/  LDGSTS.E [R249+0x10e00], [R4.64], !P5 ;  /* 0x10e0000004f97fae */ /* 0x0003e8000e921844 */
[----:B-1----:R-:W3:Y:S04]  /*e5e0*/  LDL.LU.64 R6, [R1+0x68] ;  /* 0x0000680001067983 */ /* 0x002ee80000300a00 */
[----:B------:R1:W-:Y:S04]  /*e5f0*/  LDGSTS.E [R249+0x10f00], [R2.64], !P5 ;  /* 0x10f0000002f97fae */ /* 0x0003e8000e921844 */
[----:B------:R-:W3:Y:S04]  /*e600*/  LDL.LU.64 R4, [R1+0x60] ;  /* 0x0000600001047983 */ /* 0x000ee80000300a00 */
[----:B-1----:R-:W3:Y:S01]  /*e610*/  LDL.LU.64 R2, [R1+0x58] ;  /* 0x0000580001027983 */ /* 0x002ee20000300a00 */
[----:B------:R-:W-:Y:S01]  /*e620*/  IMAD.MOV.U32 R243, RZ, RZ, c[0x0][0x180] ;  /* 0x00006000fff37624 */ /* 0x000fe200078e00ff */
[----:B------:R-:W-:-:S04]  /*e630*/  ISETP.GE.U32.AND P0, PT, R0, 0x7fffffb7, PT ;  /* 0x7fffffb70000780c */ /* 0x000fc80003f06070 */
[----:B------:R-:W-:-:S04]  /*e640*/  IADD3 R0, R243, -0x2e, RZ ;  /* 0xffffffd2f3007810 */ /* 0x000fc80007ffe0ff */
[----:B------:R-:W-:Y:S02]  /*e650*/  ISETP.GE.U32.AND P4, PT, R0, 0x7fffffb3, PT ;  /* 0x7fffffb30000780c */ /* 0x000fe40003f86070 */
[----:B------:R-:W-:-:S04]  /*e660*/  IADD3 R0, R243, -0x32, RZ ;  /* 0xffffffcef3007810 */ /* 0x000fc80007ffe0ff */
[----:B------:R-:W-:Y:S02]  /*e670*/  ISETP.GE.U32.AND P1, PT, R0, 0x7fffffaf, PT ;  /* 0x7fffffaf0000780c */ /* 0x000fe40003f26070 */
[----:B------:R-:W-:-:S04]  /*e680*/  IADD3 R0, R243, -0x36, RZ ;  /* 0xffffffcaf3007810 */ /* 0x000fc80007ffe0ff */
[----:B------:R-:W-:Y:S02]  /*e690*/  ISETP.GE.U32.AND P2, PT, R0, 0x7fffffab, PT ;  /* 0x7fffffab0000780c */ /* 0x000fe40003f46070 */
[----:B------:R-:W-:-:S04]  /*e6a0*/  IADD3 R0, R243, -0x3a, RZ ;  /* 0xffffffc6f3007810 */ /* 0x000fc80007ffe0ff */
[----:B------:R-:W-:Y:S01]  /*e6b0*/  ISETP.GE.U32.AND P3, PT, R0, 0x7fffffa7, PT ;  /* 0x7fffffa70000780c */ /* 0x000fe20003f66070 */
[----:B----4-:R-:W-:-:S05]  /*e6c0*/  IMAD.WIDE R34, R252, 0x4, R28 ;  /* 0x00000004fc227825 */ /* 0x010fca00078e021c */
[----:B------:R-:W-:Y:S04]  /*e6d0*/  STL.64 [R1+0x1ae8], R34 ;  /* 0x001ae82201007387 */ /* 0x000fe80000100a00 */
[----:B------:R1:W-:Y:S01]  /*e6e0*/  LDGSTS.E [R249+0x12800], [R34.64], !P6 ;  /* 0x1280000022f97fae */ /* 0x0003e2000f121844 */
[----:B--2---:R-:W-:-:S05]  /*e6f0*/  IMAD.WIDE R32, R252, 0x4, R32 ;  /* 0x00000004fc207825 */ /* 0x004fca00078e0220 */
[----:B------:R-:W-:Y:S04]  /*e700*/  STL.64 [R1+0x1af0], R32 ;  /* 0x001af02001007387 */ /* 0x000fe80000100a00 */
[----:B------:R2:W-:Y:S01]  /*e710*/  LDGSTS.E [R249+0x12900], [R32.64], !P6 ;  /* 0x1290000020f97fae */ /* 0x0005e2000f121844 */
[----:B------:R-:W-:-:S04]  /*e720*/  IMAD.WIDE R30, R252, 0x4, R26 ;  /* 0x00000004fc1e7825 */ /* 0x000fc800078e021a */
[C---:B------:R-:W-:Y:S01]  /*e730*/  IMAD.WIDE R28, R252.reuse, 0x4, R24 ;  /* 0x00000004fc1c7825 */ /* 0x040fe200078e0218 */
[----:B------:R-:W-:Y:S03]  /*e740*/  STL.64 [R1+0x1af8], R30 ;  /* 0x001af81e01007387 */ /* 0x000fe60000100a00 */
[C---:B------:R-:W-:Y:S01]  /*e750*/  IMAD.WIDE R26, R252.reuse, 0x4, R20 ;  /* 0x00000004fc1a7825 */ /* 0x040fe200078e0214 */
[----:B------:R2:W-:Y:S03]  /*e760*/  LDGSTS.E [R249+0x12a00], [R30.64], !P6 ;  /* 0x12a000001ef97fae */ /* 0x0005e6000f121844 */
[C---:B------:R-:W-:Y:S01]  /*e770*/  IMAD.WIDE R24, R252.reuse, 0x4, R18 ;  /* 0x00000004fc187825 */ /* 0x040fe200078e0212 */
[----:B------:R-:W-:Y:S04]  /*e780*/  STL.64 [R1+0x1b08], R28 ;  /* 0x001b081c01007387 */ /* 0x000fe80000100a00 */
[----:B------:R1:W-:Y:S01]  /*e790*/  LDGSTS.E [R249+0x12b00], [R28.64], !P6 ;  /* 0x12b000001cf97fae */ /* 0x0003e2000f121844 */
[----:B------:R-:W-:-:S03]  /*e7a0*/  IMAD.WIDE R20, R252, 0x4, R244 ;  /* 0x00000004fc147825 */ /* 0x000fc600078e02f4 */
[----:B------:R-:W-:Y:S01]  /*e7b0*/  STL.64 [R1+0x1b30], R26 ;  /* 0x001b301a01007387 */ /* 0x000fe20000100a00 */
[----:B------:R-:W-:-:S03]  /*e7c0*/  IMAD.WIDE R18, R252, 0x4, R246 ;  /* 0x00000004fc127825 */ /* 0x000fc600078e02f6 */
[----:B------:R1:W-:Y:S04]  /*e7d0*/  LDGSTS.E [R249+0x12c00], [R26.64], !P6 ;  /* 0x12c000001af97fae */ /* 0x0003e8000f121844 */
[----:B------:R-:W-:Y:S04]  /*e7e0*/  STL.64 [R1+0x1b38], R24 ;  /* 0x001b381801007387 */ /* 0x000fe80000100a00 */
[----:B------:R1:W-:Y:S04]  /*e7f0*/  LDGSTS.E [R249+0x12d00], [R24.64], !P6 ;  /* 0x12d0000018f97fae */ /* 0x0003e8000f121844 */
[----:B------:R-:W-:Y:S04]  /*e800*/  STL.64 [R1+0x1c28], R20 ;  /* 0x001c281401007387 */ /* 0x000fe80000100a00 */
[----:B------:R1:W-:Y:S04]  /*e810*/  LDGSTS.E [R249+0x12e00], [R20.64], !P6 ;  /* 0x12e0000014f97fae */ /* 0x0003e8000f121844 */
[----:B------:R1:W-:Y:S04]  /*e820*/  STL.64 [R1+0x1c30], R18 ;  /* 0x001c301201007387 */ /* 0x0003e80000100a00 */
[----:B------:R1:W-:Y:S02]  /*e830*/  LDGSTS.E [R249+0x12f00], [R18.64], !P6 ;  /* 0x12f0000012f97fae */ /* 0x0003e4000f121844 */
[----:B-1----:R-:W-:-:S04]  /*e840*/  IMAD.WIDE R18, R252, 0x4, R250 ;  /* 0x00000004fc127825 */ /* 0x002fc800078e02fa */
[C---:B------:R-:W-:Y:S01]  /*e850*/  IMAD.WIDE R14, R252.reuse, 0x4, R14 ;  /* 0x00000004fc0e7825 */ /* 0x040fe200078e020e */
[----:B------:R1:W-:Y:S03]  /*e860*/  STL.64 [R1+0x1e48], R18 ;  /* 0x001e481201007387 */ /* 0x0003e60000100a00 */
[C---:B---3--:R-:W-:Y:S01]  /*e870*/  IMAD.WIDE R12, R252.reuse, 0x4, R12 ;  /* 0x00000004fc0c7825 */ /* 0x048fe200078e020c */
[----:B------:R3:W-:Y:S03]  /*e880*/  STL.64 [R1+0x1f50], R14 ;  /* 0x001f500e01007387 */ /* 0x0007e60000100a00 */
[C---:B------:R-:W-:Y:S01]  /*e890*/  IMAD.WIDE R10, R252.reuse, 0x4, R10 ;  /* 0x00000004fc0a7825 */ /* 0x040fe200078e020a */
[----:B------:R1:W-:Y:S04]  /*e8a0*/  STL.64 [R1+0x1f58], R12 ;  /* 0x001f580c01007387 */ /* 0x0003e80000100a00 */
[----:B------:R1:W-:Y:S01]  /*e8b0*/  LDGSTS.E [R249+0x14800], [R18.64], !P0 ;  /* 0x1480000012f97fae */ /* 0x0003e2000c121844 */
[----:B------:R-:W-:-:S03]  /*e8c0*/  IMAD.WIDE R8, R252, 0x4, R8 ;  /* 0x00000004fc087825 */ /* 0x000fc600078e0208 */
[----:B------:R2:W-:Y:S04]  /*e8d0*/  STL.64 [R1+0x1f70], R10 ;  /* 0x001f700a01007387 */ /* 0x0005e80000100a00 */
[----:B------:R3:W-:Y:S01]  /*e8e0*/  LDGSTS.E [R249+0x14900], [R14.64], !P0 ;  /* 0x149000000ef97fae */ /* 0x0007e2000c121844 */
[----:B------:R-:W-:-:S03]  /*e8f0*/  IMAD.WIDE R6, R252, 0x4, R6 ;  /* 0x00000004fc067825 */ /* 0x000fc600078e0206 */
[----:B------:R2:W-:Y:S01]  /*e900*/  STL.64 [R1+0x1f78], R8 ;  /* 0x001f780801007387 */ /* 0x0005e20000100a00 */
[----:B-1----:R-:W-:-:S03]  /*e910*/  IMAD.WIDE R18, R252, 0x4, R240 ;  /* 0x00000004fc127825 */ /* 0x002fc600078e02f0 */
[----:B------:R1:W-:Y:S01]  /*e920*/  LDGSTS.E [R249+0x14a00], [R12.64], !P0 ;  /* 0x14a000000cf97fae */ /* 0x0003e2000c121844 */
[----:B------:R-:W-:-:S03]  /*e930*/  IMAD.WIDE R4, R252, 0x4, R4 ;  /* 0x00000004fc047825 */ /* 0x000fc600078e0204 */
[----:B------:R2:W-:Y:S01]  /*e940*/  STL.64 [R1+0x1f90], R6 ;  /* 0x001f900601007387 */ /* 0x0005e20000100a00 */
[----:B---3--:R-:W-:-:S03]  /*e950*/  IMAD.WIDE R14, R252, 0x4, R238 ;  /* 0x00000004fc0e7825 */ /* 0x008fc600078e02ee */
[----:B------:R2:W-:Y:S01]  /*e960*/  LDGSTS.E [R249+0x14b00], [R10.64], !P0 ;  /* 0x14b000000af97fae */ /* 0x0005e2000c121844 */
[----:B------:R-:W-:-:S03]  /*e970*/  IMAD.WIDE R2, R252, 0x4, R2 ;  /* 0x00000004fc027825 */ /* 0x000fc600078e0202 */
[----:B------:R3:W-:Y:S01]  /*e980*/  STL.64 [R1+0x1f98], R4 ;  /* 0x001f980401007387 */ /* 0x0007e20000100a00 */
[----:B-1----:R-:W-:-:S03]  /*e990*/  IMAD.WIDE R12, R252, 0x4, R236 ;  /* 0x00000004fc0c7825 */ /* 0x002fc600078e02ec */
[----:B------:R1:W-:Y:S01]  /*e9a0*/  LDGSTS.E [R249+0x14c00], [R8.64], !P0 ;  /* 0x14c0000008f97fae */ /* 0x0003e2000c121844 */
[----:B--2---:R-:W-:-:S03]  /*e9b0*/  IMAD.WIDE R10, R252, 0x4, R234 ;  /* 0x00000004fc0a7825 */ /* 0x004fc600078e02ea */
[----:B------:R2:W-:Y:S04]  /*e9c0*/  STL.64 [R1+0x2090], R2 ;  /* 0x0020900201007387 */ /* 0x0005e80000100a00 */
[----:B------:R2:W-:Y:S01]  /*e9d0*/  LDGSTS.E [R249+0x14d00], [R6.64], !P0 ;  /* 0x14d0000006f97fae */ /* 0x0005e2000c121844 */
[----:B-1----:R-:W-:-:S03]  /*e9e0*/  IMAD.WIDE R8, R252, 0x4, R82 ;  /* 0x00000004fc087825 */ /* 0x002fc600078e0252 */
[----:B------:R3:W-:Y:S04]  /*e9f0*/  LDGSTS.E [R249+0x14e00], [R4.64], !P0 ;  /* 0x14e0000004f97fae */ /* 0x0007e8000c121844 */
[----:B------:R1:W-:Y:S01]  /*ea00*/  STL.64 [R1+0x23f8], R18 ;  /* 0x0023f81201007387 */ /* 0x0003e20000100a00 */
[----:B--2---:R-:W-:-:S03]  /*ea10*/  IMAD.WIDE R6, R252, 0x4, R84 ;  /* 0x00000004fc067825 */ /* 0x004fc600078e0254 */
[----:B------:R2:W-:Y:S01]  /*ea20*/  LDGSTS.E [R249+0x14f00], [R2.64], !P0 ;  /* 0x14f0000002f97fae */ /* 0x0005e2000c121844 */
[----:B---3--:R-:W-:-:S03]  /*ea30*/  IMAD.WIDE R4, R252, 0x4, R86 ;  /* 0x00000004fc047825 */ /* 0x008fc600078e0256 */
[----:B------:R3:W-:Y:S04]  /*ea40*/  STL.64 [R1+0x2400], R14 ;  /* 0x0024000e01007387 */ /* 0x0007e80000100a00 */
[----:B------:R1:W-:Y:S01]  /*ea50*/  STL.64 [R1+0x2408], R12 ;  /* 0x0024080c01007387 */ /* 0x0003e20000100a00 */
[----:B--2---:R-:W-:-:S03]  /*ea60*/  IMAD.WIDE R2, R252, 0x4, R88 ;  /* 0x00000004fc027825 */ /* 0x004fc600078e0258 */
[----:B------:R1:W-:Y:S04]  /*ea70*/  LDGSTS.E [R249+0x16800], [R18.64], !P4 ;  /* 0x1680000012f97fae */ /* 0x0003e8000e121844 */
        /* <DEDUP_REMOVED lines=17> */
[----:B---3--:R-:W-:-:S03]  /*eb90*/  IMAD.WIDE R6, R252, 0x4, R100 ;  /* 0x00000004fc067825 */ /* 0x008fc600078e0264 */
[----:B------:R2:W-:Y:S04]  /*eba0*/  LDGSTS.E [R249+0x16f00], [R2.64], !P4 ;  /* 0x16f0000002f97fae */ /* 0x0005e8000e121844 */
[----:B------:R3:W-:Y:S01]  /*ebb0*/  STL.64 [R1+0x24c0], R14 ;  /* 0x0024c00e01007387 */ /* 0x0007e20000100a00 */
[----:B-1----:R-:W-:-:S03]  /*ebc0*/  IMAD.WIDE R4, R252, 0x4, R102 ;  /* 0x00000004fc047825 */ /* 0x002fc600078e0266 */
[----:B------:R1:W-:Y:S01]  /*ebd0*/  STL.64 [R1+0x24c8], R12 ;  /* 0x0024c80c01007387 */ /* 0x0003e20000100a00 */
[----:B--2---:R-:W-:-:S03]  /*ebe0*/  IMAD.WIDE R2, R252, 0x4, R104 ;  /* 0x00000004fc027825 */ /* 0x004fc600078e0268 */
        /* <DEDUP_REMOVED lines=41> */
[----:B------:R-:W-:Y:S01]  /*ee80*/  STL.64 [R1+0x2638], R18 ;  /* 0x0026381201007387 */ /* 0x000fe20000100a00 */
[----:B---3--:R-:W-:-:S03]  /*ee90*/  IMAD.WIDE R6, R252, 0x4, R132 ;  /* 0x00000004fc067825 */ /* 0x008fc600078e0284 */
[----:B------:R2:W-:Y:S04]  /*eea0*/  LDGSTS.E [R249+0x1af00], [R2.64], !P2 ;  /* 0x1af0000002f97fae */ /* 0x0005e8000d121844 */
[----:B------:R3:W-:Y:S01]  /*eeb0*/  STL.64 [R1+0x2640], R14 ;  /* 0x0026400e01007387 */ /* 0x0007e20000100a00 */
[----:B-1----:R-:W-:-:S03]  /*eec0*/  IMAD.WIDE R4, R252, 0x4, R134 ;  /* 0x00000004fc047825 */ /* 0x002fc600078e0286 */
[----:B------:R-:W-:Y:S01]  /*eed0*/  STL.64 [R1+0x2648], R12 ;  /* 0x0026480c01007387 */ /* 0x000fe20000100a00 */
[----:B--2---:R-:W-:-:S03]  /*eee0*/  IMAD.WIDE R2, R252, 0x4, R136 ;  /* 0x00000004fc027825 */ /* 0x004fc600078e0288 */
        /* <DEDUP_REMOVED lines=8> */
[----:B------:R-:W4:Y:S04]  /*ef70*/  LDL.LU.64 R250, [R1+0x1d0] ;  /* 0x0001d00001fa7983 */ /* 0x000f280000300a00 */
[----:B------:R1:W-:Y:S04]  /*ef80*/  LDGSTS.E [R249+0x1cb00], [R10.64], !P3 ;  /* 0x1cb000000af97fae */ /* 0x0003e8000d921844 */
[----:B---3--:R-:W3:Y:S04]  /*ef90*/  LDL.LU.64 R14, [R1+0x1c8] ;  /* 0x0001c800010e7983 */ /* 0x008ee80000300a00 */
[----:B------:R2:W-:Y:S04]  /*efa0*/  LDGSTS.E [R249+0x1cc00], [R8.64], !P3 ;  /* 0x1cc0000008f97fae */ /* 0x0005e8000d921844 */
[----:B-1----:R-:W3:Y:S04]  /*efb0*/  LDL.LU.64 R10, [R1+0x1c0] ;  /* 0x0001c000010a7983 */ /* 0x002ee80000300a00 */
[----:B------:R1:W-:Y:S04]  /*efc0*/  LDGSTS.E [R249+0x1cd00], [R6.64], !P3 ;  /* 0x1cd0000006f97fae */ /* 0x0003e8000d921844 */
[----:B--2---:R-:W2:Y:S04]  /*efd0*/  LDL.LU.64 R8, [R1+0x1b8] ;  /* 0x0001b80001087983 */ /* 0x004ea80000300a00 */
[----:B------:R-:W4:Y:S04]  /*efe0*/  LDL.LU.64 R12, [R1+0x1b0] ;  /* 0x0001b000010c7983 */ /* 0x000f280000300a00 */
[----:B------:R1:W-:Y:S04]  /*eff0*/  LDGSTS.E [R249+0x1ce00], [R4.64], !P3 ;  /* 0x1ce0000004f97fae */ /* 0x0003e8000d921844 */
[----:B-1----:R-:W4:Y:S04]  /*f000*/  LDL.LU.64 R6, [R1+0x1a8] ;  /* 0x0001a80001067983 */ /* 0x002f280000300a00 */
[----:B------:R1:W-:Y:S04]  /*f010*/  LDGSTS.E [R249+0x1cf00], [R2.64], !P3 ;  /* 0x1cf0000002f97fae */ /* 0x0003e8000d921844 */
[----:B------:R-:W4:Y:S04]  /*f020*/  LDL.LU.64 R4, [R1+0x1a0] ;  /* 0x0001a00001047983 */ /* 0x000f280000300a00 */
[----:B-1----:R-:W4:Y:S01]  /*f030*/  LDL.LU.64 R2, [R1+0x198] ;  /* 0x0001980001027983 */ /* 0x002f220000300a00 */
[----:B------:R-:W-:-:S04]  /*f040*/  IMAD.WIDE R34, R252, 0x4, R138 ;  /* 0x00000004fc227825 */ /* 0x000fc800078e028a */
[C---:B------:R-:W-:Y:S01]  /*f050*/  IMAD.WIDE R32, R252.reuse, 0x4, R140 ;  /* 0x00000004fc207825 */ /* 0x040fe200078e028c */
[----:B------:R-:W-:Y:S03]  /*f060*/  STL.64 [R1+0x28f0], R34 ;  /* 0x0028f02201007387 */ /* 0x000fe60000100a00 */
[C---:B------:R-:W-:Y:S01]  /*f070*/  IMAD.WIDE R30, R252.reuse, 0x4, R142 ;  /* 0x00000004fc1e7825 */ /* 0x040fe200078e028e */
[----:B------:R-:W-:Y:S03]  /*f080*/  STL.64 [R1+0x28e8], R32 ;  /* 0x0028e82001007387 */ /* 0x000fe60000100a00 */
[C---:B------:R-:W-:Y:S01]  /*f090*/  IMAD.WIDE R28, R252.reuse, 0x4, R144 ;  /* 0x00000004fc1c7825 */ /* 0x040fe200078e0290 */
[----:B------:R1:W-:Y:S03]  /*f0a0*/  STL.64 [R1+0x28e0], R30 ;  /* 0x0028e01e01007387 */ /* 0x0003e60000100a00 */
[C---:B------:R-:W-:Y:S01]  /*f0b0*/  IMAD.WIDE R26, R252.reuse, 0x4, R146 ;  /* 0x00000004fc1a7825 */ /* 0x040fe200078e0292 */
[----:B------:R-:W-:Y:S03]  /*f0c0*/  STL.64 [R1+0x28d8], R28 ;  /* 0x0028d81c01007387 */ /* 0x000fe60000100a00 */
[C---:B------:R-:W-:Y:S01]  /*f0d0*/  IMAD.WIDE R24, R252.reuse, 0x4, R148 ;  /* 0x00000004fc187825 */ /* 0x040fe200078e0294 */
[----:B------:R-:W-:Y:S03]  /*f0e0*/  STL.64 [R1+0x28d0], R26 ;  /* 0x0028d01a01007387 */ /* 0x000fe60000100a00 */
[C---:B------:R-:W-:Y:S01]  /*f0f0*/  IMAD.WIDE R20, R252.reuse, 0x4, R150 ;  /* 0x00000004fc147825 */ /* 0x040fe200078e0296 */
[----:B------:R-:W-:Y:S03]  /*f100*/  STL.64 [R1+0x28c8], R24 ;  /* 0x0028c81801007387 */ /* 0x000fe60000100a00 */
[C---:B------:R-:W-:Y:S01]  /*f110*/  IMAD.WIDE R18, R252.reuse, 0x4, R152 ;  /* 0x00000004fc127825 */ /* 0x040fe200078e0298 */
[----:B------:R-:W-:Y:S04]  /*f120*/  STL.64 [R1+0x28c0], R20 ;  /* 0x0028c01401007387 */ /* 0x000fe80000100a00 */
[----:B------:R1:W-:Y:S01]  /*f130*/  STL.64 [R1+0x28b8], R18 ;  /* 0x0028b81201007387 */ /* 0x0003e20000100a00 */
[----:B---3--:R-:W-:-:S03]  /*f140*/  IMAD.WIDE R86, R252, 0x4, R10 ;  /* 0x00000004fc567825 */ /* 0x008fc600078e020a */
[----:B------:R-:W3:Y:S01]  /*f150*/  LDL.LU.64 R10, [R1+0x110] ;  /* 0x00011000010a7983 */ /* 0x000ee20000300a00 */
[----:B--2---:R-:W-:-:S03]  /*f160*/  IMAD.WIDE R88, R252, 0x4, R8 ;  /* 0x00000004fc587825 */ /* 0x004fc600078e0208 */
[----:B------:R-:W2:Y:S01]  /*f170*/  LDL.LU.64 R8, [R1+0x108] ;  /* 0x0001080001087983 */ /* 0x000ea20000300a00 */
[----:B----4-:R-:W-:-:S03]  /*f180*/  IMAD.WIDE R92, R252, 0x4, R6 ;  /* 0x00000004fc5c7825 */ /* 0x010fc600078e0206 */
[----:B------:R-:W4:Y:S01]  /*f190*/  LDL.LU.64 R6, [R1+0x100] ;  /* 0x0001000001067983 */ /* 0x000f220000300a00 */
[----:B------:R-:W-:-:S03]  /*f1a0*/  IMAD.WIDE R94, R252, 0x4, R4 ;  /* 0x00000004fc5e7825 */ /* 0x000fc600078e0204 */
[----:B------:R-:W4:Y:S01]  /*f1b0*/  LDL.LU.64 R4, [R1+0xf8] ;  /* 0x0000f80001047983 */ /* 0x000f220000300a00 */
[----:B------:R-:W-:-:S03]  /*f1c0*/  IMAD.WIDE R96, R252, 0x4, R2 ;  /* 0x00000004fc607825 */ /* 0x000fc600078e0202 */
[----:B------:R-:W4:Y:S01]  /*f1d0*/  LDL.LU.64 R2, [R1+0xf0] ;  /* 0x0000f00001027983 */ /* 0x000f220000300a00 */
[----:B------:R-:W-:Y:S01]  /*f1e0*/  IADD3 R0, R243, -0x3e, RZ ;  /* 0xffffffc2f3007810 */ /* 0x000fe20007ffe0ff */
[----:B------:R-:W-:Y:S02]  /*f1f0*/  IMAD.WIDE R82, R252, 0x4, R250 ;  /* 0x00000004fc527825 */ /* 0x000fe400078e02fa */
[----:B------:R-:W4:Y:S01]  /*f200*/  LDL.LU.64 R244, [R1+0xe8] ;  /* 0x0000e80001f47983 */ /* 0x000f220000300a00 */
[----:B------:R-:W-:Y:S01]  /*f210*/  ISETP.GE.U32.AND P5, PT, R0, 0x7fffffa3, PT ;  /* 0x7fffffa30000780c */ /* 0x000fe20003fa6070 */
[C---:B------:R-:W-:Y:S02]  /*f220*/  IMAD.WIDE R84, R252.reuse, 0x4, R14 ;  /* 0x00000004fc547825 */ /* 0x040fe400078e020e */
[----:B------:R-:W4:Y:S02]  /*f230*/  LDL.LU.64 R246, [R1+0xe0] ;  /* 0x0000e00001f67983 */ /* 0x000f240000300a00 */
[----:B------:R-:W-:-:S08]  /*f240*/  IMAD.WIDE R90, R252, 0x4, R12 ;  /* 0x00000004fc5a7825 */ /* 0x000fd000078e020c */
[----:B------:R1:W-:Y:S04]  /*f250*/  LDGSTS.E [R249+0x1e800], [R34.64], !P5 ;  /* 0x1e80000022f97fae */ /* 0x0003e8000e921844 */
[----:B------:R1:W-:Y:S04]  /*f260*/  LDGSTS.E [R249+0x1e900], [R32.64], !P5 ;  /* 0x1e90000020f97fae */ /* 0x0003e8000e921844 */
[----:B------:R1:W-:Y:S04]  /*f270*/  LDGSTS.E [R249+0x1ea00], [R30.64], !P5 ;  /* 0x1ea000001ef97fae */ /* 0x0003e8000e921844 */
[----:B------:R1:W-:Y:S04]  /*f280*/  LDGSTS.E [R249+0x1eb00], [R28.64], !P5 ;  /* 0x1eb000001cf97fae */ /* 0x0003e8000e921844 */
[----:B------:R1:W-:Y:S04]  /*f290*/  LDGSTS.E [R249+0x1ec00], [R26.64], !P5 ;  /* 0x1ec000001af97fae */ /* 0x0003e8000e921844 */
[----:B------:R1:W-:Y:S04]  /*f2a0*/  LDGSTS.E [R249+0x1ed00], [R24.64], !P5 ;  /* 0x1ed0000018f97fae */ /* 0x0003e8000e921844 */
[----:B------:R1:W-:Y:S04]  /*f2b0*/  LDGSTS.E [R249+0x1ee00], [R20.64], !P5 ;  /* 0x1ee0000014f97fae */ /* 0x0003e8000e921844 */
[----:B------:R1:W-:Y:S04]  /*f2c0*/  LDGSTS.E [R249+0x1ef00], [R18.64], !P5 ;  /* 0x1ef0000012f97fae */ /* 0x0003e8000e921844 */
[----:B-1----:R-:W4:Y:S04]  /*f2d0*/  LDL.LU.64 R248, [R1+0xd8] ;  /* 0x0000d80001f87983 */ /* 0x002f280000300a00 */
[----:B------:R-:W-:Y:S04]  /*f2e0*/  STL.64 [R1+0x3a20], R82 ;  /* 0x003a205201007387 */ /* 0x000fe80000100a00 */
[----:B------:R-:W-:Y:S04]  /*f2f0*/  STL.64 [R1+0x3a28], R84 ;  /* 0x003a285401007387 */ /* 0x000fe80000100a00 */
[----:B------:R-:W-:Y:S04]  /*f300*/  STL.64 [R1+0x3a30], R86 ;  /* 0x003a305601007387 */ /* 0x000fe80000100a00 */
[----:B------:R-:W-:Y:S04]  /*f310*/  STL.64 [R1+0x3a38], R88 ;  /* 0x003a385801007387 */ /* 0x000fe80000100a00 */
[----:B------:R-:W-:Y:S04]  /*f320*/  STL.64 [R1+0x3a40], R90 ;  /* 0x003a405a01007387 */ /* 0x000fe80000100a00 */
[----:B------:R-:W-:Y:S04]  /*f330*/  STL.64 [R1+0x3a48], R92 ;  /* 0x003a485c01007387 */ /* 0x000fe80000100a00 */
[----:B------:R-:W-:Y:S04]  /*f340*/  STL.64 [R1+0x3a50], R94 ;  /* 0x003a505e01007387 */ /* 0x000fe80000100a00 */
[----:B------:R-:W-:Y:S04]  /*f350*/  STL.64 [R1+0x3a58], R96 ;  /* 0x003a586001007387 */ /* 0x000fe80000100a00 */
[----:B------:R-:W4:Y:S04]  /*f360*/  LDL.LU.64 R250, [R1+0x50] ;  /* 0x0000500001fa7983 */ /* 0x000f280000300a00 */
[----:B------:R-:W4:Y:S04]  /*f370*/  LDL.LU.64 R14, [R1+0x48] ;  /* 0x00004800010e7983 */ /* 0x000f280000300a00 */
[----:B------:R-:W4:Y:S01]  /*f380*/  LDL.LU.64 R12, [R1+0x40] ;  /* 0x00004000010c7983 */ /* 0x000f220000300a00 */
        /* <DEDUP_REMOVED lines=10> */
[----:B------:R-:W-:-:S04]  /*f430*/  IADD3 R0, R243, -0x23, RZ ;  /* 0xffffffddf3007810 */ /* 0x000fc80007ffe0ff */
[----:B------:R-:W-:Y:S02]  /*f440*/  ISETP.GE.U32.AND P6, PT, R0, 0x7fffffbe, PT ;  /* 0x7fffffbe0000780c */ /* 0x000fe40003fc6070 */
[C---:B------:R-:W-:Y:S02]  /*f450*/  IADD3 R0, R243.reuse, -0x27, RZ ;  /* 0xffffffd9f3007810 */ /* 0x040fe40007ffe0ff */
[----:B------:R-:W-:Y:S02]  /*f460*/  LOP3.LUT R31, R16, 0x40, RZ, 0x3c, !PT ;  /* 0x00000040101f7812 */ /* 0x000fe400078e3cff */
[----:B------:R-:W-:Y:S02]  /*f470*/  ISETP.GE.U32.AND P0, PT, R0, 0x7fffffba, PT ;  /* 0x7fffffba0000780c */ /* 0x000fe40003f06070 */
[----:B------:R-:W-:-:S05]  /*f480*/  IADD3 R0, R243, -0x2b, RZ ;  /* 0xffffffd5f3007810 */ /* 0x000fca0007ffe0ff */
[----:B------:R1:W-:Y:S01]  /*f490*/  LDGSTS.E [R31+0x11000], [R82.64], !P6 ;  /* 0x11000000521f7fae */ /* 0x0003e2000f121844 */
[----:B------:R-:W-:-:S03]  /*f4a0*/  ISETP.GE.U32.AND P4, PT, R0, 0x7fffffb6, PT ;  /* 0x7fffffb60000780c */ /* 0x000fc60003f86070 */
[----:B------:R1:W-:Y:S04]  /*f4b0*/  LDGSTS.E [R31+0x11100], [R84.64], !P6 ;  /* 0x11100000541f7fae */ /* 0x0003e8000f121844 */
[----:B------:R1:W-:Y:S04]  /*f4c0*/  LDGSTS.E [R31+0x11200], [R86.64], !P6 ;  /* 0x11200000561f7fae */ /* 0x0003e8000f121844 */
[----:B------:R1:W-:Y:S01]  /*f4d0*/  LDGSTS.E [R31+0x11300], [R88.64], !P6 ;  /* 0x11300000581f7fae */ /* 0x0003e2000f121844 */
[----:B------:R-:W-:-:S03]  /*f4e0*/  IADD3 R0, R243, -0x2f, RZ ;  /* 0xffffffd1f3007810 */ /* 0x000fc60007ffe0ff */
[----:B------:R1:W-:Y:S01]  /*f4f0*/  LDGSTS.E [R31+0x11400], [R90.64], !P6 ;  /* 0x114000005a1f7fae */ /* 0x0003e2000f121844 */
[----:B------:R-:W-:-:S03]  /*f500*/  IMAD.WIDE R124, R252, 0x4, R244 ;  /* 0x00000004fc7c7825 */ /* 0x000fc600078e02f4 */
[----:B------:R1:W-:Y:S01]  /*f510*/  LDGSTS.E [R31+0x11500], [R92.64], !P6 ;  /* 0x115000005c1f7fae */ /* 0x0003e2000f121844 */
[----:B------:R-:W-:-:S03]  /*f520*/  IMAD.WIDE R126, R252, 0x4, R246 ;  /* 0x00000004fc7e7825 */ /* 0x000fc600078e02f6 */
[----:B------:R1:W-:Y:S04]  /*f530*/  LDGSTS.E [R31+0x11600], [R94.64], !P6 ;  /* 0x116000005e1f7fae */ /* 0x0003e8000f121844 */
[----:B------:R1:W-:Y:S01]  /*f540*/  LDGSTS.E [R31+0x11700], [R96.64], !P6 ;  /* 0x11700000601f7fae */ /* 0x0003e2000f121844 */
[----:B------:R-:W-:-:S03]  /*f550*/  ISETP.GE.U32.AND P1, PT, R0, 0x7fffffb2, PT ;  /* 0x7fffffb20000780c */ /* 0x000fc60003f26070 */
[----:B------:R1:W-:Y:S04]  /*f560*/  LDGSTS.E [R31+0x13000], [R114.64], !P0 ;  /* 0x13000000721f7fae */ /* 0x0003e8000c121844 */
[----:B------:R-:W-:Y:S01]  /*f570*/  STL.64 [R1+0x3a60], R114 ;  /* 0x003a607201007387 */ /* 0x000fe20000100a00 */
[----:B------:R-:W-:-:S03]  /*f580*/  IMAD.WIDE R128, R252, 0x4, R248 ;  /* 0x00000004fc807825 */ /* 0x000fc600078e02f8 */
[----:B------:R1:W-:Y:S04]  /*f590*/  LDGSTS.E [R31+0x13100], [R116.64], !P0 ;  /* 0x13100000741f7fae */ /* 0x0003e8000c121844 */
[----:B------:R-:W-:Y:S04]  /*f5a0*/  STL.64 [R1+0x3a68], R116 ;  /* 0x003a687401007387 */ /* 0x000fe80000100a00 */
[----:B------:R1:W-:Y:S04]  /*f5b0*/  LDGSTS.E [R31+0x13200], [R118.64], !P0 ;  /* 0x13200000761f7fae */ /* 0x0003e8000c121844 */
[----:B------:R-:W-:Y:S04]  /*f5c0*/  STL.64 [R1+0x3a70], R118 ;  /* 0x003a707601007387 */ /* 0x000fe80000100a00 */
[----:B------:R1:W-:Y:S01]  /*f5d0*/  LDGSTS.E [R31+0x13300], [R120.64], !P0 ;  /* 0x13300000781f7fae */ /* 0x0003e2000c121844 */
[----:B------:R-:W-:-:S03]  /*f5e0*/  IADD3 R0, R243, -0x33, RZ ;  /* 0xffffffcdf3007810 */ /* 0x000fc60007ffe0ff */
[----:B------:R-:W-:Y:S04]  /*f5f0*/  STL.64 [R1+0x3a78], R120 ;  /* 0x003a787801007387 */ /* 0x000fe80000100a00 */
[----:B------:R1:W-:Y:S04]  /*f600*/  LDGSTS.E [R31+0x13400], [R122.64], !P0 ;  /* 0x134000007a1f7fae */ /* 0x0003e8000c121844 */
[----:B------:R-:W-:Y:S04]  /*f610*/  STL.64 [R1+0x3a80], R122 ;  /* 0x003a807a01007387 */ /* 0x000fe80000100a00 */
[----:B------:R1:W-:Y:S01]  /*f620*/  LDGSTS.E [R31+0x13500], [R124.64], !P0 ;  /* 0x135000007c1f7fae */ /* 0x0003e2000c121844 */
[----:B------:R-:W-:-:S04]  /*f630*/  IMAD.WIDE R240, R252, 0x4, R250 ;  /* 0x00000004fcf07825 */ /* 0x000fc800078e02fa */
[C---:B------:R-:W-:Y:S01]  /*f640*/  IMAD.WIDE R14, R252.reuse, 0x4, R14 ;  /* 0x00000004fc0e7825 */ /* 0x040fe200078e020e */
[----:B------:R-:W-:Y:S03]  /*f650*/  STL.64 [R1+0x3a88], R124 ;  /* 0x003a887c01007387 */ /* 0x000fe60000100a00 */
[C---:B------:R-:W-:Y:S01]  /*f660*/  IMAD.WIDE R12, R252.reuse, 0x4, R12 ;  /* 0x00000004fc0c7825 */ /* 0x040fe200078e020c */
[----:B------:R1:W-:Y:S04]  /*f670*/  LDGSTS.E [R31+0x13600], [R126.64], !P0 ;  /* 0x136000007e1f7fae */ /* 0x0003e8000c121844 */
[----:B------:R-:W-:Y:S01]  /*f680*/  STL.64 [R1+0x3a90], R126 ;  /* 0x003a907e01007387 */ /* 0x000fe20000100a00 */
[----:B------:R-:W-:-:S03]  /*f690*/  IMAD.WIDE R18, R252, 0x4, R154 ;  /* 0x00000004fc127825 */ /* 0x000fc600078e029a */
[----:B------:R1:W-:Y:S01]  /*f6a0*/  LDGSTS.E [R31+0x13700], [R128.64], !P0 ;  /* 0x13700000801f7fae */ /* 0x0003e2000c121844 */
[----:B------:R-:W-:-:S03]  /*f6b0*/  ISETP.GE.U32.AND P2, PT, R0, 0x7fffffae, PT ;  /* 0x7fffffae0000780c */ /* 0x000fc60003f46070 */
[----:B------:R1:W-:Y:S04]  /*f6c0*/  STL.64 [R1+0x1c40], R14 ;  /* 0x001c400e01007387 */ /* 0x0003e80000100a00 */
[----:B------:R1:W-:Y:S04]  /*f6d0*/  LDGSTS.E [R31+0x15000], [R240.64], !P4 ;  /* 0x15000000f01f7fae */ /* 0x0003e8000e121844 */
[----:B------:R1:W-:Y:S04]  /*f6e0*/  STL.64 [R1+0x1c48], R12 ;  /* 0x001c480c01007387 */ /* 0x0003e80000100a00 */
[----:B------:R1:W-:Y:S04]  /*f6f0*/  LDGSTS.E [R31+0x15100], [R14.64], !P4 ;  /* 0x151000000e1f7fae */ /* 0x0003e8000e121844 */
[----:B------:R1:W-:Y:S01]  /*f700*/  LDGSTS.E [R31+0x15200], [R12.64], !P4 ;  /* 0x152000000c1f7fae */ /* 0x0003e2000e121844 */
[----:B------:R-:W-:Y:S01]  /*f710*/  IADD3 R0, R243, -0x37, RZ ;  /* 0xffffffc9f3007810 */ /* 0x000fe20007ffe0ff */
[----:B-1----:R-:W-:-:S04]  /*f720*/  IMAD.WIDE R14, R252, 0x4, R156 ;  /* 0x00000004fc0e7825 */ /* 0x002fc800078e029c */
[----:B------:R-:W-:Y:S01]  /*f730*/  IMAD.WIDE R12, R252, 0x4, R158 ;  /* 0x00000004fc0c7825 */ /* 0x000fe200078e029e */
[----:B------:R-:W-:Y:S02]  /*f740*/  ISETP.GE.U32.AND P3, PT, R0, 0x7fffffaa, PT ;  /* 0x7fffffaa0000780c */ /* 0x000fe40003f66070 */
[----:B------:R-:W-:Y:S01]  /*f750*/  IADD3 R0, R243, -0x3b, RZ ;  /* 0xffffffc5f3007810 */ /* 0x000fe20007ffe0ff */
[----:B------:R-:W-:-:S03]  /*f760*/  IMAD.WIDE R20, R252, 0x4, R186 ;  /* 0x00000004fc147825 */ /* 0x000fc600078e02ba */
[----:B------:R-:W-:Y:S02]  /*f770*/  ISETP.GE.U32.AND P5, PT, R0, 0x7fffffa6, PT ;  /* 0x7fffffa60000780c */ /* 0x000fe40003fa6070 */
[----:B------:R-:W-:-:S04]  /*f780*/  IADD3 R0, R243, -0x3f, RZ ;  /* 0xffffffc1f3007810 */ /* 0x000fc80007ffe0ff */
[----:B------:R-:W-:Y:S02]  /*f790*/  ISETP.GE.U32.AND P6, PT, R0, 0x7fffffa2, PT ;  /* 0x7fffffa20000780c */ /* 0x000fe40003fc6070 */
[----:B------:R-:W-:-:S04]  /*f7a0*/  IADD3 R0, R243, -0x24, RZ ;  /* 0xffffffdcf3007810 */ /* 0x000fc80007ffe0ff */
[----:B------:R-:W-:Y:S02]  /*f7b0*/  ISETP.GE.U32.AND P0, PT, R0, 0x7fffffbd, PT ;  /* 0x7fffffbd0000780c */ /* 0x000fe40003f06070 */
[----:B------:R-:W-:Y:S01]  /*f7c0*/  IADD3 R0, R243, -0x28, RZ ;  /* 0xffffffd8f3007810 */ /* 0x000fe20007ffe0ff */
[----:B------:R-:W-:Y:S01]  /*f7d0*/  IMAD.WIDE R38, R252, 0x4, R218 ;  /* 0x00000004fc267825 */ /* 0x000fe200078e02da */
[----:B------:R-:W-:-:S03]  /*f7e0*/  SHF.L.U32 R242, R17, 0x2, RZ ;  /* 0x0000000211f27819 */ /* 0x000fc600000006ff */
[----:B------:R-:W-:-:S04]  /*f7f0*/  IMAD.WIDE R36, R252, 0x4, R220 ;  /* 0x00000004fc247825 */ /* 0x000fc800078e02dc */
[----:B------:R-:W-:-:S04]  /*f800*/  IMAD.WIDE R34, R252, 0x4, R232 ;  /* 0x00000004fc227825 */ /* 0x000fc800078e02e8 */
[----:B---3--:R-:W-:-:S04]  /*f810*/  IMAD.WIDE R10, R252, 0x4, R10 ;  /* 0x00000004fc0a7825 */ /* 0x008fc800078e020a */
[C---:B--2---:R-:W-:Y:S01]  /*f820*/  IMAD.WIDE R8, R252.reuse, 0x4, R8 ;  /* 0x00000004fc087825 */ /* 0x044fe200078e0208 */
[----:B------:R1:W-:Y:S04]  /*f830*/  STL.64 [R1+0x1c50], R10 ;  /* 0x001c500a01007387 */ /* 0x0003e80000100a00 */
[----:B------:R2:W-:Y:S04]  /*f840*/  STL.64 [R1+0x1c60], R8 ;  /* 0x001c600801007387 */ /* 0x0005e80000100a00 */
[----:B------:R1:W-:Y:S01]  /*f850*/  LDGSTS.E [R31+0x15300], [R10.64], !P4 ;  /* 0x153000000a1f7fae */ /* 0x0003e2000e121844 */
[----:B----4-:R-:W-:-:S03]  /*f860*/  IMAD.WIDE R6, R252, 0x4, R6 ;  /* 0x00000004fc067825 */ /* 0x010fc600078e0206 */
[----:B------:R2:W-:Y:S01]  /*f870*/  LDGSTS.E [R31+0x15400], [R8.64], !P4 ;  /* 0x15400000081f7fae */ /* 0x0005e2000e121844 */
[----:B------:R-:W-:-:S03]  /*f880*/  IMAD.WIDE R4, R252, 0x4, R4 ;  /* 0x00000004fc047825 */ /* 0x000fc600078e0204 */
[----:B------:R3:W-:Y:S01]  /*f890*/  STL.64 [R1+0x1c68], R6 ;  /* 0x001c680601007387 */ /* 0x0007e20000100a00 */
[----:B-1----:R-:W-:-:S04]  /*f8a0*/  IMAD.WIDE R10, R252, 0x4, R160 ;  /* 0x00000004fc0a7825 */ /* 0x002fc800078e02a0 */
[C---:B------:R-:W-:Y:S01]  /*f8b0*/  IMAD.WIDE R2, R252.reuse, 0x4, R2 ;  /* 0x00000004fc027825 */ /* 0x040fe200078e0202 */
[----:B------:R1:W-:Y:S03]  /*f8c0*/  STL.64 [R1+0x1c70], R4 ;  /* 0x001c700401007387 */ /* 0x0003e60000100a00 */
[C---:B--2---:R-:W-:Y:S01]  /*f8d0*/  IMAD.WIDE R8, R252.reuse, 0x4, R162 ;  /* 0x00000004fc087825 */ /* 0x044fe200078e02a2 */
[----:B------:R3:W-:Y:S04]  /*f8e0*/  LDGSTS.E [R31+0x15500], [R6.64], !P4 ;  /* 0x15500000061f7fae */ /* 0x0007e8000e121844 */
[----:B------:R2:W-:Y:S04]  /*f8f0*/  STL.64 [R1+0x1c80], R2 ;  /* 0x001c800201007387 */ /* 0x0005e80000100a00 */
[----:B------:R1:W-:Y:S04]  /*f900*/  LDGSTS.E [R31+0x15600], [R4.64], !P4 ;  /* 0x15600000041f7fae */ /* 0x0003e8000e121844 */
[----:B------:R2:W-:Y:S01]  /*f910*/  LDGSTS.E [R31+0x15700], [R2.64], !P4 ;  /* 0x15700000021f7fae */ /* 0x0005e2000e121844 */
[----:B---3--:R-:W-:-:S03]  /*f920*/  IMAD.WIDE R6, R252, 0x4, R164 ;  /* 0x00000004fc067825 */ /* 0x008fc600078e02a4 */
[----:B------:R3:W-:Y:S04]  /*f930*/  STL.64 [R1+0x2098], R18 ;  /* 0x0020981201007387 */ /* 0x0007e80000100a00 */
[----:B------:R4:W-:Y:S01]  /*f940*/  STL.64 [R1+0x20c0], R14 ;  /* 0x0020c00e01007387 */ /* 0x0009e20000100a00 */
[----:B-1----:R-:W-:-:S03]  /*f950*/  IMAD.WIDE R4, R252, 0x4, R166 ;  /* 0x00000004fc047825 */ /* 0x002fc600078e02a6 */
[----:B------:R3:W-:Y:S01]  /*f960*/  LDGSTS.E [R31+0x17000], [R18.64], !P1 ;  /* 0x17000000121f7fae */ /* 0x0007e2000c921844 */
[----:B--2---:R-:W-:-:S03]  /*f970*/  IMAD.WIDE R2, R252, 0x4, R168 ;  /* 0x00000004fc027825 */ /* 0x004fc600078e02a8 */
[----:B------:R1:W-:Y:S04]  /*f980*/  STL.64 [R1+0x20c8], R12 ;  /* 0x0020c80c01007387 */ /* 0x0003e80000100a00 */
[----:B------:R4:W-:Y:S04]  /*f990*/  LDGSTS.E [R31+0x17100], [R14.64], !P1 ;  /* 0x171000000e1f7fae */ /* 0x0009e8000c921844 */
[----:B------:R2:W-:Y:S01]  /*f9a0*/  STL.64 [R1+0x20d0], R10 ;  /* 0x0020d00a01007387 */ /* 0x0005e20000100a00 */
[----:B---3--:R-:W-:-:S03]  /*f9b0*/  IMAD.WIDE R18, R252, 0x4, R170 ;  /* 0x00000004fc127825 */ /* 0x008fc600078e02aa */
[----:B------:R1:W-:Y:S04]  /*f9c0*/  LDGSTS.E [R31+0x17200], [R12.64], !P1 ;  /* 0x172000000c1f7fae */ /* 0x0003e8000c921844 */
[----:B------:R3:W-:Y:S01]  /*f9d0*/  STL.64 [R1+0x20d8], R8 ;  /* 0x0020d80801007387 */ /* 0x0007e20000100a00 */
[----:B----4-:R-:W-:-:S03]  /*f9e0*/  IMAD.WIDE R14, R252, 0x4, R172 ;  /* 0x00000004fc0e7825 */ /* 0x010fc600078e02ac */
        /* <DEDUP_REMOVED lines=10> */
[----:B------:R2:W-:Y:S01]  /*fa90*/  LDGSTS.E [R31+0x17700], [R2.64], !P1 ;  /* 0x17700000021f7fae */ /* 0x0005e2000c921844 */
[----:B----4-:R-:W-:-:S03]  /*faa0*/  IMAD.WIDE R6, R252, 0x4, R180 ;  /* 0x00000004fc067825 */ /* 0x010fc600078e02b4 */
        /* <DEDUP_REMOVED lines=19> */
[----:B------:R-:W-:Y:S01]  /*fbe0*/  STL.64 [R1+0x2470], R2 ;  /* 0x0024700201007387 */ /* 0x000fe20000100a00 */
[----:B---3--:R-:W-:-:S03]  /*fbf0*/  IMAD.WIDE R8, R252, 0x4, R196 ;  /* 0x00000004fc087825 */ /* 0x008fc600078e02c4 */
[----:B------:R1:W-:Y:S04]  /*fc00*/  LDGSTS.E [R31+0x19600], [R4.64], !P2 ;  /* 0x19600000041f7fae */ /* 0x0003e8000d121844 */
[----:B------:R2:W-:Y:S01]  /*fc10*/  LDGSTS.E [R31+0x19700], [R2.64], !P2 ;  /* 0x19700000021f7fae */ /* 0x0005e2000d121844 */
[----:B----4-:R-:W-:-:S03]  /*fc20*/  IMAD.WIDE R6, R252, 0x4, R198 ;  /* 0x00000004fc067825 */ /* 0x010fc600078e02c6 */
[----:B------:R3:W-:Y:S04]  /*fc30*/  STL.64 [R1+0x24f8], R20 ;  /* 0x0024f81401007387 */ /* 0x0007e80000100a00 */
[----:B------:R4:W-:Y:S01]  /*fc40*/  STL.64 [R1+0x2500], R18 ;  /* 0x0025001201007387 */ /* 0x0009e20000100a00 */
[----:B-1----:R-:W-:-:S03]  /*fc50*/  IMAD.WIDE R4, R252, 0x4, R200 ;  /* 0x00000004fc047825 */ /* 0x002fc600078e02c8 */
[----:B------:R3:W-:Y:S04]  /*fc60*/  LDGSTS.E [R31+0x1b000], [R20.64], !P3 ;  /* 0x1b000000141f7fae */ /* 0x0007e8000d921844 */
        /* <DEDUP_REMOVED lines=10> */
[----:B------:R3:W-:Y:S01]  /*fd10*/  LDGSTS.E [R31+0x1b400], [R10.64], !P3 ;  /* 0x1b4000000a1f7fae */ /* 0x0007e2000d921844 */
[----:B------:R-:W-:-:S03]  /*fd20*/  ISETP.GE.U32.AND P4, PT, R0, 0x7fffffb9, PT ;  /* 0x7fffffb90000780c */ /* 0x000fc60003f86070 */
[----:B------:R1:W-:Y:S01]  /*fd30*/  STL.64 [R1+0x2528], R6 ;  /* 0x0025280601007387 */ /* 0x0003e20000100a00 */
[----:B----4-:R-:W-:-:S03]  /*fd40*/  IMAD.WIDE R12, R252, 0x4, R208 ;  /* 0x00000004fc0c7825 */ /* 0x010fc600078e02d0 */
[----:B------:R4:W-:Y:S01]  /*fd50*/  LDGSTS.E [R31+0x1b500], [R8.64], !P3 ;  /* 0x1b500000081f7fae */ /* 0x0009e2000d921844 */
[----:B------:R-:W-:-:S03]  /*fd60*/  IADD3 R0, R243, -0x2c, RZ ;  /* 0xffffffd4f3007810 */ /* 0x000fc60007ffe0ff */
[----:B------:R1:W-:Y:S01]  /*fd70*/  STL.64 [R1+0x2530], R4 ;  /* 0x0025300401007387 */ /* 0x0003e20000100a00 */
[----:B---3--:R-:W-:-:S03]  /*fd80*/  IMAD.WIDE R10, R252, 0x4, R210 ;  /* 0x00000004fc0a7825 */ /* 0x008fc600078e02d2 */
[----:B------:R1:W-:Y:S01]  /*fd90*/  LDGSTS.E [R31+0x1b600], [R6.64], !P3 ;  /* 0x1b600000061f7fae */ /* 0x0003e2000d921844 */
[----:B--2---:R-:W-:-:S03]  /*fda0*/  IADD3 R2, R243, -0x34, RZ ;  /* 0xffffffccf3027810 */ /* 0x004fc60007ffe0ff */
[----:B------:R2:W-:Y:S01]  /*fdb0*/  LDGSTS.E [R31+0x1b700], [R4.64], !P3 ;  /* 0x1b700000041f7fae */ /* 0x0005e2000d921844 */
[----:B----4-:R-:W-:-:S03]  /*fdc0*/  IMAD.WIDE R8, R252, 0x4, R212 ;  /* 0x00000004fc087825 */ /* 0x010fc600078e02d4 */
[----:B------:R-:W-:Y:S04]  /*fdd0*/  STL.64 [R1+0x25b8], R20 ;  /* 0x0025b81401007387 */ /* 0x000fe80000100a00 */
[----:B------:R-:W-:Y:S01]  /*fde0*/  STL.64 [R1+0x25c0], R18 ;  /* 0x0025c01201007387 */ /* 0x000fe20000100a00 */
[----:B-1----:R-:W-:-:S03]  /*fdf0*/  IMAD.WIDE R6, R252, 0x4, R214 ;  /* 0x00000004fc067825 */ /* 0x002fc600078e02d6 */
[----:B------:R1:W-:Y:S01]  /*fe00*/  LDGSTS.E [R31+0x1d000], [R20.64], !P5 ;  /* 0x1d000000141f7fae */ /* 0x0003e2000e921844 */
[----:B--2---:R-:W-:-:S03]  /*fe10*/  IMAD.WIDE R4, R252, 0x4, R216 ;  /* 0x00000004fc047825 */ /* 0x004fc600078e02d8 */
[----:B------:R-:W-:Y:S04]  /*fe20*/  STL.64 [R1+0x25c8], R14 ;  /* 0x0025c80e01007387 */ /* 0x000fe80000100a00 */
[----:B------:R3:W-:Y:S01]  /*fe30*/  LDGSTS.E [R31+0x1d100], [R18.64], !P5 ;  /* 0x1d100000121f7fae */ /* 0x0007e2000e921844 */
[----:B------:R-:W-:-:S03]  /*fe40*/  ISETP.GE.U32.AND P1, PT, R0, 0x7fffffb5, PT ;  /* 0x7fffffb50000780c */ /* 0x000fc60003f26070 */
[----:B------:R-:W-:Y:S01]  /*fe50*/  STL.64 [R1+0x25d0], R12 ;  /* 0x0025d00c01007387 */ /* 0x000fe20000100a00 */
[----:B------:R-:W-:-:S03]  /*fe60*/  ISETP.GE.U32.AND P3, PT, R2, 0x7fffffad, PT ;  /* 0x7fffffad0200780c */ /* 0x000fc60003f66070 */
[----:B------:R3:W-:Y:S01]  /*fe70*/  LDGSTS.E [R31+0x1d200], [R14.64], !P5 ;  /* 0x1d2000000e1f7fae */ /* 0x0007e2000e921844 */
[----:B------:R-:W-:-:S03]  /*fe80*/  IADD3 R0, R243, -0x30, RZ ;  /* 0xffffffd0f3007810 */ /* 0x000fc60007ffe0ff */
[----:B------:R-:W-:Y:S01]  /*fe90*/  STL.64 [R1+0x25d8], R10 ;  /* 0x0025d80a01007387 */ /* 0x000fe20000100a00 */
[----:B------:R-:W-:-:S03]  /*fea0*/  IADD3 R2, R243, -0x38, RZ ;  /* 0xffffffc8f3027810 */ /* 0x000fc60007ffe0ff */
[----:B------:R4:W-:Y:S04]  /*feb0*/  LDGSTS.E [R31+0x1d300], [R12.64], !P5 ;  /* 0x1d3000000c1f7fae */ /* 0x0009e8000e921844 */
[----:B------:R-:W-:Y:S04]  /*fec0*/  STL.64 [R1+0x25e0], R8 ;  /* 0x0025e00801007387 */ /* 0x000fe80000100a00 */
[----:B------:R1:W-:Y:S04]  /*fed0*/  LDGSTS.E [R31+0x1d400], [R10.64], !P5 ;  /* 0x1d4000000a1f7fae */ /* 0x0003e8000e921844 */
[----:B------:R-:W-:Y:S04]  /*fee0*/  STL.64 [R1+0x25e8], R6 ;  /* 0x0025e80601007387 */ /* 0x000fe80000100a00 */
[----:B------:R1:W-:Y:S04]  /*fef0*/  LDGSTS.E [R31+0x1d500], [R8.64], !P5 ;  /* 0x1d500000081f7fae */ /* 0x0003e8000e921844 */
[----:B------:R1:W-:Y:S04]  /*ff00*/  STL.64 [R1+0x25f0], R4 ;  /* 0x0025f00401007387 */ /* 0x0003e80000100a00 */
[----:B------:R1:W-:Y:S01]  /*ff10*/  LDGSTS.E [R31+0x1d600], [R6.64], !P5 ;  /* 0x1d600000061f7fae */ /* 0x0003e2000e921844 */
[----:B------:R-:W-:-:S03]  /*ff20*/  ISETP.GE.U32.AND P2, PT, R0, 0x7fffffb1, PT ;  /* 0x7fffffb10000780c */ /* 0x000fc60003f46070 */
[----:B------:R1:W-:Y:S01]  /*ff30*/  LDGSTS.E [R31+0x1d700], [R4.64], !P5 ;  /* 0x1d700000041f7fae */ /* 0x0003e2000e921844 */
[----:B------:R-:W-:-:S03]  /*ff40*/  ISETP.GE.U32.AND P5, PT, R2, 0x7fffffa9, PT ;  /* 0x7fffffa90200780c */ /* 0x000fc60003fa6070 */
[----:B------:R-:W2:Y:S01]  /*ff50*/  LDL.LU.64 R28, [R1+0x290] ;  /* 0x00029000011c7983 */ /* 0x000ea20000300a00 */
[C---:B------:R-:W-:Y:S02]  /*ff60*/  IMAD.SHL.U32 R0, R17.reuse, 0x80, RZ ;  /* 0x0000008011007824 */ /* 0x040fe400078e00ff */
[C---:B------:R-:W-:Y:S01]  /*ff70*/  IMAD.SHL.U32 R3, R17.reuse, 0x20, RZ ;  /* 0x0000002011037824 */ /* 0x040fe200078e00ff */
[----:B------:R2:W-:Y:S01]  /*ff80*/  LDGSTS.E [R31+0x1f000], [R38.64], !P6 ;  /* 0x1f000000261f7fae */ /* 0x0005e2000f121844 */
[----:B------:R-:W-:-:S03]  /*ff90*/  IMAD.SHL.U32 R2, R17, 0x200, RZ ;  /* 0x0000020011027824 */ /* 0x000fc600078e00ff */
[----:B-1----:R-:W2:Y:S01]  /*ffa0*/  LDL.LU.64 R4, [R1+0x288] ;  /* 0x0002880001047983 */ /* 0x002ea20000300a00 */
[----:B------:R-:W-:-:S03]  /*ffb0*/  IMAD.WIDE R16, R252, 0x4, R222 ;  /* 0x00000004fc107825 */ /* 0x000fc600078e02de */
[----:B------:R-:W2:Y:S01]  /*ffc0*/  LDL.LU.64 R6, [R1+0x280] ;  /* 0x0002800001067983 */ /* 0x000ea20000300a00 */
[----:B---3--:R-:W-:-:S03]  /*ffd0*/  IMAD.WIDE R14, R252, 0x4, R224 ;  /* 0x00000004fc0e7825 */ /* 0x008fc600078e02e0 */
[----:B------:R-:W3:Y:S01]  /*ffe0*/  LDL.LU.64 R26, [R1+0x278] ;  /* 0x00027800011a7983 */ /* 0x000ee20000300a00 */
[----:B----4-:R-:W-:-:S03]  /*fff0*/  IMAD.WIDE R12, R252, 0x4, R226 ;  /* 0x00000004fc0c7825 */ /* 0x010fc600078e02e2 */
[----:B------:R-:W2:Y:S01]  /*10000*/  LDL.LU.64 R24, [R1+0x270] ;  /* 0x0002700001187983 */ /* 0x000ea20000300a00 */
[----:B------:R-:W-:-:S03]  /*10010*/  IMAD.WIDE R10, R252, 0x4, R228 ;  /* 0x00000004fc0a7825 */ /* 0x000fc600078e02e4 */
[----:B------:R-:W2:Y:S01]  /*10020*/  LDL.LU.64 R20, [R1+0x268] ;  /* 0x0002680001147983 */ /* 0x000ea20000300a00 */
[----:B------:R-:W-:-:S03]  /*10030*/  IMAD.WIDE R8, R252, 0x4, R230 ;  /* 0x00000004fc087825 */ /* 0x000fc600078e02e6 */
[----:B------:R-:W2:Y:S04]  /*10040*/  LDL.LU.64 R18, [R1+0x260] ;  /* 0x0002600001127983 */ /* 0x000ea80000300a00 */
[----:B------:R-:W2:Y:S04]  /*10050*/  LDL.LU.64 R32, [R1+0x258] ;  /* 0x0002580001207983 */ /* 0x000ea80000300a00 */
[----:B------:R-:W-:Y:S04]  /*10060*/  STL.64 [R1+0x28b0], R38 ;  /* 0x0028b02601007387 */ /* 0x000fe80000100a00 */
[----:B------:R-:W-:Y:S04]  /*10070*/  STL.64 [R1+0x28a8], R36 ;  /* 0x0028a82401007387 */ /* 0x000fe80000100a00 */
[----:B------:R-:W-:Y:S04]  /*10080*/  STL.64 [R1+0x28a0], R16 ;  /* 0x0028a01001007387 */ /* 0x000fe80000100a00 */
[----:B------:R1:W-:Y:S04]  /*10090*/  STL.64 [R1+0x2898], R14 ;  /* 0x0028980e01007387 */ /* 0x0003e80000100a00 */
[----:B------:R1:W-:Y:S04]  /*100a0*/  STL.64 [R1+0x2890], R12 ;  /* 0x0028900c01007387 */ /* 0x0003e80000100a00 */
[----:B------:R1:W-:Y:S04]  /*100b0*/  STL.64 [R1+0x2888], R10 ;  /* 0x0028880a01007387 */ /* 0x0003e80000100a00 */
[----:B------:R1:W-:Y:S04]  /*100c0*/  STL.64 [R1+0x2880], R8 ;  /* 0x0028800801007387 */ /* 0x0003e80000100a00 */
[----:B------:R-:W-:Y:S04]  /*100d0*/  STL.64 [R1+0x2878], R34 ;  /* 0x0028782201007387 */ /* 0x000fe80000100a00 */
[----:B------:R-:W2:Y:S04]  /*100e0*/  LDL.LU R244, [R1+0x298] ;  /* 0x0002980001f47983 */ /* 0x000ea80000300800 */
[----:B------:R-:W2:Y:S04]  /*100f0*/  LDL R245, [R1+0x2db8] ;  /* 0x002db80001f57983 */ /* 0x000ea80000100800 */
[----:B------:R1:W-:Y:S04]  /*10100*/  LDGSTS.E [R31+0x1f100], [R36.64], !P6 ;  /* 0x1f100000241f7fae */ /* 0x0003e8000f121844 */
[----:B------:R-:W2:Y:S04]  /*10110*/  LDL.LU.64 R246, [R1+0x250] ;  /* 0x0002500001f67983 */ /* 0x000ea80000300a00 */
[----:B------:R1:W-:Y:S04]  /*10120*/  LDGSTS.E [R31+0x1f200], [R16.64], !P6 ;  /* 0x1f200000101f7fae */ /* 0x0003e8000f121844 */
[----:B------:R-:W2:Y:S04]  /*10130*/  LDL.LU.64 R248, [R1+0x248] ;  /* 0x0002480001f87983 */ /* 0x000ea80000300a00 */
[----:B------:R1:W-:Y:S04]  /*10140*/  LDGSTS.E [R31+0x1f300], [R14.64], !P6 ;  /* 0x1f3000000e1f7fae */ /* 0x0003e8000f121844 */
[----:B------:R-:W2:Y:S04]  /*10150*/  LDL.LU.64 R250, [R1+0x240] ;  /* 0x0002400001fa7983 */ /* 0x000ea80000300a00 */
[----:B------:R1:W-:Y:S04]  /*10160*/  LDGSTS.E [R31+0x1f400], [R12.64], !P6 ;  /* 0x1f4000000c1f7fae */ /* 0x0003e8000f121844 */
[----:B-1----:R-:W2:Y:S04]  /*10170*/  LDL.LU.64 R14, [R1+0x238] ;  /* 0x00023800010e7983 */ /* 0x002ea80000300a00 */
[----:B------:R1:W-:Y:S04]  /*10180*/  LDGSTS.E [R31+0x1f500], [R10.64], !P6 ;  /* 0x1f5000000a1f7fae */ /* 0x0003e8000f121844 */
[----:B------:R-:W2:Y:S04]  /*10190*/  LDL.LU.64 R12, [R1+0x230] ;  /* 0x00023000010c7983 */ /* 0x000ea80000300a00 */
[----:B------:R1:W-:Y:S04]  /*101a0*/  LDGSTS.E [R31+0x1f600], [R8.64], !P6 ;  /* 0x1f600000081f7fae */ /* 0x0003e8000f121844 */
[----:B-1----:R-:W2:Y:S01]  /*101b0*/  LDL.LU.64 R10, [R1+0x228] ;  /* 0x00022800010a7983 */ /* 0x002ea20000300a00 */
[----:B------:R-:W-:-:S02]  /*101c0*/  LOP3.LUT R0, R0, 0xc00, RZ, 0xc0, !PT ;  /* 0x00000c0000007812 */ /* 0x000fc400078ec0ff */
[----:B------:R-:W-:Y:S01]  /*101d0*/  LOP3.LUT R2, R2, 0xc00, RZ, 0xc0, !PT ;  /* 0x00000c0002027812 */ /* 0x000fe200078ec0ff */
[----:B------:R1:W-:Y:S04]  /*101e0*/  LDGSTS.E [R31+0x1f700], [R34.64], !P6 ;  /* 0x1f700000221f7fae */ /* 0x0003e8000f121844 */
[----:B------:R-:W2:Y:S04]  /*101f0*/  LDL.LU.64 R8, [R1+0x220] ;  /* 0x0002200001087983 */ /* 0x000ea80000300a00 */
[----:B------:R-:W2:Y:S04]  /*10200*/  LDL.LU.64 R16, [R1+0x218] ;  /* 0x0002180001107983 */ /* 0x000ea80000300a00 */
[----:B------:R-:W-:Y:S04]  /*10210*/  STL [R1+0x18c0], RZ ;  /* 0x0018c0ff01007387 */ /* 0x000fe80000100800 */
        /* <DEDUP_REMOVED lines=1527> */
[----:B------:R-:W-:Y:S04]  /*16190*/  STL [R1], RZ ;  /* 0x000000ff01007387 */ /* 0x000fe80000100800 */
        /* <DEDUP_REMOVED lines=395> */
[----:B------:R-:W4:Y:S04]  /*17a50*/  LDL.LU.64 R130, [R1+0x26b8] ;  /* 0x0026b80001827983 */ /* 0x000f280000300a00 */
[----:B------:R-:W4:Y:S04]  /*17a60*/  LDL.LU.64 R132, [R1+0x26c0] ;  /* 0x0026c00001847983 */ /* 0x000f280000300a00 */
[----:B------:R-:W4:Y:S04]  /*17a70*/  LDL.LU.64 R134, [R1+0x26c8] ;  /* 0x0026c80001867983 */ /* 0x000f280000300a00 */
[----:B------:R-:W4:Y:S04]  /*17a80*/  LDL.LU.64 R136, [R1+0x26d0] ;  /* 0x0026d00001887983 */ /* 0x000f280000300a00 */
[----:B------:R-:W4:Y:S04]  /*17a90*/  LDL.LU.64 R138, [R1+0x26d8] ;  /* 0x0026d800018a7983 */ /* 0x000f280000300a00 */
[----:B------:R-:W4:Y:S04]  /*17aa0*/  LDL.LU.64 R140, [R1+0x26e0] ;  /* 0x0026e000018c7983 */ /* 0x000f280000300a00 */
[----:B------:R-:W4:Y:S04]  /*17ab0*/  LDL.LU.64 R142, [R1+0x26e8] ;  /* 0x0026e800018e7983 */ /* 0x000f280000300a00 */
[----:B------:R-:W4:Y:S04]  /*17ac0*/  LDL.LU.64 R82, [R1+0x26f0] ;  /* 0x0026f00001527983 */ /* 0x000f280000300a00 */
        /* <DEDUP_REMOVED lines=19> */
[----:B------:R-:W4:Y:S01]  /*17c00*/  LDL.LU.64 R86, [R1+0x2730] ;  /* 0x0027300001567983 */ /* 0x000f220000300a00 */
[----:B------:R-:W-:-:S02]  /*17c10*/  LOP3.LUT R0, R0, 0x60, R3, 0xf8, !PT ;  /* 0x0000006000007812 */ /* 0x000fc400078ef803 */
[----:B------:R-:W-:Y:S01]  /*17c20*/  IADD3 R3, R243, -0x3c, RZ ;  /* 0xffffffc4f3037810 */ /* 0x000fe20007ffe0ff */
[----:B------:R-:W-:Y:S01]  /*17c30*/  IMAD R22, R22, 0x10, R2 ;  /* 0x0000001016167824 */ /* 0x000fe200078e0202 */
[----:B------:R-:W-:Y:S02]  /*17c40*/  LOP3.LUT R85, R23, 0x60, RZ, 0x3c, !PT ;  /* 0x0000006017557812 */ /* 0x000fe400078e3cff */
[----:B------:R-:W-:Y:S01]  /*17c50*/  ISETP.GE.U32.AND P6, PT, R3, 0x7fffffa5, PT ;  /* 0x7fffffa50300780c */ /* 0x000fe20003fc6070 */
[----:B--2---:R-:W-:-:S04]  /*17c60*/  IMAD.WIDE R2, R252, 0x4, R28 ;  /* 0x00000004fc027825 */ /* 0x004fc800078e021c */
[C---:B------:R-:W-:Y:S01]  /*17c70*/  IMAD.WIDE R4, R252.reuse, 0x4, R4 ;  /* 0x00000004fc047825 */ /* 0x040fe200078e0204 */
[----:B------:R2:W-:Y:S03]  /*17c80*/  LDGSTS.E [R85+0x11800], [R2.64], !P0 ;  /* 0x1180000002557fae */ /* 0x0005e6000c121844 */
[C---:B------:R-:W-:Y:S01]  /*17c90*/  IMAD.WIDE R6, R252.reuse, 0x4, R6 ;  /* 0x00000004fc067825 */ /* 0x040fe200078e0206 */
[----:B------:R2:W-:Y:S03]  /*17ca0*/  LDGSTS.E [R85+0x11900], [R4.64], !P0 ;  /* 0x1190000004557fae */ /* 0x0005e6000c121844 */
[C---:B---3--:R-:W-:Y:S01]  /*17cb0*/  IMAD.WIDE R68, R252.reuse, 0x4, R26 ;  /* 0x00000004fc447825 */ /* 0x048fe200078e021a */
[----:B------:R2:W-:Y:S03]  /*17cc0*/  LDGSTS.E [R85+0x11a00], [R6.64], !P0 ;  /* 0x11a0000006557fae */ /* 0x0005e6000c121844 */
[C---:B------:R-:W-:Y:S01]  /*17cd0*/  IMAD.WIDE R70, R252.reuse, 0x4, R24 ;  /* 0x00000004fc467825 */ /* 0x040fe200078e0218 */
        /* <DEDUP_REMOVED lines=22> */
[----:B------:R2:W-:Y:S04]  /*17e40*/  LDGSTS.E [R85+0x13e00], [R110.64], !P4 ;  /* 0x13e000006e557fae */ /* 0x0005e8000e121844 */
[----:B------:R2:W-:Y:S01]  /*17e50*/  LDGSTS.E [R85+0x13f00], [R112.64], !P4 ;  /* 0x13f0000070557fae */ /* 0x0005e2000e121844 */
[----:B------:R-:W-:Y:S01]  /*17e60*/  IADD3 R84, R243, -0x40, RZ ;  /* 0xffffffc0f3547810 */ /* 0x000fe20007ffe0ff */
[----:B----4-:R-:W-:-:S02]  /*17e70*/  IMAD.WIDE R160, R252, 0x4, R82 ;  /* 0x00000004fca07825 */ /* 0x010fc400078e0252 */
[----:B------:R-:W3:Y:S04]  /*17e80*/  LDL.LU.64 R82, [R1+0x1cf0] ;  /* 0x001cf00001527983 */ /* 0x000ee80000300a00 */
[----:B------:R-:W4:Y:S04]  /*17e90*/  LDL.LU.64 R116, [R1+0x1cc8] ;  /* 0x001cc80001747983 */ /* 0x000f280000300a00 */
[----:B------:R-:W3:Y:S04]  /*17ea0*/  LDL.LU.64 R114, [R1+0x1cc0] ;  /* 0x001cc00001727983 */ /* 0x000ee80000300a00 */
[----:B------:R-:W3:Y:S01]  /*17eb0*/  LDL.LU.64 R96, [R1+0x1ca8] ;  /* 0x001ca80001607983 */ /* 0x000ee20000300a00 */
[----:B------:R-:W-:-:S04]  /*17ec0*/  IMAD.WIDE R130, R252, 0x4, R130 ;  /* 0x00000004fc827825 */ /* 0x000fc800078e0282 */
        /* <DEDUP_REMOVED lines=12> */
[----:B------:R2:W-:Y:S04]  /*17f90*/  LDGSTS.E [R85+0x15e00], [R142.64], !P1 ;  /* 0x15e000008e557fae */ /* 0x0005e8000c921844 */
[----:B------:R2:W-:Y:S01]  /*17fa0*/  LDGSTS.E [R85+0x15f00], [R160.64], !P1 ;  /* 0x15f00000a0557fae */ /* 0x0005e2000c921844 */
[----:B------:R-:W-:-:S03]  /*17fb0*/  IMAD.WIDE R190, R252, 0x4, R94 ;  /* 0x00000004fcbe7825 */ /* 0x000fc600078e025e */
[----:B------:R-:W3:Y:S01]  /*17fc0*/  LDL.LU.64 R94, [R1+0x1ca0] ;  /* 0x001ca000015e7983 */ /* 0x000ee20000300a00 */
[----:B------:R-:W-:-:S03]  /*17fd0*/  IMAD.WIDE R196, R252, 0x4, R92 ;  /* 0x00000004fcc47825 */ /* 0x000fc600078e025c */
[----:B------:R-:W3:Y:S01]  /*17fe0*/  LDL.LU.64 R92, [R1+0x1c98] ;  /* 0x001c9800015c7983 */ /* 0x000ee20000300a00 */
[----:B------:R-:W-:-:S03]  /*17ff0*/  IMAD.WIDE R202, R252, 0x4, R90 ;  /* 0x00000004fcca7825 */ /* 0x000fc600078e025a */
[----:B------:R-:W3:Y:S01]  /*18000*/  LDL.LU.64 R90, [R1+0x1c90] ;  /* 0x001c9000015a7983 */ /* 0x000ee20000300a00 */
[----:B------:R-:W-:-:S03]  /*18010*/  IMAD.WIDE R206, R252, 0x4, R88 ;  /* 0x00000004fcce7825 */ /* 0x000fc600078e0258 */
[----:B------:R-:W3:Y:S01]  /*18020*/  LDL.LU.64 R88, [R1+0x1c88] ;  /* 0x001c880001587983 */ /* 0x000ee20000300a00 */
[----:B------:R-:W-:-:S04]  /*18030*/  IMAD.WIDE R178, R252, 0x4, R122 ;  /* 0x00000004fcb27825 */ /* 0x000fc800078e027a */
[C---:B------:R-:W-:Y:S01]  /*18040*/  IMAD.WIDE R182, R252.reuse, 0x4, R120 ;  /* 0x00000004fcb67825 */ /* 0x040fe200078e0278 */
[----:B------:R2:W-:Y:S03]  /*18050*/  LDGSTS.E [R85+0x17800], [R178.64], !P2 ;  /* 0x17800000b2557fae */ /* 0x0005e6000d121844 */
[C---:B------:R-:W-:Y:S01]  /*18060*/  IMAD.WIDE R186, R252.reuse, 0x4, R118 ;  /* 0x00000004fcba7825 */ /* 0x040fe200078e0276 */
[----:B------:R2:W-:Y:S03]  /*18070*/  LDGSTS.E [R85+0x17900], [R182.64], !P2 ;  /* 0x17900000b6557fae */ /* 0x0005e6000d121844 */
[----:B------:R-:W-:Y:S01]  /*18080*/  IMAD.WIDE R210, R252, 0x4, R86 ;  /* 0x00000004fcd27825 */ /* 0x000fe200078e0256 */
[----:B------:R2:W-:Y:S04]  /*18090*/  LDGSTS.E [R85+0x17a00], [R186.64], !P2 ;  /* 0x17a00000ba557fae */ /* 0x0005e8000d121844 */
[----:B------:R-:W3:Y:S04]  /*180a0*/  LDL.LU.64 R86, [R1+0x1c78] ;  /* 0x001c780001567983 */ /* 0x000ee80000300a00 */
[----:B------:R2:W-:Y:S01]  /*180b0*/  LDGSTS.E [R85+0x17b00], [R190.64], !P2 ;  /* 0x17b00000be557fae */ /* 0x0005e2000d121844 */
[----:B------:R-:W-:-:S03]  /*180c0*/  ISETP.GE.U32.AND P1, PT, R84, 0x7fffffa1, PT ;  /* 0x7fffffa15400780c */ /* 0x000fc60003f26070 */
[----:B------:R2:W-:Y:S04]  /*180d0*/  LDGSTS.E [R85+0x17c00], [R196.64], !P2 ;  /* 0x17c00000c4557fae */ /* 0x0005e8000d121844 */
[----:B------:R2:W-:Y:S04]  /*180e0*/  LDGSTS.E [R85+0x17d00], [R202.64], !P2 ;  /* 0x17d00000ca557fae */ /* 0x0005e8000d121844 */
[----:B------:R2:W-:Y:S04]  /*180f0*/  LDGSTS.E [R85+0x17e00], [R206.64], !P2 ;  /* 0x17e00000ce557fae */ /* 0x0005e8000d121844 */
[----:B------:R-:W3:Y:S04]  /*18100*/  LDL.LU.64 R118, [R1+0x1c58] ;  /* 0x001c580001767983 */ /* 0x000ee80000300a00 */
[----:B------:R2:W-:Y:S04]  /*18110*/  LDGSTS.E [R85+0x17f00], [R210.64], !P2 ;  /* 0x17f00000d2557fae */ /* 0x0005e8000d121844 */
[----:B--2---:R-:W2:Y:S01]  /*18120*/  LDL.LU.64 R84, [R1+0x1c38] ;  /* 0x001c380001547983 */ /* 0x004ea20000300a00 */
[----:B------:R-:W-:-:S04]  /*18130*/  IMAD.MOV.U32 R180, RZ, RZ, c[0x0][0x18c] ;  /* 0x00006300ffb47624 */ /* 0x000fc800078e00ff */
[----:B------:R-:W-:-:S04]  /*18140*/  IMAD.SHL.U32 R180, R180, 0x20, RZ ;  /* 0x00000020b4b47824 */ /* 0x000fc800078e00ff */
[C---:B----4-:R-:W-:Y:S02]  /*18150*/  IMAD.WIDE R120, R180.reuse, 0x4, R116 ;  /* 0x00000004b4787825 */ /* 0x050fe400078e0274 */
[----:B------:R-:W4:Y:S02]  /*18160*/  LDL.LU.64 R116, [R1+0x1c20] ;  /* 0x001c200001747983 */ /* 0x000f240000300a00 */
[C---:B---3--:R-:W-:Y:S02]  /*18170*/  IMAD.WIDE R114, R180.reuse, 0x4, R114 ;  /* 0x00000004b4727825 */ /* 0x048fe400078e0272 */
[----:B------:R-:W-:Y:S02]  /*18180*/  STL.64 [R1+0x2718], R120 ;  /* 0x0027187801007387 */ /* 0x000fe40000100a00 */
[C---:B------:R-:W-:Y:S02]  /*18190*/  IMAD.WIDE R96, R180.reuse, 0x4, R96 ;  /* 0x00000004b4607825 */ /* 0x040fe400078e0260 */
[----:B------:R3:W-:Y:S04]  /*181a0*/  STL.64 [R1+0x2710], R114 ;  /* 0x0027107201007387 */ /* 0x0007e80000100a00 */
[----:B------:R-:W4:Y:S01]  /*181b0*/  LDL.LU.64 R176, [R1+0x1b00] ;  /* 0x001b000001b07983 */ /* 0x000f220000300a00 */
[----:B------:R-:W-:-:S03]  /*181c0*/  IMAD.WIDE R82, R180, 0x4, R82 ;  /* 0x00000004b4527825 */ /* 0x000fc600078e0252 */
[----:B---3--:R-:W3:Y:S04]  /*181d0*/  LDL.LU.64 R114, [R1+0x1ae0] ;  /* 0x001ae00001727983 */ /* 0x008ee80000300a00 */
[----:B------:R1:W-:Y:S04]  /*181e0*/  STL.64 [R1+0x2708], R96 ;  /* 0x0027086001007387 */ /* 0x0003e80000100a00 */
[----:B-1----:R-:W3:Y:S04]  /*181f0*/  LDL.LU.64 R96, [R1+0x1ad8] ;  /* 0x001ad80001607983 */ /* 0x002ee80000300a00 */
[----:B------:R-:W-:Y:S01]  /*18200*/  STL.64 [R1+0x2720], R82 ;  /* 0x0027205201007387 */ /* 0x000fe20000100a00 */
[----:B------:R-:W-:-:S03]  /*18210*/  IMAD.WIDE R120, R180, 0x4, R94 ;  /* 0x00000004b4787825 */ /* 0x000fc600078e025e */
[----:B------:R-:W3:Y:S01]  /*18220*/  LDL.LU.64 R94, [R1+0x1ad0] ;  /* 0x001ad000015e7983 */ /* 0x000ee20000300a00 */
[----:B------:R-:W-:-:S03]  /*18230*/  IMAD.WIDE R92, R180, 0x4, R92 ;  /* 0x00000004b45c7825 */ /* 0x000fc600078e025c */
[----:B------:R1:W-:Y:S04]  /*18240*/  STL.64 [R1+0x2700], R120 ;  /* 0x0027007801007387 */ /* 0x0003e80000100a00 */
[----:B------:R-:W3:Y:S04]  /*18250*/  LDL.LU.64 R174, [R1+0x1ac8] ;  /* 0x001ac80001ae7983 */ /* 0x000ee80000300a00 */
[----:B------:R-:W3:Y:S04]  /*18260*/  LDL.LU.64 R172, [R1+0x1ac0] ;  /* 0x001ac00001ac7983 */ /* 0x000ee80000300a00 */
[----:B------:R1:W-:Y:S04]  /*18270*/  STL.64 [R1+0x26f8], R92 ;  /* 0x0026f85c01007387 */ /* 0x0003e80000100a00 */
[----:B------:R-:W3:Y:S04]  /*18280*/  LDL.LU.64 R170, [R1+0x1aa8] ;  /* 0x001aa80001aa7983 */ /* 0x000ee80000300a00 */
[----:B------:R-:W3:Y:S04]  /*18290*/  LDL.LU.64 R168, [R1+0x1aa0] ;  /* 0x001aa00001a87983 */ /* 0x000ee80000300a00 */
[----:B------:R-:W3:Y:S04]  /*182a0*/  LDL.LU.64 R166, [R1+0x1a88] ;  /* 0x001a880001a67983 */ /* 0x000ee80000300a00 */
[----:B------:R-:W3:Y:S04]  /*182b0*/  LDL.LU.64 R164, [R1+0x1a80] ;  /* 0x001a800001a47983 */ /* 0x000ee80000300a00 */
[----:B------:R-:W3:Y:S04]  /*182c0*/  LDL.LU.64 R162, [R1+0x1a78] ;  /* 0x001a780001a27983 */ /* 0x000ee80000300a00 */
[----:B------:R-:W3:Y:S04]  /*182d0*/  LDL.LU.64 R126, [R1+0x1a70] ;  /* 0x001a7000017e7983 */ /* 0x000ee80000300a00 */
[----:B------:R-:W3:Y:S04]  /*182e0*/  LDL.LU.64 R124, [R1+0x1a68] ;  /* 0x001a6800017c7983 */ /* 0x000ee80000300a00 */
[----:B-1----:R-:W3:Y:S04]  /*182f0*/  LDL.LU.64 R120, [R1+0x1a60] ;  /* 0x001a600001787983 */ /* 0x002ee80000300a00 */
[----:B------:R-:W3:Y:S01]  /*18300*/  LDL.LU.64 R92, [R1+0x1958] ;  /* 0x00195800015c7983 */ /* 0x000ee20000300a00 */
[----:B------:R-:W-:-:S03]  /*18310*/  IMAD.WIDE R122, R180, 0x4, R90 ;  /* 0x00000004b47a7825 */ /* 0x000fc600078e025a */
[----:B------:R-:W3:Y:S01]  /*18320*/  LDL.LU.64 R90, [R1+0x1950] ;  /* 0x00195000015a7983 */ /* 0x000ee20000300a00 */
[----:B------:R-:W-:-:S03]  /*18330*/  IMAD.WIDE R184, R180, 0x4, R88 ;  /* 0x00000004b4b87825 */ /* 0x000fc600078e0258 */
[----:B------:R1:W-:Y:S04]  /*18340*/  STL.64 [R1+0x26f0], R122 ;  /* 0x0026f07a01007387 */ /* 0x0003e80000100a00 */
[----:B------:R-:W3:Y:S04]  /*18350*/  LDL.LU.64 R88, [R1+0x1948] ;  /* 0x0019480001587983 */ /* 0x000ee80000300a00 */
[----:B------:R-:W-:Y:S01]  /*18360*/  STL.64 [R1+0x26e8], R184 ;  /* 0x0026e8b801007387 */ /* 0x000fe20000100a00 */
[----:B-1----:R-:W-:-:S03]  /*18370*/  IMAD.WIDE R122, R180, 0x4, R86 ;  /* 0x00000004b47a7825 */ /* 0x002fc600078e0256 */
[----:B------:R-:W3:Y:S01]  /*18380*/  LDL.LU.64 R86, [R1+0x1940] ;  /* 0x0019400001567983 */ /* 0x000ee20000300a00 */
[----:B------:R-:W-:-:S03]  /*18390*/  IMAD.WIDE R118, R180, 0x4, R118 ;  /* 0x00000004b4767825 */ /* 0x000fc600078e0276 */
[----:B------:R1:W-:Y:S01]  /*183a0*/  STL.64 [R1+0x26e0], R122 ;  /* 0x0026e07a01007387 */ /* 0x0003e20000100a00 */
[----:B--2---:R-:W-:-:S03]  /*183b0*/  IMAD.WIDE R84, R180, 0x4, R84 ;  /* 0x00000004b4547825 */ /* 0x004fc600078e0254 */
[----:B-1----:R-:W2:Y:S04]  /*183c0*/  LDL.LU.64 R122, [R1+0x1908] ;  /* 0x00190800017a7983 */ /* 0x002ea80000300a00 */
[----:B------:R1:W-:Y:S04]  /*183d0*/  STL.64 [R1+0x26d8], R118 ;  /* 0x0026d87601007387 */ /* 0x0003e80000100a00 */
[----:B-1----:R-:W2:Y:S04]  /*183e0*/  LDL.LU.64 R118, [R1+0x1900] ;  /* 0x0019000001767983 */ /* 0x002ea80000300a00 */
[----:B------:R1:W-:Y:S04]  /*183f0*/  STL.64 [R1+0x26d0], R84 ;  /* 0x0026d05401007387 */ /* 0x0003e80000100a00 */
[----:B-1----:R-:W2:Y:S01]  /*18400*/  LDL.LU.64 R84, [R1+0x1708] ;  /* 0x0017080001547983 */ /* 0x002ea20000300a00 */
[----:B----4-:R-:W-:-:S03]  /*18410*/  IMAD.WIDE R184, R180, 0x4, R116 ;  /* 0x00000004b4b87825 */ /* 0x010fc600078e0274 */
[----:B------:R-:W4:Y:S04]  /*18420*/  LDL.LU.64 R116, [R1+0x1700] ;  /* 0x0017000001747983 */ /* 0x000f280000300a00 */
[----:B------:R3:W-:Y:S01]  /*18430*/  STL.64 [R1+0x26c8], R184 ;  /* 0x0026c8b801007387 */ /* 0x0007e20000100a00 */
[----:B------:R-:W-:-:S04]  /*18440*/  IMAD.WIDE R176, R180, 0x4, R176 ;  /* 0x00000004b4b07825 */ /* 0x000fc800078e02b0 */
[C---:B---3--:R-:W-:Y:S02]  /*18450*/  IMAD.WIDE R184, R180.reuse, 0x4, R114 ;  /* 0x00000004b4b87825 */ /* 0x048fe400078e0272 */
[----:B------:R-:W3:Y:S04]  /*18460*/  LDL.LU.64 R114, [R1+0x11c8] ;  /* 0x0011c80001727983 */ /* 0x000ee80000300a00 */
[----:B------:R1:W-:Y:S04]  /*18470*/  STL.64 [R1+0x26c0], R176 ;  /* 0x0026c0b001007387 */ /* 0x0003e80000100a00 */
[----:B------:R1:W-:Y:S02]  /*18480*/  STL.64 [R1+0x26b8], R184 ;  /* 0x0026b8b801007387 */ /* 0x0003e40000100a00 */
[----:B-1----:R-:W-:-:S02]  /*18490*/  IMAD.WIDE R176, R180, 0x4, R96 ;  /* 0x00000004b4b07825 */ /* 0x002fc400078e0260 */
[----:B------:R-:W3:Y:S04]  /*184a0*/  LDL.LU.64 R96, [R1+0x11c0] ;  /* 0x0011c00001607983 */ /* 0x000ee80000300a00 */
[----:B------:R1:W-:Y:S01]  /*184b0*/  STL.64 [R1+0x1cf0], R176 ;  /* 0x001cf0b001007387 */ /* 0x0003e20000100a00 */
[----:B------:R-:W-:-:S03]  /*184c0*/  IMAD.WIDE R184, R180, 0x4, R94 ;  /* 0x00000004b4b87825 */ /* 0x000fc600078e025e */
[----:B------:R-:W3:Y:S01]  /*184d0*/  LDL.LU.64 R94, [R1+0x11a8] ;  /* 0x0011a800015e7983 */ /* 0x000ee20000300a00 */
[----:B-1----:R-:W-:-:S03]  /*184e0*/  IMAD.WIDE R176, R180, 0x4, R174 ;  /* 0x00000004b4b07825 */ /* 0x002fc600078e02ae */
[----:B------:R-:W-:Y:S01]  /*184f0*/  STL.64 [R1+0x1cc8], R184 ;  /* 0x001cc8b801007387 */ /* 0x000fe20000100a00 */
[----:B------:R-:W-:-:S03]  /*18500*/  IMAD.WIDE R174, R180, 0x4, R172 ;  /* 0x00000004b4ae7825 */ /* 0x000fc600078e02ac */
        /* <DEDUP_REMOVED lines=18> */
[----:B------:R-:W3:Y:S04]  /*18630*/  LDL.LU.64 R92, [R1+0x11a0] ;  /* 0x0011a000015c7983 */ /* 0x000ee80000300a00 */
[----:B------:R1:W-:Y:S04]  /*18640*/  STL.64 [R1+0x1c20], R124 ;  /* 0x001c207c01007387 */ /* 0x0003e80000100a00 */
[----:B------:R1:W-:Y:S02]  /*18650*/  STL.64 [R1+0x1b00], R120 ;  /* 0x001b007801007387 */ /* 0x0003e40000100a00 */
[----:B-1----:R-:W-:-:S02]  /*18660*/  IMAD.WIDE R124, R180, 0x4, R90 ;  /* 0x00000004b47c7825 */ /* 0x002fc400078e025a */
[----:B------:R-:W3:Y:S02]  /*18670*/  LDL.LU.64 R90, [R1+0x1198] ;  /* 0x00119800015a7983 */ /* 0x000ee40000300a00 */
[C---:B------:R-:W-:Y:S02]  /*18680*/  IMAD.WIDE R120, R180.reuse, 0x4, R88 ;  /* 0x00000004b4787825 */ /* 0x040fe400078e0258 */
[----:B------:R1:W-:Y:S04]  /*18690*/  STL.64 [R1+0x1ae0], R124 ;  /* 0x001ae07c01007387 */ /* 0x0003e80000100a00 */
[----:B------:R-:W3:Y:S04]  /*186a0*/  LDL.LU.64 R88, [R1+0x1190] ;  /* 0x0011900001587983 */ /* 0x000ee80000300a00 */
[----:B------:R1:W-:Y:S02]  /*186b0*/  STL.64 [R1+0x1ad8], R120 ;  /* 0x001ad87801007387 */ /* 0x0003e40000100a00 */
[----:B-1----:R-:W-:-:S02]  /*186c0*/  IMAD.WIDE R124, R180, 0x4, R86 ;  /* 0x00000004b47c7825 */ /* 0x002fc400078e0256 */
[----:B------:R-:W3:Y:S04]  /*186d0*/  LDL.LU.64 R120, [R1+0x10f8] ;  /* 0x0010f80001787983 */ /* 0x000ee80000300a00 */
[----:B------:R-:W3:Y:S04]  /*186e0*/  LDL.LU.64 R86, [R1+0x10f0] ;  /* 0x0010f00001567983 */ /* 0x000ee80000300a00 */
[----:B------:R2:W-:Y:S02]  /*186f0*/  STL.64 [R1+0x1ad0], R124 ;  /* 0x001ad07c01007387 */ /* 0x0005e40000100a00 */
[----:B--2---:R-:W-:-:S05]  /*18700*/  IMAD.WIDE R124, R180, 0x4, R122 ;  /* 0x00000004b47c7825 */ /* 0x004fca00078e027a */
[----:B------:R-:W-:Y:S01]  /*18710*/  STL.64 [R1+0x1ac8], R124 ;  /* 0x001ac87c01007387 */ /* 0x000fe20000100a00 */
[----:B------:R-:W-:-:S03]  /*18720*/  IMAD.WIDE R122, R180, 0x4, R84 ;  /* 0x00000004b47a7825 */ /* 0x000fc600078e0254 */
[----:B------:R-:W2:Y:S01]  /*18730*/  LDL.LU.64 R84, [R1+0x10a8] ;  /* 0x0010a80001547983 */ /* 0x000ea20000300a00 */
[----:B------:R-:W-:-:S05]  /*18740*/  IMAD.WIDE R118, R180, 0x4, R118 ;  /* 0x00000004b4767825 */ /* 0x000fca00078e0276 */
[----:B------:R4:W-:Y:S04]  /*18750*/  STL.64 [R1+0x1ac0], R118 ;  /* 0x001ac07601007387 */ /* 0x0009e80000100a00 */
[----:B------:R3:W-:Y:S04]  /*18760*/  STL.64 [R1+0x1aa8], R122 ;  /* 0x001aa87a01007387 */ /* 0x0007e80000100a00 */
[----:B------:R-:W2:Y:S01]  /*18770*/  LDL.LU.64 R176, [R1+0x10a0] ;  /* 0x0010a00001b07983 */ /* 0x000ea20000300a00 */
[----:B----4-:R-:W-:-:S03]  /*18780*/  IMAD.WIDE R118, R180, 0x4, R116 ;  /* 0x00000004b4767825 */ /* 0x010fc600078e0274 */
[----:B------:R-:W4:Y:S04]  /*18790*/  LDL.LU.64 R116, [R1+0x1098] ;  /* 0x0010980001747983 */ /* 0x000f280000300a00 */
[----:B------:R1:W-:Y:S01]  /*187a0*/  STL.64 [R1+0x1aa0], R118 ;  /* 0x001aa07601007387 */ /* 0x0003e20000100a00 */
[----:B---3--:R-:W-:-:S03]  /*187b0*/  IMAD.WIDE R122, R180, 0x4, R114 ;  /* 0x00000004b47a7825 */ /* 0x008fc600078e0272 */
[----:B------:R-:W3:Y:S04]  /*187c0*/  LDL.LU.64 R114, [R1+0x1090] ;  /* 0x0010900001727983 */ /* 0x000ee80000300a00 */
[----:B------:R-:W-:Y:S01]  /*187d0*/  STL.64 [R1+0x1a88], R122 ;  /* 0x001a887a01007387 */ /* 0x000fe20000100a00 */
[----:B-1----:R-:W-:-:S03]  /*187e0*/  IMAD.WIDE R118, R180, 0x4, R96 ;  /* 0x00000004b4767825 */ /* 0x002fc600078e0260 */
[----:B------:R-:W3:Y:S04]  /*187f0*/  LDL.LU.64 R96, [R1+0x1088] ;  /* 0x0010880001607983 */ /* 0x000ee80000300a00 */
[----:B------:R1:W-:Y:S04]  /*18800*/  STL.64 [R1+0x1a80], R118 ;  /* 0x001a807601007387 */ /* 0x0003e80000100a00 */
[----:B------:R-:W3:Y:S04]  /*18810*/  LDL.LU.64 R174, [R1+0x1080] ;  /* 0x0010800001ae7983 */ /* 0x000ee80000300a00 */
[----:B------:R-:W3:Y:S01]  /*18820*/  LDL.LU.64 R172, [R1+0x1078] ;  /* 0x0010780001ac7983 */ /* 0x000ee20000300a00 */
[----:B------:R-:W-:-:S05]  /*18830*/  IMAD.WIDE R94, R180, 0x4, R94 ;  /* 0x00000004b45e7825 */ /* 0x000fca00078e025e */
        /* <DEDUP_REMOVED lines=11> */
[----:B------:R-:W3:Y:S04]  /*188f0*/  LDL.LU.64 R92, [R1+0xf18] ;  /* 0x000f1800015c7983 */ /* 0x000ee80000300a00 */
[----:B------:R1:W-:Y:S01]  /*18900*/  STL.64 [R1+0x1a70], R122 ;  /* 0x001a707a01007387 */ /* 0x0003e20000100a00 */
[----:B------:R-:W-:-:S03]  /*18910*/  IMAD.WIDE R184, R180, 0x4, R90 ;  /* 0x00000004b4b87825 */ /* 0x000fc600078e025a */
[----:B------:R-:W3:Y:S04]  /*18920*/  LDL.LU.64 R90, [R1+0xf10] ;  /* 0x000f1000015a7983 */ /* 0x000ee80000300a00 */
[----:B------:R-:W-:Y:S01]  /*18930*/  STL.64 [R1+0x1a68], R184 ;  /* 0x001a68b801007387 */ /* 0x000fe20000100a00 */
[----:B-1----:R-:W-:-:S03]  /*18940*/  IMAD.WIDE R122, R180, 0x4, R88 ;  /* 0x00000004b47a7825 */ /* 0x002fc600078e0258 */
[----:B------:R-:W3:Y:S04]  /*18950*/  LDL.LU.64 R88, [R1+0xf08] ;  /* 0x000f080001587983 */ /* 0x000ee80000300a00 */
[----:B------:R1:W-:Y:S01]  /*18960*/  STL.64 [R1+0x1a60], R122 ;  /* 0x001a607a01007387 */ /* 0x0003e20000100a00 */
[----:B------:R-:W-:-:S03]  /*18970*/  IMAD.WIDE R120, R180, 0x4, R120 ;  /* 0x00000004b4787825 */ /* 0x000fc600078e0278 */
[----:B-1----:R-:W3:Y:S01]  /*18980*/  LDL.LU.64 R122, [R1+0xf00] ;  /* 0x000f0000017a7983 */ /* 0x002ee20000300a00 */
[----:B------:R-:W-:-:S03]  /*18990*/  IMAD.WIDE R86, R180, 0x4, R86 ;  /* 0x00000004b4567825 */ /* 0x000fc600078e0256 */
[----:B------:R1:W-:Y:S04]  /*189a0*/  STL.64 [R1+0x1958], R120 ;  /* 0x0019587801007387 */ /* 0x0003e80000100a00 */
[----:B-1----:R-:W3:Y:S04]  /*189b0*/  LDL.LU.64 R120, [R1+0xee8] ;  /* 0x000ee80001787983 */ /* 0x002ee80000300a00 */
[----:B------:R1:W-:Y:S01]  /*189c0*/  STL.64 [R1+0x1950], R86 ;  /* 0x0019505601007387 */ /* 0x0003e20000100a00 */
[----:B--2---:R-:W-:-:S03]  /*189d0*/  IMAD.WIDE R184, R180, 0x4, R84 ;  /* 0x00000004b4b87825 */ /* 0x004fc600078e0254 */
[----:B-1----:R-:W2:Y:S04]  /*189e0*/  LDL.LU.64 R86, [R1+0xee0] ;  /* 0x000ee00001567983 */ /* 0x002ea80000300a00 */
[----:B------:R-:W2:Y:S01]  /*189f0*/  LDL.LU.64 R84, [R1+0xec8] ;  /* 0x000ec80001547983 */ /* 0x000ea20000300a00 */
[----:B------:R-:W-:-:S03]  /*18a00*/  IMAD.WIDE R176, R180, 0x4, R176 ;  /* 0x00000004b4b07825 */ /* 0x000fc600078e02b0 */
[----:B------:R4:W-:Y:S02]  /*18a10*/  STL.64 [R1+0x1948], R184 ;  /* 0x001948b801007387 */ /* 0x0009e40000100a00 */
[C---:B----4-:R-:W-:Y:S02]  /*18a20*/  IMAD.WIDE R184, R180.reuse, 0x4, R116 ;  /* 0x00000004b4b87825 */ /* 0x050fe400078e0274 */
[----:B------:R-:W4:Y:S04]  /*18a30*/  LDL.LU.64 R116, [R1+0xec0] ;  /* 0x000ec00001747983 */ /* 0x000f280000300a00 */
[----:B------:R3:W-:Y:S04]  /*18a40*/  STL.64 [R1+0x1940], R176 ;  /* 0x001940b001007387 */ /* 0x0007e80000100a00 */
[----:B------:R1:W-:Y:S01]  /*18a50*/  STL.64 [R1+0x1908], R184 ;  /* 0x001908b801007387 */ /* 0x0003e20000100a00 */
[----:B---3--:R-:W-:-:S03]  /*18a60*/  IMAD.WIDE R176, R180, 0x4, R114 ;  /* 0x00000004b4b07825 */ /* 0x008fc600078e0272 */
[----:B------:R-:W3:Y:S04]  /*18a70*/  LDL.LU.64 R114, [R1+0xeb8] ;  /* 0x000eb80001727983 */ /* 0x000ee80000300a00 */
[----:B------:R1:W-:Y:S02]  /*18a80*/  STL.64 [R1+0x1900], R176 ;  /* 0x001900b001007387 */ /* 0x0003e40000100a00 */
[C---:B-1----:R-:W-:Y:S02]  /*18a90*/  IMAD.WIDE R184, R180.reuse, 0x4, R96 ;  /* 0x00000004b4b87825 */ /* 0x042fe400078e0260 */
[----:B------:R-:W3:Y:S02]  /*18aa0*/  LDL.LU.64 R96, [R1+0xeb0] ;  /* 0x000eb00001607983 */ /* 0x000ee40000300a00 */
[----:B------:R-:W-:-:S02]  /*18ab0*/  IMAD.WIDE R176, R180, 0x4, R174 ;  /* 0x00000004b4b07825 */ /* 0x000fc400078e02ae */
[----:B------:R-:W-:Y:S02]  /*18ac0*/  STL.64 [R1+0x1708], R184 ;  /* 0x001708b801007387 */ /* 0x000fe40000100a00 */
[C---:B------:R-:W-:Y:S02]  /*18ad0*/  IMAD.WIDE R174, R180.reuse, 0x4, R172 ;  /* 0x00000004b4ae7825 */ /* 0x040fe400078e02ac */
[----:B------:R-:W-:Y:S04]  /*18ae0*/  STL.64 [R1+0x1700], R176 ;  /* 0x001700b001007387 */ /* 0x000fe80000100a00 */
[----:B------:R-:W-:Y:S01]  /*18af0*/  STL.64 [R1+0x11c8], R174 ;  /* 0x0011c8ae01007387 */ /* 0x000fe20000100a00 */
[----:B------:R-:W-:-:S04]  /*18b00*/  IMAD.WIDE R172, R180, 0x4, R170 ;  /* 0x00000004b4ac7825 */ /* 0x000fc800078e02aa */
[C---:B------:R-:W-:Y:S01]  /*18b10*/  IMAD.WIDE R170, R180.reuse, 0x4, R168 ;  /* 0x00000004b4aa7825 */ /* 0x040fe200078e02a8 */
[----:B------:R-:W-:Y:S03]  /*18b20*/  STL.64 [R1+0x11c0], R172 ;  /* 0x0011c0ac01007387 */ /* 0x000fe60000100a00 */
        /* <DEDUP_REMOVED lines=12> */
[----:B------:R-:W-:-:S02]  /*18bf0*/  IMAD.WIDE R118, R180, 0x4, R94 ;  /* 0x00000004b4767825 */ /* 0x000fc400078e025e */
[----:B------:R-:W3:Y:S04]  /*18c00*/  LDL.LU.64 R94, [R1+0xe98] ;  /* 0x000e9800015e7983 */ /* 0x000ee80000300a00 */
[----:B------:R1:W-:Y:S04]  /*18c10*/  STL.64 [R1+0x10a8], R124 ;  /* 0x0010a87c01007387 */ /* 0x0003e80000100a00 */
[----:B------:R1:W-:Y:S02]  /*18c20*/  STL.64 [R1+0x10a0], R118 ;  /* 0x0010a07601007387 */ /* 0x0003e40000100a00 */
[----:B-1----:R-:W-:-:S02]  /*18c30*/  IMAD.WIDE R124, R180, 0x4, R92 ;  /* 0x00000004b47c7825 */ /* 0x002fc400078e025c */
[----:B------:R-:W3:Y:S04]  /*18c40*/  LDL.LU.64 R92, [R1+0xe90] ;  /* 0x000e9000015c7983 */ /* 0x000ee80000300a00 */
[----:B------:R1:W-:Y:S01]  /*18c50*/  STL.64 [R1+0x1098], R124 ;  /* 0x0010987c01007387 */ /* 0x0003e20000100a00 */
[----:B------:R-:W-:-:S03]  /*18c60*/  IMAD.WIDE R118, R180, 0x4, R90 ;  /* 0x00000004b4767825 */ /* 0x000fc600078e025a */
[----:B------:R-:W3:Y:S04]  /*18c70*/  LDL.LU.64 R90, [R1+0xe88] ;  /* 0x000e8800015a7983 */ /* 0x000ee80000300a00 */
[----:B------:R1:W-:Y:S02]  /*18c80*/  STL.64 [R1+0x1090], R118 ;  /* 0x0010907601007387 */ /* 0x0003e40000100a00 */
[C---:B-1----:R-:W-:Y:S02]  /*18c90*/  IMAD.WIDE R124, R180.reuse, 0x4, R88 ;  /* 0x00000004b47c7825 */ /* 0x042fe400078e0258 */
[----:B------:R-:W3:Y:S04]  /*18ca0*/  LDL.LU.64 R118, [R1+0xe80] ;  /* 0x000e800001767983 */ /* 0x000ee80000300a00 */
[----:B------:R-:W3:Y:S04]  /*18cb0*/  LDL.LU.64 R88, [R1+0xe78] ;  /* 0x000e780001587983 */ /* 0x000ee80000300a00 */
[----:B------:R1:W-:Y:S02]  /*18cc0*/  STL.64 [R1+0x1088], R124 ;  /* 0x0010887c01007387 */ /* 0x0003e40000100a00 */
[----:B-1----:R-:W-:-:S04]  /*18cd0*/  IMAD.WIDE R124, R180, 0x4, R122 ;  /* 0x00000004b47c7825 */ /* 0x002fc800078e027a */
[C---:B------:R-:W-:Y:S01]  /*18ce0*/  IMAD.WIDE R120, R180.reuse, 0x4, R120 ;  /* 0x00000004b4787825 */ /* 0x040fe200078e0278 */
[----:B------:R-:W-:Y:S03]  /*18cf0*/  STL.64 [R1+0x1080], R124 ;  /* 0x0010807c01007387 */ /* 0x000fe60000100a00 */
[C---:B--2---:R-:W-:Y:S02]  /*18d00*/  IMAD.WIDE R122, R180.reuse, 0x4, R86 ;  /* 0x00000004b47a7825 */ /* 0x044fe400078e0256 */
[----:B------:R-:W2:Y:S04]  /*18d10*/  LDL.LU.64 R86, [R1+0xe70] ;  /* 0x000e700001567983 */ /* 0x000ea80000300a00 */
[----:B------:R1:W-:Y:S04]  /*18d20*/  STL.64 [R1+0x1078], R120 ;  /* 0x0010787801007387 */ /* 0x0003e80000100a00 */
[----:B------:R4:W-:Y:S04]  /*18d30*/  STL.64 [R1+0x1070], R122 ;  /* 0x0010707a01007387 */ /* 0x0009e80000100a00 */
[----:B------:R-:W2:Y:S01]  /*18d40*/  LDL.LU.64 R176, [R1+0xe58] ;  /* 0x000e580001b07983 */ /* 0x000ea20000300a00 */
[----:B-1----:R-:W-:-:S03]  /*18d50*/  IMAD.WIDE R120, R180, 0x4, R84 ;  /* 0x00000004b4787825 */ /* 0x002fc600078e0254 */
[----:B------:R-:W2:Y:S04]  /*18d60*/  LDL.LU.64 R84, [R1+0xe50] ;  /* 0x000e500001547983 */ /* 0x000ea80000300a00 */
[----:B------:R3:W-:Y:S01]  /*18d70*/  STL.64 [R1+0xf58], R120 ;  /* 0x000f587801007387 */ /* 0x0007e20000100a00 */
[----:B----4-:R-:W-:-:S03]  /*18d80*/  IMAD.WIDE R122, R180, 0x4, R116 ;  /* 0x00000004b47a7825 */ /* 0x010fc600078e0274 */
[----:B------:R-:W4:Y:S04]  /*18d90*/  LDL.LU.64 R116, [R1+0xd38] ;  /* 0x000d380001747983 */ /* 0x000f280000300a00 */
[----:B------:R-:W-:Y:S01]  /*18da0*/  STL.64 [R1+0xf50], R122 ;  /* 0x000f507a01007387 */ /* 0x000fe20000100a00 */
[----:B---3--:R-:W-:-:S03]  /*18db0*/  IMAD.WIDE R120, R180, 0x4, R114 ;  /* 0x00000004b4787825 */ /* 0x008fc600078e0272 */
        /* <DEDUP_REMOVED lines=29> */
[----:B------:R1:W-:Y:S04]  /*18f90*/  STL.64 [R1+0xf18], R88 ;  /* 0x000f185801007387 */ /* 0x0003e80000100a00 */
[----:B-1----:R-:W3:Y:S01]  /*18fa0*/  LDL.LU.64 R88, [R1+0xca8] ;  /* 0x000ca80001587983 */ /* 0x002ee20000300a00 */
[----:B--2---:R-:W-:-:S03]  /*18fb0*/  IMAD.WIDE R184, R180, 0x4, R86 ;  /* 0x00000004b4b87825 */ /* 0x004fc600078e0256 */
[----:B------:R-:W2:Y:S04]  /*18fc0*/  LDL.LU.64 R86, [R1+0xca0] ;  /* 0x000ca00001567983 */ /* 0x000ea80000300a00 */
[----:B------:R1:W-:Y:S02]  /*18fd0*/  STL.64 [R1+0xf10], R184 ;  /* 0x000f10b801007387 */ /* 0x0003e40000100a00 */
[C---:B-1----:R-:W-:Y:S02]  /*18fe0*/  IMAD.WIDE R184, R180.reuse, 0x4, R84 ;  /* 0x00000004b4b87825 */ /* 0x042fe400078e0254 */
[----:B------:R-:W2:Y:S02]  /*18ff0*/  LDL.LU.64 R84, [R1+0xc98] ;  /* 0x000c980001547983 */ /* 0x000ea40000300a00 */
[----:B------:R-:W-:-:S05]  /*19000*/  IMAD.WIDE R176, R180, 0x4, R176 ;  /* 0x00000004b4b07825 */ /* 0x000fca00078e02b0 */
[----:B------:R4:W-:Y:S04]  /*19010*/  STL.64 [R1+0xf08], R176 ;  /* 0x000f08b001007387 */ /* 0x0009e80000100a00 */
[----:B------:R3:W-:Y:S01]  /*19020*/  STL.64 [R1+0xf00], R184 ;  /* 0x000f00b801007387 */ /* 0x0007e20000100a00 */
[----:B----4-:R-:W-:-:S03]  /*19030*/  IMAD.WIDE R176, R180, 0x4, R116 ;  /* 0x00000004b4b07825 */ /* 0x010fc600078e0274 */
[----:B------:R-:W4:Y:S04]  /*19040*/  LDL.LU.64 R116, [R1+0xc90] ;  /* 0x000c900001747983 */ /* 0x000f280000300a00 */
[----:B------:R1:W-:Y:S01]  /*19050*/  STL.64 [R1+0xee8], R176 ;  /* 0x000ee8b001007387 */ /* 0x0003e20000100a00 */
[----:B---3--:R-:W-:-:S03]  /*19060*/  IMAD.WIDE R184, R180, 0x4, R114 ;  /* 0x00000004b4b87825 */ /* 0x008fc600078e0272 */
[----:B------:R-:W3:Y:S01]  /*19070*/  LDL.LU.64 R114, [R1+0xc78] ;  /* 0x000c780001727983 */ /* 0x000ee20000300a00 */
[----:B-1----:R-:W-:-:S03]  /*19080*/  IMAD.WIDE R176, R180, 0x4, R174 ;  /* 0x00000004b4b07825 */ /* 0x002fc600078e02ae */
[----:B------:R-:W-:Y:S01]  /*19090*/  STL.64 [R1+0xee0], R184 ;  /* 0x000ee0b801007387 */ /* 0x000fe20000100a00 */
[----:B------:R-:W-:-:S03]  /*190a0*/  IMAD.WIDE R174, R180, 0x4, R172 ;  /* 0x00000004b4ae7825 */ /* 0x000fc600078e02ac */
        /* <DEDUP_REMOVED lines=31> */
[----:B-1----:R-:W-:-:S05]  /*192a0*/  IMAD.WIDE R124, R180, 0x4, R122 ;  /* 0x00000004b47c7825 */ /* 0x002fca00078e027a */
[----:B------:R-:W-:Y:S01]  /*192b0*/  STL.64 [R1+0xd28], R124 ;  /* 0x000d287c01007387 */ /* 0x000fe20000100a00 */
[----:B------:R-:W-:-:S04]  /*192c0*/  IMAD.WIDE R118, R180, 0x4, R118 ;  /* 0x00000004b4767825 */ /* 0x000fc800078e0276 */
[C---:B------:R-:W-:Y:S02]  /*192d0*/  IMAD.WIDE R122, R180.reuse, 0x4, R88 ;  /* 0x00000004b47a7825 */ /* 0x040fe400078e0258 */
[----:B------:R-:W3:Y:S04]  /*192e0*/  LDL.LU.64 R88, [R1+0xc18] ;  /* 0x000c180001587983 */ /* 0x000ee80000300a00 */
[----:B------:R2:W-:Y:S04]  /*192f0*/  STL.64 [R1+0xd20], R118 ;  /* 0x000d207601007387 */ /* 0x0005e80000100a00 */
[----:B------:R-:W-:Y:S04]  /*19300*/  STL.64 [R1+0xd18], R122 ;  /* 0x000d187a01007387 */ /* 0x000fe80000100a00 */
[----:B------:R-:W3:Y:S01]  /*19310*/  LDL.LU.64 R176, [R1+0xc10] ;  /* 0x000c100001b07983 */ /* 0x000ee20000300a00 */
[----:B--2---:R-:W-:-:S03]  /*19320*/  IMAD.WIDE R118, R180, 0x4, R86 ;  /* 0x00000004b4767825 */ /* 0x004fc600078e0256 */
[----:B------:R-:W2:Y:S04]  /*19330*/  LDL.LU.64 R86, [R1+0xc08] ;  /* 0x000c080001567983 */ /* 0x000ea80000300a00 */
[----:B------:R1:W-:Y:S02]  /*19340*/  STL.64 [R1+0xd10], R118 ;  /* 0x000d107601007387 */ /* 0x0003e40000100a00 */
[C---:B-1----:R-:W-:Y:S02]  /*19350*/  IMAD.WIDE R118, R180.reuse, 0x4, R84 ;  /* 0x00000004b4767825 */ /* 0x042fe400078e0254 */
[----:B------:R-:W2:Y:S04]  /*19360*/  LDL.LU.64 R84, [R1+0xc00] ;  /* 0x000c000001547983 */ /* 0x000ea80000300a00 */
[----:B------:R1:W-:Y:S04]  /*19370*/  STL.64 [R1+0xd08], R118 ;  /* 0x000d087601007387 */ /* 0x0003e80000100a00 */
[----:B-1----:R-:W2:Y:S01]  /*19380*/  LDL.LU.64 R118, [R1+0xaf8] ;  /* 0x000af80001767983 */ /* 0x002ea20000300a00 */
[----:B----4-:R-:W-:-:S05]  /*19390*/  IMAD.WIDE R116, R180, 0x4, R116 ;  /* 0x00000004b4747825 */ /* 0x010fca00078e0274 */
[----:B------:R1:W-:Y:S04]  /*193a0*/  STL.64 [R1+0xd00], R116 ;  /* 0x000d007401007387 */ /* 0x0003e80000100a00 */
[----:B------:R-:W4:Y:S04]  /*193b0*/  LDL.LU.64 R174, [R1+0xaf0] ;  /* 0x000af00001ae7983 */ /* 0x000f280000300a00 */
[----:B------:R-:W4:Y:S01]  /*193c0*/  LDL.LU.64 R172, [R1+0xae8] ;  /* 0x000ae80001ac7983 */ /* 0x000f220000300a00 */
[----:B---3--:R-:W-:-:S05]  /*193d0*/  IMAD.WIDE R114, R180, 0x4, R114 ;  /* 0x00000004b4727825 */ /* 0x008fca00078e0272 */
[----:B------:R3:W-:Y:S04]  /*193e0*/  STL.64 [R1+0xcf8], R114 ;  /* 0x000cf87201007387 */ /* 0x0007e80000100a00 */
[----:B------:R-:W4:Y:S04]  /*193f0*/  LDL.LU.64 R170, [R1+0xae0] ;  /* 0x000ae00001aa7983 */ /* 0x000f280000300a00 */
[----:B------:R-:W4:Y:S04]  /*19400*/  LDL.LU.64 R168, [R1+0xad8] ;  /* 0x000ad80001a87983 */ /* 0x000f280000300a00 */
[----:B------:R-:W4:Y:S04]  /*19410*/  LDL.LU.64 R166, [R1+0xad0] ;  /* 0x000ad00001a67983 */ /* 0x000f280000300a00 */
[----:B------:R-:W4:Y:S04]  /*19420*/  LDL.LU.64 R164, [R1+0xac8] ;  /* 0x000ac80001a47983 */ /* 0x000f280000300a00 */
[----:B------:R-:W4:Y:S04]  /*19430*/  LDL.LU.64 R162, [R1+0xac0] ;  /* 0x000ac00001a27983 */ /* 0x000f280000300a00 */
[----:B------:R-:W4:Y:S04]  /*19440*/  LDL.LU.64 R126, [R1+0xab8] ;  /* 0x000ab800017e7983 */ /* 0x000f280000300a00 */
[----:B------:R-:W4:Y:S04]  /*19450*/  LDL.LU.64 R124, [R1+0xab0] ;  /* 0x000ab000017c7983 */ /* 0x000f280000300a00 */
[----:B-1----:R-:W4:Y:S04]  /*19460*/  LDL.LU.64 R116, [R1+0xaa8] ;  /* 0x000aa80001747983 */ /* 0x002f280000300a00 */
[----:B---3--:R-:W3:Y:S01]  /*19470*/  LDL.LU.64 R114, [R1+0xaa0] ;  /* 0x000aa00001727983 */ /* 0x008ee20000300a00 */
        /* <DEDUP_REMOVED lines=16> */
[----:B------:R-:W-:-:S03]  /*19580*/  IMAD.WIDE R184, R180, 0x4, R88 ;  /* 0x00000004b4b87825 */ /* 0x000fc600078e0258 */
[----:B------:R-:W3:Y:S04]  /*19590*/  LDL.LU.64 R88, [R1+0xa68] ;  /* 0x000a680001587983 */ /* 0x000ee80000300a00 */
[----:B------:R2:W-:Y:S01]  /*195a0*/  STL.64 [R1+0xcc8], R184 ;  /* 0x000cc8b801007387 */ /* 0x0005e20000100a00 */
[----:B------:R-:W-:-:S04]  /*195b0*/  IMAD.WIDE R176, R180, 0x4, R176 ;  /* 0x00000004b4b07825 */ /* 0x000fc800078e02b0 */
[C---:B--2---:R-:W-:Y:S02]  /*195c0*/  IMAD.WIDE R184, R180.reuse, 0x4, R86 ;  /* 0x00000004b4b87825 */ /* 0x044fe400078e0256 */
[----:B------:R-:W2:Y:S04]  /*195d0*/  LDL.LU.64 R86, [R1+0xa60] ;  /* 0x000a600001567983 */ /* 0x000ea80000300a00 */
[----:B------:R1:W-:Y:S04]  /*195e0*/  STL.64 [R1+0xcc0], R176 ;  /* 0x000cc0b001007387 */ /* 0x0003e80000100a00 */
[----:B------:R1:W-:Y:S02]  /*195f0*/  STL.64 [R1+0xcb8], R184 ;  /* 0x000cb8b801007387 */ /* 0x0003e40000100a00 */
[----:B-1----:R-:W-:-:S02]  /*19600*/  IMAD.WIDE R176, R180, 0x4, R84 ;  /* 0x00000004b4b07825 */ /* 0x002fc400078e0254 */
[----:B------:R-:W2:Y:S04]  /*19610*/  LDL.LU.64 R84, [R1+0x2738] ;  /* 0x0027380001547983 */ /* 0x000ea80000300a00 */
[----:B------:R4:W-:Y:S01]  /*19620*/  STL.64 [R1+0xcb0], R176 ;  /* 0x000cb0b001007387 */ /* 0x0009e20000100a00 */
[----:B------:R-:W-:-:S03]  /*19630*/  IMAD.WIDE R184, R180, 0x4, R118 ;  /* 0x00000004b4b87825 */ /* 0x000fc600078e0276 */
[----:B------:R-:W2:Y:S04]  /*19640*/  LDL.LU.64 R118, [R1+0x2740] ;  /* 0x0027400001767983 */ /* 0x000ea80000300a00 */
[----:B------:R-:W-:Y:S01]  /*19650*/  STL.64 [R1+0xca8], R184 ;  /* 0x000ca8b801007387 */ /* 0x000fe20000100a00 */
[----:B----4-:R-:W-:-:S04]  /*19660*/  IMAD.WIDE R176, R180, 0x4, R174 ;  /* 0x00000004b4b07825 */ /* 0x010fc800078e02ae */
[C---:B------:R-:W-:Y:S01]  /*19670*/  IMAD.WIDE R174, R180.reuse, 0x4, R172 ;  /* 0x00000004b4ae7825 */ /* 0x040fe200078e02ac */
        /* <DEDUP_REMOVED lines=17> */
[C---:B---3--:R-:W-:Y:S01]  /*19790*/  IMAD.WIDE R114, R180.reuse, 0x4, R114 ;  /* 0x00000004b4727825 */ /* 0x048fe200078e0272 */
[----:B------:R-:W3:Y:S04]  /*197a0*/  LDL.LU.64 R116, [R1+0x2750] ;  /* 0x0027500001747983 */ /* 0x000ee80000300a00 */
[----:B------:R-:W-:Y:S04]  /*197b0*/  STL.64 [R1+0xc18], R124 ;  /* 0x000c187c01007387 */ /* 0x000fe80000100a00 */
[----:B------:R1:W-:Y:S01]  /*197c0*/  STL.64 [R1+0xc10], R114 ;  /* 0x000c107201007387 */ /* 0x0003e20000100a00 */
[----:B------:R-:W-:-:S03]  /*197d0*/  IMAD.WIDE R96, R180, 0x4, R96 ;  /* 0x00000004b4607825 */ /* 0x000fc600078e0260 */
[----:B-1----:R-:W4:Y:S04]  /*197e0*/  LDL.LU.64 R114, [R1+0x2748] ;  /* 0x0027480001727983 */ /* 0x002f280000300a00 */
[----:B------:R1:W-:Y:S04]  /*197f0*/  STL.64 [R1+0xc08], R96 ;  /* 0x000c086001007387 */ /* 0x0003e80000100a00 */
[----:B-1----:R-:W4:Y:S01]  /*19800*/  LDL.LU.64 R96, [R1+0x2758] ;  /* 0x0027580001607983 */ /* 0x002f220000300a00 */
[----:B------:R-:W-:-:S05]  /*19810*/  IMAD.WIDE R94, R180, 0x4, R94 ;  /* 0x00000004b45e7825 */ /* 0x000fca00078e025e */
[----:B------:R1:W-:Y:S04]  /*19820*/  STL.64 [R1+0xc00], R94 ;  /* 0x000c005e01007387 */ /* 0x0003e80000100a00 */
[----:B-1----:R-:W4:Y:S01]  /*19830*/  LDL.LU.64 R94, [R1+0x2760] ;  /* 0x00276000015e7983 */ /* 0x002f220000300a00 */
[----:B------:R-:W-:-:S03]  /*19840*/  IMAD.WIDE R124, R180, 0x4, R92 ;  /* 0x00000004b47c7825 */ /* 0x000fc600078e025c */
[----:B------:R-:W4:Y:S04]  /*19850*/  LDL.LU.64 R92, [R1+0x2768] ;  /* 0x00276800015c7983 */ /* 0x000f280000300a00 */
[----:B------:R1:W-:Y:S02]  /*19860*/  STL.64 [R1+0xaf8], R124 ;  /* 0x000af87c01007387 */ /* 0x0003e40000100a00 */
[----:B-1----:R-:W-:-:S05]  /*19870*/  IMAD.WIDE R124, R180, 0x4, R122 ;  /* 0x00000004b47c7825 */ /* 0x002fca00078e027a */
[----:B------:R-:W-:Y:S01]  /*19880*/  STL.64 [R1+0xaf0], R124 ;  /* 0x000af07c01007387 */ /* 0x000fe20000100a00 */
[----:B------:R-:W-:-:S04]  /*19890*/  IMAD.WIDE R120, R180, 0x4, R120 ;  /* 0x00000004b4787825 */ /* 0x000fc800078e0278 */
[C---:B------:R-:W-:Y:S02]  /*198a0*/  IMAD.WIDE R122, R180.reuse, 0x4, R90 ;  /* 0x00000004b47a7825 */ /* 0x040fe400078e025a */
[----:B------:R-:W4:Y:S04]  /*198b0*/  LDL.LU.64 R90, [R1+0x2770] ;  /* 0x00277000015a7983 */ /* 0x000f280000300a00 */
[----:B------:R1:W-:Y:S04]  /*198c0*/  STL.64 [R1+0xae8], R120 ;  /* 0x000ae87801007387 */ /* 0x0003e80000100a00 */
[----:B------:R-:W-:Y:S04]  /*198d0*/  STL.64 [R1+0xae0], R122 ;  /* 0x000ae07a01007387 */ /* 0x000fe80000100a00 */
[----:B------:R-:W4:Y:S01]  /*198e0*/  LDL.LU.64 R172, [R1+0x2778] ;  /* 0x0027780001ac7983 */ /* 0x000f220000300a00 */
[----:B-1----:R-:W-:-:S03]  /*198f0*/  IMAD.WIDE R120, R180, 0x4, R88 ;  /* 0x00000004b4787825 */ /* 0x002fc600078e0258 */
[----:B------:R-:W4:Y:S04]  /*19900*/  LDL.LU.64 R88, [R1+0x2780] ;  /* 0x0027800001587983 */ /* 0x000f280000300a00 */
[----:B------:R2:W-:Y:S02]  /*19910*/  STL.64 [R1+0xad8], R120 ;  /* 0x000ad87801007387 */ /* 0x0005e40000100a00 */
[----:B--2---:R-:W-:Y:S02]  /*19920*/  IMAD.WIDE R120, R180, 0x4, R86 ;  /* 0x00000004b4787825 */ /* 0x004fe400078e0256 */
[----:B------:R-:W2:Y:S04]  /*19930*/  LDL.LU.64 R86, [R1+0x2788] ;  /* 0x0027880001567983 */ /* 0x000ea80000300a00 */
[----:B------:R1:W-:Y:S01]  /*19940*/  STL.64 [R1+0xad0], R120 ;  /* 0x000ad07801007387 */ /* 0x0003e20000100a00 */
[----:B------:R-:W-:-:S03]  /*19950*/  IMAD.WIDE R162, R252, 0x4, R84 ;  /* 0x00000004fca27825 */ /* 0x000fc600078e0254 */
[----:B------:R-:W2:Y:S04]  /*19960*/  LDL.LU.64 R84, [R1+0x2790] ;  /* 0x0027900001547983 */ /* 0x000ea80000300a00 */
[----:B------:R-:W2:Y:S04]  /*19970*/  LDL.LU.64 R192, [R1+0x2798] ;  /* 0x0027980001c07983 */ /* 0x000ea80000300a00 */
[----:B------:R-:W2:Y:S04]  /*19980*/  LDL.LU.64 R194, [R1+0x27a0] ;  /* 0x0027a00001c27983 */ /* 0x000ea80000300a00 */
[----:B------:R-:W2:Y:S04]  /*19990*/  LDL.LU.64 R198, [R1+0x27a8] ;  /* 0x0027a80001c67983 */ /* 0x000ea80000300a00 */
[----:B------:R-:W2:Y:S04]  /*199a0*/  LDL.LU.64 R200, [R1+0x27b0] ;  /* 0x0027b00001c87983 */ /* 0x000ea80000300a00 */
[----:B------:R-:W2:Y:S04]  /*199b0*/  LDL.LU.64 R204, [R1+0x27b8] ;  /* 0x0027b80001cc7983 */ /* 0x000ea80000300a00 */
[----:B------:R-:W2:Y:S04]  /*199c0*/  LDL.LU.64 R208, [R1+0x27c0] ;  /* 0x0027c00001d07983 */ /* 0x000ea80000300a00 */
[----:B------:R-:W2:Y:S01]  /*199d0*/  LDL.LU.64 R214, [R1+0x27c8] ;  /* 0x0027c80001d67983 */ /* 0x000ea20000300a00 */
[----:B------:R-:W-:-:S03]  /*199e0*/  IMAD.WIDE R184, R252, 0x4, R118 ;  /* 0x00000004fcb87825 */ /* 0x000fc600078e0276 */
[----:B------:R-:W2:Y:S04]  /*199f0*/  LDL.LU.64 R126, [R1+0x27d0] ;  /* 0x0027d000017e7983 */ /* 0x000ea80000300a00 */
[----:B------:R-:W2:Y:S04]  /*19a00*/  LDL.LU.64 R124, [R1+0x27d8] ;  /* 0x0027d800017c7983 */ /* 0x000ea80000300a00 */
[----:B------:R-:W2:Y:S04]  /*19a10*/  LDL.LU.64 R122, [R1+0x27e0] ;  /* 0x0027e000017a7983 */ /* 0x000ea80000300a00 */
[----:B-1----:R-:W2:Y:S04]  /*19a20*/  LDL.LU.64 R120, [R1+0x27f0] ;  /* 0x0027f00001787983 */ /* 0x002ea80000300a00 */
[----:B------:R-:W2:Y:S01]  /*19a30*/  LDL.LU.64 R118, [R1+0x2800] ;  /* 0x0028000001767983 */ /* 0x000ea20000300a00 */
[----:B---3--:R-:W-:-:S03]  /*19a40*/  IMAD.WIDE R212, R252, 0x4, R116 ;  /* 0x00000004fcd47825 */ /* 0x008fc600078e0274 */
[----:B------:R-:W3:Y:S01]  /*19a50*/  LDL.LU.64 R116, [R1+0x2848] ;  /* 0x0028480001747983 */ /* 0x000ee20000300a00 */
[----:B----4-:R-:W-:-:S04]  /*19a60*/  IMAD.WIDE R114, R252, 0x4, R114 ;  /* 0x00000004fc727825 */ /* 0x010fc800078e0272 */
[C---:B------:R-:W-:Y:S02]  /*19a70*/  IMAD.WIDE R164, R252.reuse, 0x4, R96 ;  /* 0x00000004fca47825 */ /* 0x040fe400078e0260 */
[----:B------:R-:W4:Y:S02]  /*19a80*/  LDL.LU.64 R96, [R1+0x2840] ;  /* 0x0028400001607983 */ /* 0x000f240000300a00 */
[C---:B------:R-:W-:Y:S02]  /*19a90*/  IMAD.WIDE R166, R252.reuse, 0x4, R94 ;  /* 0x00000004fca67825 */ /* 0x040fe400078e025e */
[----:B------:R-:W4:Y:S02]  /*19aa0*/  LDL.LU.64 R94, [R1+0x2838] ;  /* 0x00283800015e7983 */ /* 0x000f240000300a00 */
[C---:B------:R-:W-:Y:S02]  /*19ab0*/  IMAD.WIDE R168, R252.reuse, 0x4, R92 ;  /* 0x00000004fca87825 */ /* 0x040fe400078e025c */
[----:B------:R-:W4:Y:S04]  /*19ac0*/  LDL.LU.64 R92, [R1+0x2830] ;  /* 0x00283000015c7983 */ /* 0x000f280000300a00 */
[----:B------:R-:W-:Y:S01]  /*19ad0*/  STL.64 [R1+0xac8], R114 ;  /* 0x000ac87201007387 */ /* 0x000fe20000100a00 */
[----:B------:R-:W-:-:S03]  /*19ae0*/  IMAD.WIDE R170, R252, 0x4, R90 ;  /* 0x00000004fcaa7825 */ /* 0x000fc600078e025a */
[----:B------:R-:W4:Y:S01]  /*19af0*/  LDL.LU.64 R90, [R1+0x2828] ;  /* 0x00282800015a7983 */ /* 0x000f220000300a00 */
[----:B------:R-:W-:-:S03]  /*19b00*/  IMAD.WIDE R174, R252, 0x4, R88 ;  /* 0x00000004fcae7825 */ /* 0x000fc600078e0258 */
[----:B------:R-:W4:Y:S01]  /*19b10*/  LDL.LU.64 R88, [R1+0x2820] ;  /* 0x0028200001587983 */ /* 0x000f220000300a00 */
[----:B--2---:R-:W-:-:S03]  /*19b20*/  IMAD.WIDE R176, R252, 0x4, R86 ;  /* 0x00000004fcb07825 */ /* 0x004fc600078e0256 */
[----:B------:R-:W2:Y:S01]  /*19b30*/  LDL.LU.64 R86, [R1+0x2818] ;  /* 0x0028180001567983 */ /* 0x000ea20000300a00 */
[----:B------:R-:W-:-:S03]  /*19b40*/  IMAD.WIDE R188, R252, 0x4, R84 ;  /* 0x00000004fcbc7825 */ /* 0x000fc600078e0254 */
[----:B------:R-:W2:Y:S01]  /*19b50*/  LDL.LU.64 R84, [R1+0x2810] ;  /* 0x0028100001547983 */ /* 0x000ea20000300a00 */
[----:B------:R-:W-:Y:S02]  /*19b60*/  LOP3.LUT R242, R0, 0x70, R242, 0x78, !PT ;  /* 0x0000007000f27812 */ /* 0x000fe400078e78f2 */
[----:B------:R-:W-:-:S04]  /*19b70*/  IADD3 R0, R245, 0x1, RZ ;  /* 0x00000001f5007810 */ /* 0x000fc80007ffe0ff */
[----:B------:R-:W-:Y:S02]  /*19b80*/  ISETP.GE.AND P4, PT, R0, c[0x0][0x17c], PT ;  /* 0x00005f0000007a0c */ /* 0x000fe40003f86270 */
[----:B------:R-:W1:Y:S04]  /*19b90*/  S2R R0, SR_TID.X ;  /* 0x0000000000007919 */ /* 0x000e680000002100 */
[----:B------:R-:W1:Y:S01]  /*19ba0*/  S2R R180, SR_TID.X ;  /* 0x0000000000b47919 */ /* 0x000e620000002100 */
[----:B------:R-:W-:Y:S01]  /*19bb0*/  IMAD.WIDE R172, R252, 0x4, R172 ;  /* 0x00000004fcac7825 */ /* 0x000fe200078e02ac */
[C---:B-1----:R-:W-:Y:S02]  /*19bc0*/  LOP3.LUT R181, R0.reuse, 0x20, RZ, 0xc0, !PT ;  /* 0x0000002000b57812 */ /* 0x042fe400078ec0ff */
[----:B------:R-:W-:-:S05]  /*19bd0*/  LOP3.LUT R0, R0, 0x3f, RZ, 0xc0, !PT ;  /* 0x0000003f00007812 */ /* 0x000fca00078ec0ff */
[----:B------:R-:W-:Y:S02]  /*19be0*/  IMAD.SHL.U32 R0, R0, 0x4, RZ ;  /* 0x0000000400007824 */ /* 0x000fe400078e00ff */
[----:B------:R-:W-:-:S03]  /*19bf0*/  IMAD R242, R181, 0x8, R242 ;  /* 0x00000008b5f27824 */ /* 0x000fc600078e02f2 */
[----:B------:R-:W-:Y:S01]  /*19c00*/  LOP3.LUT R181, R0, 0x60, RZ, 0x3c, !PT ;  /* 0x0000006000b57812 */ /* 0x000fe200078e3cff */
[----:B------:R-:W-:-:S04]  /*19c10*/  IMAD.WIDE R126, R252, 0x4, R126 ;  /* 0x00000004fc7e7825 */ /* 0x000fc800078e027e */
        /* <DEDUP_REMOVED lines=14> */
[----:B------:R1:W-:Y:S01]  /*19d00*/  STL.64 [R1+0xa60], R126 ;  /* 0x000a607e01007387 */ /* 0x0003e20000100a00 */
[----:B------:R-:W-:-:S03]  /*19d10*/  IMAD.WIDE R200, R252, 0x4, R200 ;  /* 0x00000004fcc87825 */ /* 0x000fc600078e02c8 */
[----:B------:R1:W-:Y:S01]  /*19d20*/  LDGSTS.E [R181+0x19f00], [R176.64], !P3 ;  /* 0x19f00000b0b57fae */ /* 0x0003e2000d921844 */
[----:B------:R-:W-:-:S03]  /*19d30*/  IMAD.WIDE R204, R252, 0x4, R204 ;  /* 0x00000004fccc7825 */ /* 0x000fc600078e02cc */
[----:B------:R1:W-:Y:S01]  /*19d40*/  STL.64 [R1+0xa68], R124 ;  /* 0x000a687c01007387 */ /* 0x0003e20000100a00 */
[----:B------:R-:W-:-:S03]  /*19d50*/  IMAD.WIDE R208, R252, 0x4, R208 ;  /* 0x00000004fcd07825 */ /* 0x000fc600078e02d0 */
[----:B------:R1:W-:Y:S01]  /*19d60*/  LDGSTS.E [R181+0x1b800], [R184.64], !P5 ;  /* 0x1b800000b8b57fae */ /* 0x0003e2000e921844 */
[----:B------:R-:W-:-:S03]  /*19d70*/  IMAD.WIDE R214, R252, 0x4, R214 ;  /* 0x00000004fcd67825 */ /* 0x000fc600078e02d6 */
[----:B------:R1:W-:Y:S04]  /*19d80*/  STL.64 [R1+0xa70], R122 ;  /* 0x000a707a01007387 */ /* 0x0003e80000100a00 */
[----:B------:R1:W-:Y:S04]  /*19d90*/  LDGSTS.E [R181+0x1b900], [R188.64], !P5 ;  /* 0x1b900000bcb57fae */ /* 0x0003e8000e921844 */
[----:B------:R1:W-:Y:S04]  /*19da0*/  STL.64 [R1+0xa78], R120 ;  /* 0x000a787801007387 */ /* 0x0003e80000100a00 */
[----:B------:R1:W-:Y:S04]  /*19db0*/  LDGSTS.E [R181+0x1ba00], [R192.64], !P5 ;  /* 0x1ba00000c0b57fae */ /* 0x0003e8000e921844 */
[----:B------:R1:W-:Y:S04]  /*19dc0*/  STL.64 [R1+0xa80], R118 ;  /* 0x000a807601007387 */ /* 0x0003e80000100a00 */
[----:B------:R1:W-:Y:S04]  /*19dd0*/  LDGSTS.E [R181+0x1bb00], [R194.64], !P5 ;  /* 0x1bb00000c2b57fae */ /* 0x0003e8000e921844 */
[----:B------:R1:W-:Y:S04]  /*19de0*/  LDGSTS.E [R181+0x1bc00], [R198.64], !P5 ;  /* 0x1bc00000c6b57fae */ /* 0x0003e8000e921844 */
[----:B------:R1:W-:Y:S04]  /*19df0*/  LDGSTS.E [R181+0x1bd00], [R200.64], !P5 ;  /* 0x1bd00000c8b57fae */ /* 0x0003e8000e921844 */
[----:B------:R1:W-:Y:S01]  /*19e00*/  LDGSTS.E [R181+0x1be00], [R204.64], !P5 ;  /* 0x1be00000ccb57fae */ /* 0x0003e2000e921844 */
[----:B------:R-:W-:-:S03]  /*19e10*/  LOP3.LUT R0, R180, 0x1f, RZ, 0xc0, !PT ;  /* 0x0000001fb4007812 */ /* 0x000fc600078ec0ff */
[----:B------:R1:W-:Y:S04]  /*19e20*/  LDGSTS.E [R181+0x1bf00], [R208.64], !P5 ;  /* 0x1bf00000d0b57fae */ /* 0x0003e8000e921844 */
[----:B------:R1:W-:Y:S01]  /*19e30*/  LDGSTS.E [R181+0x1d800], [R212.64], !P6 ;  /* 0x1d800000d4b57fae */ /* 0x0003e2000f121844 */
[----:B---3--:R-:W-:-:S03]  /*19e40*/  IMAD.WIDE R116, R252, 0x4, R116 ;  /* 0x00000004fc747825 */ /* 0x008fc600078e0274 */
[----:B------:R3:W-:Y:S04]  /*19e50*/  LDGSTS.E [R181+0x1d900], [R214.64], !P6 ;  /* 0x1d900000d6b57fae */ /* 0x0007e8000f121844 */
[----:B------:R1:W-:Y:S01]  /*19e60*/  STL.64 [R1+0xa88], R116 ;  /* 0x000a887401007387 */ /* 0x0003e20000100a00 */
[----:B------:R-:W-:-:S03]  /*19e70*/  ISETP.NE.U32.AND P0, PT, R244, RZ, PT ;  /* 0x000000fff400720c */ /* 0x000fc60003f05070 */
[----:B------:R1:W-:Y:S01]  /*19e80*/  LDGSTS.E [R181+0x1da00], [R126.64], !P6 ;  /* 0x1da000007eb57fae */ /* 0x0003e2000f121844 */
[----:B------:R-:W-:-:S03]  /*19e90*/  SHF.R.S32.HI R180, RZ, 0x5, R180 ;  /* 0x00000005ffb47819 */ /* 0x000fc600000114b4 */
[----:B------:R1:W-:Y:S01]  /*19ea0*/  LDGSTS.E [R181+0x1db00], [R124.64], !P6 ;  /* 0x1db000007cb57fae */ /* 0x0003e2000f121844 */
[----:B------:R-:W-:-:S03]  /*19eb0*/  IMAD.SHL.U32 R0, R0, 0x4, RZ ;  /* 0x0000000400007824 */ /* 0x000fc600078e00ff */
[----:B------:R1:W-:Y:S01]  /*19ec0*/  LDGSTS.E [R181+0x1dc00], [R122.64], !P6 ;  /* 0x1dc000007ab57fae */ /* 0x0003e2000f121844 */
[----:B------:R-:W-:-:S03]  /*19ed0*/  SGXT R180, R180, 0x1 ;  /* 0x00000001b4b4781a */ /* 0x000fc60000000200 */
[----:B------:R1:W-:Y:S04]  /*19ee0*/  LDGSTS.E [R181+0x1dd00], [R120.64], !P6 ;  /* 0x1dd0000078b57fae */ /* 0x0003e8000f121844 */
[----:B------:R1:W-:Y:S04]  /*19ef0*/  LDGSTS.E [R181+0x1de00], [R118.64], !P6 ;  /* 0x1de0000076b57fae */ /* 0x0003e8000f121844 */
[----:B------:R1:W-:Y:S04]  /*19f00*/  LDGSTS.E [R181+0x1df00], [R116.64], !P6 ;  /* 0x1df0000074b57fae */ /* 0x0003e8000f121844 */
[----:B------:R1:W-:Y:S01]  /*19f10*/  LDGSTS.E [R181+0x1f800], [R114.64], !P1 ;  /* 0x1f80000072b57fae */ /* 0x0003e2000c921844 */
[----:B----4-:R-:W-:-:S05]  /*19f20*/  IMAD.WIDE R96, R252, 0x4, R96 ;  /* 0x00000004fc607825 */ /* 0x010fca00078e0260 */
[----:B------:R4:W-:Y:S01]  /*19f30*/  STL.64 [R1+0xac0], R96 ;  /* 0x000ac06001007387 */ /* 0x0009e20000100a00 */
[----:B------:R-:W-:-:S03]  /*19f40*/  IMAD.WIDE R94, R252, 0x4, R94 ;  /* 0x00000004fc5e7825 */ /* 0x000fc600078e025e */
[----:B------:R4:W-:Y:S01]  /*19f50*/  LDGSTS.E [R181+0x1f900], [R96.64], !P1 ;  /* 0x1f90000060b57fae */ /* 0x0009e2000c921844 */
[----:B------:R-:W-:-:S03]  /*19f60*/  IMAD.WIDE R92, R252, 0x4, R92 ;  /* 0x00000004fc5c7825 */ /* 0x000fc600078e025c */
[----:B------:R1:W-:Y:S04]  /*19f70*/  STL.64 [R1+0xab8], R94 ;  /* 0x000ab85e01007387 */ /* 0x0003e80000100a00 */
[----:B------:R1:W-:Y:S01]  /*19f80*/  STL.64 [R1+0xab0], R92 ;  /* 0x000ab05c01007387 */ /* 0x0003e20000100a00 */
[----:B------:R-:W-:-:S03]  /*19f90*/  LOP3.LUT R0, R0, 0x90, R180, 0x78, !PT ;  /* 0x0000009000007812 */ /* 0x000fc600078e78b4 */
[----:B------:R1:W-:Y:S01]  /*19fa0*/  LDGSTS.E [R181+0x1fa00], [R94.64], !P1 ;  /* 0x1fa000005eb57fae */ /* 0x0003e2000c921844 */
[----:B------:R-:W-:-:S03]  /*19fb0*/  CS2R R62, SRZ ;  /* 0x00000000003e7805 */ /* 0x000fc6000001ff00 */
[----:B------:R1:W-:Y:S01]  /*19fc0*/  LDGSTS.E [R181+0x1fb00], [R92.64], !P1 ;  /* 0x1fb000005cb57fae */ /* 0x0003e2000c921844 */
[----:B------:R-:W-:Y:S01]  /*19fd0*/  CS2R R60, SRZ ;  /* 0x00000000003c7805 */ /* 0x000fe2000001ff00 */
[----:B------:R-:W-:Y:S01]  /*19fe0*/  CS2R R58, SRZ ;  /* 0x00000000003a7805 */ /* 0x000fe2000001ff00 */
[----:B------:R-:W-:Y:S01]  /*19ff0*/  CS2R R56, SRZ ;  /* 0x0000000000387805 */ /* 0x000fe2000001ff00 */
[----:B------:R-:W-:Y:S01]  /*1a000*/  CS2R R54, SRZ ;  /* 0x0000000000367805 */ /* 0x000fe2000001ff00 */
[----:B------:R-:W-:Y:S01]  /*1a010*/  CS2R R52, SRZ ;  /* 0x0000000000347805 */ /* 0x000fe2000001ff00 */
[----:B------:R-:W-:-:S05]  /*1a020*/  IMAD.WIDE R90, R252, 0x4, R90 ;  /* 0x00000004fc5a7825 */ /* 0x000fca00078e025a */
[----:B------:R1:W-:Y:S04]  /*1a030*/  STL.64 [R1+0xaa8], R90 ;  /* 0x000aa85a01007387 */ /* 0x0003e80000100a00 */
[----:B------:R1:W-:Y:S01]  /*1a040*/  LDGSTS.E [R181+0x1fc00], [R90.64], !P1 ;  /* 0x1fc000005ab57fae */ /* 0x0003e2000c921844 */
[----:B------:R-:W-:-:S05]  /*1a050*/  IMAD.WIDE R88, R252, 0x4, R88 ;  /* 0x00000004fc587825 */ /* 0x000fca00078e0258 */
[----:B------:R1:W-:Y:S04]  /*1a060*/  STL.64 [R1+0xaa0], R88 ;  /* 0x000aa05801007387 */ /* 0x0003e80000100a00 */
[----:B------:R1:W-:Y:S01]  /*1a070*/  LDGSTS.E [R181+0x1fd00], [R88.64], !P1 ;  /* 0x1fd0000058b57fae */ /* 0x0003e2000c921844 */
[----:B--2---:R-:W-:-:S05]  /*1a080*/  IMAD.WIDE R86, R252, 0x4, R86 ;  /* 0x00000004fc567825 */ /* 0x004fca00078e0256 */
[----:B------:R2:W-:Y:S04]  /*1a090*/  STL.64 [R1+0xa98], R86 ;  /* 0x000a985601007387 */ /* 0x0005e80000100a00 */
[----:B------:R2:W-:Y:S01]  /*1a0a0*/  LDGSTS.E [R181+0x1fe00], [R86.64], !P1 ;  /* 0x1fe0000056b57fae */ /* 0x0005e2000c921844 */
[----:B------:R-:W-:-:S05]  /*1a0b0*/  IMAD.WIDE R84, R252, 0x4, R84 ;  /* 0x00000004fc547825 */ /* 0x000fca00078e0254 */
[----:B------:R2:W-:Y:S04]  /*1a0c0*/  STL.64 [R1+0xa90], R84 ;  /* 0x000a905401007387 */ /* 0x0005e80000100a00 */
[----:B-1----:R1:W5:Y:S04]  /*1a0d0*/  LDL.LU.64 R126, [R1+0x3a90] ;  /* 0x003a9000017e7983 */ /* 0x0023680000300a00 */
[----:B------:R1:W5:Y:S04]  /*1a0e0*/  LDL.LU.64 R124, [R1+0x3a88] ;  /* 0x003a8800017c7983 */ /* 0x0003680000300a00 */
[----:B------:R1:W5:Y:S04]  /*1a0f0*/  LDL.LU.64 R122, [R1+0x3a80] ;  /* 0x003a8000017a7983 */ /* 0x0003680000300a00 */
[----:B------:R1:W5:Y:S04]  /*1a100*/  LDL.LU.64 R120, [R1+0x3a78] ;  /* 0x003a780001787983 */ /* 0x0003680000300a00 */
[----:B------:R1:W5:Y:S04]  /*1a110*/  LDL.LU.64 R118, [R1+0x3a70] ;  /* 0x003a700001767983 */ /* 0x0003680000300a00 */
[----:B------:R1:W5:Y:S04]  /*1a120*/  LDL.LU.64 R116, [R1+0x3a68] ;  /* 0x003a680001747983 */ /* 0x0003680000300a00 */
[----:B------:R1:W5:Y:S04]  /*1a130*/  LDL.LU.64 R114, [R1+0x3a60] ;  /* 0x003a600001727983 */ /* 0x0003680000300a00 */
[----:B----4-:R1:W5:Y:S04]  /*1a140*/  LDL.LU.64 R96, [R1+0x3a58] ;  /* 0x003a580001607983 */ /* 0x0103680000300a00 */
[----:B------:R1:W5:Y:S04]  /*1a150*/  LDL.LU.64 R94, [R1+0x3a50] ;  /* 0x003a5000015e7983 */ /* 0x0003680000300a00 */
[----:B------:R1:W5:Y:S04]  /*1a160*/  LDL.LU.64 R92, [R1+0x3a48] ;  /* 0x003a4800015c7983 */ /* 0x0003680000300a00 */
[----:B------:R1:W5:Y:S04]  /*1a170*/  LDL.LU.64 R90, [R1+0x3a40] ;  /* 0x003a4000015a7983 */ /* 0x0003680000300a00 */
[----:B------:R1:W5:Y:S04]  /*1a180*/  LDL.LU.64 R88, [R1+0x3a38] ;  /* 0x003a380001587983 */ /* 0x0003680000300a00 */
[----:B------:R4:W-:Y:S04]  /*1a190*/  LDGSTS.E [R181+0x1ff00], [R84.64], !P1 ;  /* 0x1ff0000054b57fae */ /* 0x0009e8000c921844 */
[----:B--2---:R1:W5:Y:S04]  /*1a1a0*/  LDL.LU.64 R86, [R1+0x3a30] ;  /* 0x003a300001567983 */ /* 0x0043680000300a00 */
[----:B------:R-:W0:Y:S04]  /*1a1b0*/  LDGDEPBAR ;  /* 0x00000000000079af */ /* 0x000e280000000000 */
[----:B----4-:R1:W5:Y:S04]  /*1a1c0*/  LDL.LU.64 R84, [R1+0x3a28] ;  /* 0x003a280001547983 */ /* 0x0103680000300a00 */
[----:B------:R2:W-:Y:S01]  /*1a1d0*/  LDGSTS.E [R0+0x28000], [R82.64], P0 ;  /* 0x2800000052007fae */ /* 0x0005e20008121844 */
[----:B------:R-:W-:Y:S01]  /*1a1e0*/  CS2R R50, SRZ ;  /* 0x0000000000327805 */ /* 0x000fe2000001ff00 */
[----:B------:R-:W-:-:S02]  /*1a1f0*/  CS2R R48, SRZ ;  /* 0x0000000000307805 */ /* 0x000fc4000001ff00 */
[----:B--2---:R1:W5:Y:S04]  /*1a200*/  LDL.LU.64 R82, [R1+0x3a20] ;  /* 0x003a200001527983 */ /* 0x0043680000300a00 */
[----:B------:R2:W-:Y:S01]  /*1a210*/  STL.64 [R1+0x3b10], R62 ;  /* 0x003b103e01007387 */ /* 0x0005e20000100a00 */
[----:B------:R-:W-:-:S03]  /*1a220*/  CS2R R46, SRZ ;  /* 0x00000000002e7805 */ /* 0x000fc6000001ff00 */
[----:B--2---:R-:W2:Y:S04]  /*1a230*/  LDL.64 R62, [R1+0x1ad8] ;  /* 0x001ad800013e7983 */ /* 0x004ea80000100a00 */
[----:B------:R4:W-:Y:S01]  /*1a240*/  STL.64 [R1+0x3b08], R60 ;  /* 0x003b083c01007387 */ /* 0x0009e20000100a00 */
[----:B------:R-:W-:-:S03]  /*1a250*/  CS2R R44, SRZ ;  /* 0x00000000002c7805 */ /* 0x000fc6000001ff00 */
[----:B----4-:R-:W4:Y:S04]  /*1a260*/  LDL.64 R60, [R1+0x1908] ;  /* 0x00190800013c7983 */ /* 0x010f280000100a00 */
[----:B------:R1:W-:Y:S01]  /*1a270*/  STL.64 [R1+0x3b00], R58 ;  /* 0x003b003a01007387 */ /* 0x0003e20000100a00 */
[----:B------:R-:W-:-:S03]  /*1a280*/  CS2R R42, SRZ ;  /* 0x00000000002a7805 */ /* 0x000fc6000001ff00 */
[----:B-1----:R-:W2:Y:S04]  /*1a290*/  LDL.64 R58, [R1+0x26c0] ;  /* 0x0026c000013a7983 */ /* 0x002ea80000100a00 */
[----:B------:R1:W-:Y:S04]  /*1a2a0*/  STL.64 [R1+0x3af8], R56 ;  /* 0x003af83801007387 */ /* 0x0003e80000100a00 */
        /* <DEDUP_REMOVED lines=14> */
[----:B-1----:R-:W2:Y:S01]  /*1a390*/  LDL.64 R42, [R1+0x2700] ;  /* 0x00270000012a7983 */ /* 0x002ea20000100a00 */
[----:B------:R-:W-:Y:S01]  /*1a3a0*/  CS2R R40, SRZ ;  /* 0x0000000000287805 */ /* 0x000fe2000001ff00 */
[----:B------:R-:W-:Y:S01]  /*1a3b0*/  CS2R R38, SRZ ;  /* 0x0000000000267805 */ /* 0x000fe2000001ff00 */
[----:B------:R-:W-:Y:S01]  /*1a3c0*/  CS2R R36, SRZ ;  /* 0x0000000000247805 */ /* 0x000fe2000001ff00 */
[----:B------:R-:W-:Y:S01]  /*1a3d0*/  CS2R R34, SRZ ;  /* 0x0000000000227805 */ /* 0x000fe2000001ff00 */
[----:B------:R-:W-:Y:S01]  /*1a3e0*/  CS2R R32, SRZ ;  /* 0x0000000000207805 */ /* 0x000fe2000001ff00 */
[----:B------:R-:W-:Y:S01]  /*1a3f0*/  CS2R R30, SRZ ;  /* 0x00000000001e7805 */ /* 0x000fe2000001ff00 */
[----:B------:R-:W-:Y:S01]  /*1a400*/  STL.64 [R1+0x3ab8], R40 ;  /* 0x003ab82801007387 */ /* 0x000fe20000100a00 */
[----:B------:R-:W-:Y:S01]  /*1a410*/  CS2R R28, SRZ ;  /* 0x00000000001c7805 */ /* 0x000fe2000001ff00 */
[----:B------:R-:W-:-:S02]  /*1a420*/  CS2R R26, SRZ ;  /* 0x00000000001a7805 */ /* 0x000fc4000001ff00 */
[----:B------:R-:W-:Y:S01]  /*1a430*/  STL.64 [R1+0x3ab0], R38 ;  /* 0x003ab02601007387 */ /* 0x000fe20000100a00 */
[----:B------:R-:W-:Y:S01]  /*1a440*/  CS2R R24, SRZ ;  /* 0x0000000000187805 */ /* 0x000fe2000001ff00 */
[----:B------:R-:W-:Y:S02]  /*1a450*/  CS2R R22, SRZ ;  /* 0x0000000000167805 */ /* 0x000fe4000001ff00 */
[----:B------:R-:W-:Y:S01]  /*1a460*/  STL.64 [R1+0x3aa8], R36 ;  /* 0x003aa82401007387 */ /* 0x000fe20000100a00 */
[----:B------:R-:W-:-:S03]  /*1a470*/  CS2R R20, SRZ ;  /* 0x0000000000147805 */ /* 0x000fc6000001ff00 */
        /* <DEDUP_REMOVED lines=12> */
[----:B------:R-:W-:Y:S04]  /*1a540*/  STL.64 [R1+0x3a70], R22 ;  /* 0x003a701601007387 */ /* 0x000fe80000100a00 */
[----:B------:R-:W-:Y:S04]  /*1a550*/  STL.64 [R1+0x3a68], R20 ;  /* 0x003a681401007387 */ /* 0x000fe80000100a00 */
[----:B------:R1:W-:Y:S04]  /*1a560*/  STL.64 [R1+0x3a60], R18 ;  /* 0x003a601201007387 */ /* 0x0003e80000100a00 */
[----:B------:R-:W-:Y:S04]  /*1a570*/  STL.64 [R1+0x3a58], R16 ;  /* 0x003a581001007387 */ /* 0x000fe80000100a00 */
[----:B------:R-:W-:Y:S04]  /*1a580*/  STL.64 [R1+0x3a50], R14 ;  /* 0x003a500e01007387 */ /* 0x000fe80000100a00 */
[----:B------:R1:W-:Y:S04]  /*1a590*/  STL.64 [R1+0x3a48], R12 ;  /* 0x003a480c01007387 */ /* 0x0003e80000100a00 */
[----:B------:R-:W-:Y:S04]  /*1a5a0*/  STL.64 [R1+0x3a40], R10 ;  /* 0x003a400a01007387 */ /* 0x000fe80000100a00 */
[----:B------:R-:W-:Y:S04]  /*1a5b0*/  STL.64 [R1+0x3a38], R8 ;  /* 0x003a380801007387 */ /* 0x000fe80000100a00 */
[----:B------:R-:W-:Y:S04]  /*1a5c0*/  STL.64 [R1+0x3a30], R6 ;  /* 0x003a300601007387 */ /* 0x000fe80000100a00 */
[----:B------:R3:W-:Y:S04]  /*1a5d0*/  STL.64 [R1+0x3a28], R4 ;  /* 0x003a280401007387 */ /* 0x0007e80000100a00 */
[----:B------:R3:W-:Y:S04]  /*1a5e0*/  STL.64 [R1+0x3a20], R2 ;  /* 0x003a200201007387 */ /* 0x0007e80000100a00 */
[----:B-1----:R-:W4:Y:S04]  /*1a5f0*/  LDL.64 R18, [R1+0x11c8] ;  /* 0x0011c80001127983 */ /* 0x002f280000100a00 */
[----:B------:R-:W4:Y:S04]  /*1a600*/  LDL.64 R20, [R1+0x1198] ;  /* 0x0011980001147983 */ /* 0x000f280000100a00 */
        /* <DEDUP_REMOVED lines=13> */
[----:B---3--:R-:W3:Y:S04]  /*1a6e0*/  LDL.64 R4, [R1+0x1ca0] ;  /* 0x001ca00001047983 */ /* 0x008ee80000100a00 */
[----:B------:R-:W3:Y:S04]  /*1a6f0*/  LDL.64 R6, [R1+0x1c78] ;  /* 0x001c780001067983 */ /* 0x000ee80000100a00 */
[----:B------:R-:W3:Y:S04]  /*1a700*/  LDL.64 R8, [R1+0x1b00] ;  /* 0x001b000001087983 */ /* 0x000ee80000100a00 */
[----:B------:R-:W3:Y:S04]  /*1a710*/  LDL.64 R10, [R1+0x1ac8] ;  /* 0x001ac800010a7983 */ /* 0x000ee80000100a00 */
[----:B------:R-:W3:Y:S04]  /*1a720*/  LDL.64 R2, [R1+0xad0] ;  /* 0x000ad00001027983 */ /* 0x000ee80000100a00 */
[----:B--2---:R1:W-:Y:S04]  /*1a730*/  LDGSTS.E [R0+0x28400], [R42.64], P0 ;  /* 0x284000002a007fae */ /* 0x0043e80008121844 */
[----:B------:R2:W-:Y:S04]  /*1a740*/  LDGSTS.E [R0+0x28800], [R48.64], P0 ;  /* 0x2880000030007fae */ /* 0x0005e80008121844 */
[----:B------:R1:W-:Y:S04]  /*1a750*/  LDGSTS.E [R0+0x28c00], [R58.64], P0 ;  /* 0x28c000003a007fae */ /* 0x0003e80008121844 */
[----:B------:R1:W-:Y:S04]  /*1a760*/  LDGSTS.E [R0+0x29000], [R50.64], P0 ;  /* 0x2900000032007fae */ /* 0x0003e80008121844 */
[----:B--2---:R-:W2:Y:S04]  /*1a770*/  LDL.64 R48, [R1+0xd28] ;  /* 0x000d280001307983 */ /* 0x004ea80000100a00 */
[----:B-1----:R-:W2:Y:S04]  /*1a780*/  LDL.64 R58, [R1+0xe58] ;  /* 0x000e5800013a7983 */ /* 0x002ea80000100a00 */
[----:B------:R1:W-:Y:S04]  /*1a790*/  LDGSTS.E [R0+0x29400], [R52.64], P0 ;  /* 0x2940000034007fae */ /* 0x0003e80008121844 */
[----:B------:R1:W-:Y:S04]  /*1a7a0*/  LDGSTS.E [R0+0x29800], [R54.64], P0 ;  /* 0x2980000036007fae */ /* 0x0003e80008121844 */
[----:B------:R-:W3:Y:S04]  /*1a7b0*/  LDL.64 R50, [R1+0xca8] ;  /* 0x000ca80001327983 */ /* 0x000ee80000100a00 */
[----:B------:R1:W-:Y:S04]  /*1a7c0*/  LDGSTS.E [R0+0x29c00], [R62.64], P0 ;  /* 0x29c000003e007fae */ /* 0x0003e80008121844 */
[----:B-1----:R-:W3:Y:S04]  /*1a7d0*/  LDL.64 R54, [R1+0xcc8] ;  /* 0x000cc80001367983 */ /* 0x002ee80000100a00 */
[----:B------:R-:W3:Y:S04]  /*1a7e0*/  LDL.64 R52, [R1+0xc78] ;  /* 0x000c780001347983 */ /* 0x000ee80000100a00 */
[----:B------:R-:W3:Y:S04]  /*1a7f0*/  LDL.64 R62, [R1+0xc38] ;  /* 0x000c3800013e7983 */ /* 0x000ee80000100a00 */
[----:B------:R1:W-:Y:S04]  /*1a800*/  LDGSTS.E [R0+0x2a000], [R44.64], P0 ;  /* 0x2a0000002c007fae */ /* 0x0003e80008121844 */
[----:B------:R1:W-:Y:S04]  /*1a810*/  LDGSTS.E [R0+0x2a400], [R56.64], P0 ;  /* 0x2a40000038007fae */ /* 0x0003e80008121844 */
[----:B------:R4:W-:Y:S04]  /*1a820*/  LDGSTS.E [R0+0x2a800], [R46.64], P0 ;  /* 0x2a8000002e007fae */ /* 0x0009e80008121844 */
[----:B----4-:R4:W-:Y:S04]  /*1a830*/  LDGSTS.E [R0+0x2ac00], [R60.64], P0 ;  /* 0x2ac000003c007fae */ /* 0x0109e80008121844 */
[----:B-1----:R-:W3:Y:S04]  /*1a840*/  LDL.64 R56, [R1+0xc08] ;  /* 0x000c080001387983 */ /* 0x002ee80000100a00 */
[----:B------:R-:W3:Y:S04]  /*1a850*/  LDL.64 R42, [R1+0xae8] ;  /* 0x000ae800012a7983 */ /* 0x000ee80000100a00 */
[----:B------:R-:W3:Y:S04]  /*1a860*/  LDL.64 R44, [R1+0x2718] ;  /* 0x00271800012c7983 */ /* 0x000ee80000100a00 */
[----:B------:R-:W3:Y:S04]  /*1a870*/  LDL.64 R46, [R1+0x26f8] ;  /* 0x0026f800012e7983 */ /* 0x000ee80000100a00 */
[----:B----4-:R-:W4:Y:S04]  /*1a880*/  LDL.64 R60, [R1+0x26d8] ;  /* 0x0026d800013c7983 */ /* 0x010f280000100a00 */
[----:B------:R1:W-:Y:S04]  /*1a890*/  LDGSTS.E [R0+0x2b000], [R18.64], P0 ;  /* 0x2b00000012007fae */ /* 0x0003e80008121844 */
        /* <DEDUP_REMOVED lines=19> */
[----:B--2---:R1:W-:Y:S04]  /*1a9d0*/  LDGSTS.E [R0+0x2d800], [R58.64], P0 ;  /* 0x2d8000003a007fae */ /* 0x0043e80008121844 */
[----:B------:R2:W-:Y:S04]  /*1a9e0*/  LDGSTS.E [R0+0x2dc00], [R48.64], P0 ;  /* 0x2dc0000030007fae */ /* 0x0005e80008121844 */
[----:B------:R2:W-:Y:S04]  /*1a9f0*/  LDGSTS.E [R0+0x2e000], [R38.64], P0 ;  /* 0x2e00000026007fae */ /* 0x0005e80008121844 */
[----:B-1----:R-:W1:Y:S04]  /*1aa00*/  S2R R59, SR_TID.X ;  /* 0x00000000003b7919 */ /* 0x002e680000002100 */
[----:B------:R1:W-:Y:S04]  /*1aa10*/  LDGSTS.E [R0+0x2e400], [R40.64], P0 ;  /* 0x2e40000028007fae */ /* 0x0003e80008121844 */
[----:B---3--:R3:W-:Y:S04]  /*1aa20*/  LDGSTS.E [R0+0x2e800], [R54.64], P0 ;  /* 0x2e80000036007fae */ /* 0x0087e80008121844 */
[----:B--2---:R-:W2:Y:S04]  /*1aa30*/  LDL.64 R48, [R1+0x26b8] ;  /* 0x0026b80001307983 */ /* 0x004ea80000100a00 */
[----:B------:R3:W-:Y:S04]  /*1aa40*/  LDGSTS.E [R0+0x2ec00], [R50.64], P0 ;  /* 0x2ec0000032007fae */ /* 0x0007e80008121844 */
[----:B------:R3:W-:Y:S01]  /*1aa50*/  LDGSTS.E [R0+0x2f000], [R52.64], P0 ;  /* 0x2f00000034007fae */ /* 0x0007e20008121844 */
[----:B-1----:R-:W-:-:S03]  /*1aa60*/  LOP3.LUT R58, R59, 0x1f, RZ, 0xc0, !PT ;  /* 0x0000001f3b3a7812 */ /* 0x002fc600078ec0ff */
[----:B------:R1:W-:Y:S01]  /*1aa70*/  LDGSTS.E [R0+0x2f400], [R62.64], P0 ;  /* 0x2f4000003e007fae */ /* 0x0003e20008121844 */
[----:B------:R-:W-:Y:S01]  /*1aa80*/  SHF.R.S32.HI R59, RZ, 0x5, R59 ;  /* 0x00000005ff3b7819 */ /* 0x000fe2000001143b */
[----:B---3--:R-:W-:-:S03]  /*1aa90*/  IMAD.SHL.U32 R55, R58, 0x4, RZ ;  /* 0x000000043a377824 */ /* 0x008fc600078e00ff */
[----:B------:R-:W-:Y:S01]  /*1aaa0*/  SGXT R54, R59, 0x1 ;  /* 0x000000013b36781a */ /* 0x000fe20000000200 */
[----:B------:R-:W3:Y:S04]  /*1aab0*/  LDL.64 R50, [R1+0x1c88] ;  /* 0x001c880001327983 */ /* 0x000ee80000100a00 */
[----:B------:R-:W3:Y:S04]  /*1aac0*/  LDL.64 R58, [R1+0x1ca8] ;  /* 0x001ca800013a7983 */ /* 0x000ee80000100a00 */
[----:B-1----:R-:W3:Y:S01]  /*1aad0*/  LDL.64 R62, [R1+0x1c20] ;  /* 0x001c2000013e7983 */ /* 0x002ee20000100a00 */
[----:B------:R-:W-:-:S03]  /*1aae0*/  LOP3.LUT R53, R55, 0x90, R54, 0x78, !PT ;  /* 0x0000009037357812 */ /* 0x000fc600078e7836 */
[----:B------:R1:W-:Y:S04]  /*1aaf0*/  LDGSTS.E [R0+0x2f800], [R56.64], P0 ;  /* 0x2f80000038007fae */ /* 0x0003e80008121844 */
[----:B------:R-:W3:Y:S01]  /*1ab00*/  LDL.64 R54, [R1+0x1ad0] ;  /* 0x001ad00001367983 */ /* 0x000ee20000100a00 */
[----:B------:R-:W-:-:S03]  /*1ab10*/  LOP3.LUT R53, R53, 0x20, RZ, 0x3c, !PT ;  /* 0x0000002035357812 */ /* 0x000fc600078e3cff */
[----:B------:R4:W-:Y:S04]  /*1ab20*/  LDGSTS.E [R0+0x2fc00], [R42.64], P0 ;  /* 0x2fc000002a007fae */ /* 0x0009e80008121844 */
[----:B-1----:R-:W3:Y:S04]  /*1ab30*/  LDL.64 R56, [R1+0x1aa0] ;  /* 0x001aa00001387983 */ /* 0x002ee80000100a00 */
[----:B------:R1:W-:Y:S04]  /*1ab40*/  LDGSTS.E [R53+0x28100], [R44.64], P0 ;  /* 0x281000002c357fae */ /* 0x0003e80008121844 */
[----:B------:R1:W-:Y:S04]  /*1ab50*/  LDGSTS.E [R53+0x28500], [R46.64], P0 ;  /* 0x285000002e357fae */ /* 0x0003e80008121844 */
[----:B----4-:R4:W-:Y:S04]  /*1ab60*/  LDGSTS.E [R53+0x28900], [R60.64], P0 ;  /* 0x289000003c357fae */ /* 0x0109e80008121844 */
[----:B------:R-:W3:Y:S04]  /*1ab70*/  LDL.64 R38, [R1+0xd20] ;  /* 0x000d200001267983 */ /* 0x000ee80000100a00 */
[----:B------:R-:W3:Y:S04]  /*1ab80*/  LDL.64 R40, [R1+0xd00] ;  /* 0x000d000001287983 */ /* 0x000ee80000100a00 */
[----:B----4-:R-:W4:Y:S04]  /*1ab90*/  LDL.64 R60, [R1+0xeb0] ;  /* 0x000eb000013c7983 */ /* 0x010f280000100a00 */
[----:B------:R-:W4:Y:S04]  /*1aba0*/  LDL.64 R42, [R1+0xce0] ;  /* 0x000ce000012a7983 */ /* 0x000f280000100a00 */
[----:B-1----:R-:W4:Y:S04]  /*1abb0*/  LDL.64 R44, [R1+0xcc0] ;  /* 0x000cc000012c7983 */ /* 0x002f280000100a00 */
[----:B------:R-:W4:Y:S04]  /*1abc0*/  LDL.64 R46, [R1+0xca0] ;  /* 0x000ca000012e7983 */ /* 0x000f280000100a00 */
[----:B--2---:R1:W-:Y:S04]  /*1abd0*/  LDGSTS.E [R53+0x28d00], [R48.64], P0 ;  /* 0x28d0000030357fae */ /* 0x0043e80008121844 */
[----:B-1----:R-:W2:Y:S04]  /*1abe0*/  LDL.64 R48, [R1+0xc00] ;  /* 0x000c000001307983 */ /* 0x002ea80000100a00 */
[----:B---3--:R1:W-:Y:S04]  /*1abf0*/  LDGSTS.E [R53+0x29100], [R58.64], P0 ;  /* 0x291000003a357fae */ /* 0x0083e80008121844 */
[----:B------:R3:W-:Y:S04]  /*1ac00*/  LDGSTS.E [R53+0x29500], [R50.64], P0 ;  /* 0x2950000032357fae */ /* 0x0007e80008121844 */
[----:B------:R1:W-:Y:S04]  /*1ac10*/  LDGSTS.E [R53+0x29900], [R62.64], P0 ;  /* 0x299000003e357fae */ /* 0x0003e80008121844 */
[----:B-1----:R-:W2:Y:S04]  /*1ac20*/  LDL.64 R58, [R1+0xc70] ;  /* 0x000c7000013a7983 */ /* 0x002ea80000100a00 */
[----:B------:R1:W-:Y:S04]  /*1ac30*/  LDGSTS.E [R53+0x29d00], [R54.64], P0 ;  /* 0x29d0000036357fae */ /* 0x0003e80008121844 */
[----:B------:R-:W2:Y:S04]  /*1ac40*/  LDL.64 R62, [R1+0xc30] ;  /* 0x000c3000013e7983 */ /* 0x000ea80000100a00 */
        /* <DEDUP_REMOVED lines=12> */
[----:B----4-:R4:W-:Y:S04]  /*1ad10*/  LDGSTS.E [R53+0x2d100], [R60.64], P0 ;  /* 0x2d1000003c357fae */ /* 0x0109e80008121844 */
[----:B------:R1:W-:Y:S04]  /*1ad20*/  LDGSTS.E [R53+0x2d500], [R34.64], P0 ;  /* 0x2d50000022357fae */ /* 0x0003e80008121844 */
[----:B------:R1:W-:Y:S04]  /*1ad30*/  LDGSTS.E [R53+0x2d900], [R36.64], P0 ;  /* 0x2d90000024357fae */ /* 0x0003e80008121844 */
[----:B------:R1:W-:Y:S04]  /*1ad40*/  LDGSTS.E [R53+0x2dd00], [R38.64], P0 ;  /* 0x2dd0000026357fae */ /* 0x0003e80008121844 */
[----:B------:R1:W-:Y:S04]  /*1ad50*/  LDGSTS.E [R53+0x2e100], [R40.64], P0 ;  /* 0x2e10000028357fae */ /* 0x0003e80008121844 */
[----:B---3--:R-:W3:Y:S04]  /*1ad60*/  LDL.64 R50, [R1+0xae0] ;  /* 0x000ae00001327983 */ /* 0x008ee80000100a00 */
[----:B------:R4:W-:Y:S04]  /*1ad70*/  LDGSTS.E [R53+0x2e500], [R42.64], P0 ;  /* 0x2e5000002a357fae */ /* 0x0009e80008121844 */
[----:B------:R4:W-:Y:S04]  /*1ad80*/  LDGSTS.E [R53+0x2e900], [R44.64], P0 ;  /* 0x2e9000002c357fae */ /* 0x0009e80008121844 */
[----:B-1----:R-:W3:Y:S04]  /*1ad90*/  LDL.64 R54, [R1+0x2710] ;  /* 0x0027100001367983 */ /* 0x002ee80000100a00 */
[----:B------:R1:W-:Y:S04]  /*1ada0*/  LDGSTS.E [R53+0x2ed00], [R46.64], P0 ;  /* 0x2ed000002e357fae */ /* 0x0003e80008121844 */
[----:B------:R-:W3:Y:S04]  /*1adb0*/  LDL.64 R56, [R1+0x26f0] ;  /* 0x0026f00001387983 */ /* 0x000ee80000100a00 */
[----:B----4-:R-:W4:Y:S04]  /*1adc0*/  S2R R61, SR_TID.X ;  /* 0x00000000003d7919 */ /* 0x010f280000002100 */
[----:B------:R-:W3:Y:S04]  /*1add0*/  LDL.64 R12, [R1+0x1a88] ;  /* 0x001a8800010c7983 */ /* 0x000ee80000100a00 */
        /* <DEDUP_REMOVED lines=16> */
[----:B-1----:R-:W3:Y:S04]  /*1aee0*/  LDL.64 R46, [R1+0xcd8] ;  /* 0x000cd800012e7983 */ /* 0x002ee80000100a00 */
[----:B--2---:R1:W-:Y:S04]  /*1aef0*/  LDGSTS.E [R53+0x2f100], [R58.64], P0 ;  /* 0x2f1000003a357fae */ /* 0x0043e80008121844 */
[----:B------:R2:W-:Y:S04]  /*1af00*/  LDGSTS.E [R53+0x2f500], [R62.64], P0 ;  /* 0x2f5000003e357fae */ /* 0x0005e80008121844 */
[----:B-1----:R-:W3:Y:S01]  /*1af10*/  LDL.64 R58, [R1+0x26d0] ;  /* 0x0026d000013a7983 */ /* 0x002ee20000100a00 */
[----:B----4-:R-:W-:-:S03]  /*1af20*/  LOP3.LUT R0, R61, 0x1f, RZ, 0xc0, !PT ;  /* 0x0000001f3d007812 */ /* 0x010fc600078ec0ff */
[----:B--2---:R-:W2:Y:S01]  /*1af30*/  LDL.64 R62, [R1+0x1cf0] ;  /* 0x001cf000013e7983 */ /* 0x004ea20000100a00 */
[----:B------:R-:W-:Y:S01]  /*1af40*/  SHF.R.S32.HI R61, RZ, 0x5, R61 ;  /* 0x00000005ff3d7819 */ /* 0x000fe2000001143d */
[----:B------:R-:W-:Y:S02]  /*1af50*/  IMAD.SHL.U32 R0, R0, 0x4, RZ ;  /* 0x0000000400007824 */ /* 0x000fe400078e00ff */
[----:B------:R1:W-:Y:S01]  /*1af60*/  LDGSTS.E [R53+0x2f900], [R48.64], P0 ;  /* 0x2f90000030357fae */ /* 0x0003e20008121844 */
[----:B------:R-:W-:-:S04]  /*1af70*/  SGXT R60, R61, 0x1 ;  /* 0x000000013d3c781a */ /* 0x000fc80000000200 */
[----:B------:R-:W-:-:S04]  /*1af80*/  LOP3.LUT R61, R0, 0x90, R60, 0x78, !PT ;  /* 0x00000090003d7812 */ /* 0x000fc800078e783c */
[----:B------:R-:W-:Y:S01]  /*1af90*/  LOP3.LUT R61, R61, 0x40, RZ, 0x3c, !PT ;  /* 0x000000403d3d7812 */ /* 0x000fe200078e3cff */
[----:B-1----:R-:W4:Y:S04]  /*1afa0*/  LDL.64 R48, [R1+0xcb8] ;  /* 0x000cb80001307983 */ /* 0x002f280000100a00 */
[----:B---3--:R1:W-:Y:S04]  /*1afb0*/  LDGSTS.E [R53+0x2fd00], [R50.64], P0 ;  /* 0x2fd0000032357fae */ /* 0x0083e80008121844 */
        /* <DEDUP_REMOVED lines=8> */
[----:B-1----:R-:W3:Y:S04]  /*1b040*/  LDL.64 R58, [R1+0xad8] ;  /* 0x000ad800013a7983 */ /* 0x002ee80000100a00 */
[----:B------:R1:W-:Y:S04]  /*1b050*/  LDGSTS.E [R61+0x29200], [R4.64], P0 ;  /* 0x29200000043d7fae */ /* 0x0003e80008121844 */
[----:B--2---:R-:W3:Y:S04]  /*1b060*/  LDL.64 R62, [R1+0x2708] ;  /* 0x00270800013e7983 */ /* 0x004ee80000100a00 */
        /* <DEDUP_REMOVED lines=15> */
[----:B------:R-:W-:-:S03]  /*1b160*/  LOP3.LUT R0, R0, 0x90, R60, 0x78, !PT ;  /* 0x0000009000007812 */ /* 0x000fc600078e783c */
[----:B------:R1:W-:Y:S04]  /*1b170*/  LDGSTS.E [R61+0x2d200], [R36.64], P0 ;  /* 0x2d200000243d7fae */ /* 0x0003e80008121844 */
[----:B------:R1:W-:Y:S04]  /*1b180*/  LDGSTS.E [R61+0x2d600], [R38.64], P0 ;  /* 0x2d600000263d7fae */ /* 0x0003e80008121844 */
[----:B------:R1:W-:Y:S04]  /*1b190*/  LDGSTS.E [R61+0x2da00], [R40.64], P0 ;  /* 0x2da00000283d7fae */ /* 0x0003e80008121844 */
[----:B------:R1:W-:Y:S01]  /*1b1a0*/  LDGSTS.E [R61+0x2de00], [R42.64], P0 ;  /* 0x2de000002a3d7fae */ /* 0x0003e20008121844 */
[----:B------:R-:W-:-:S03]  /*1b1b0*/  LOP3.LUT R0, R0, 0x60, RZ, 0x3c, !PT ;  /* 0x0000006000007812 */ /* 0x000fc600078e3cff */
[----:B------:R1:W-:Y:S04]  /*1b1c0*/  LDGSTS.E [R61+0x2e200], [R44.64], P0 ;  /* 0x2e2000002c3d7fae */ /* 0x0003e80008121844 */
[----:B------:R1:W-:Y:S04]  /*1b1d0*/  LDGSTS.E [R61+0x2e600], [R46.64], P0 ;  /* 0x2e6000002e3d7fae */ /* 0x0003e80008121844 */
[----:B----4-:R4:W-:Y:S04]  /*1b1e0*/  LDGSTS.E [R61+0x2ea00], [R48.64], P0 ;  /* 0x2ea00000303d7fae */ /* 0x0109e80008121844 */
[----:B------:R1:W-:Y:S04]  /*1b1f0*/  LDGSTS.E [R61+0x2ee00], [R50.64], P0 ;  /* 0x2ee00000323d7fae */ /* 0x0003e80008121844 */
[----:B------:R1:W-:Y:S04]  /*1b200*/  LDGSTS.E [R61+0x2f200], [R52.64], P0 ;  /* 0x2f200000343d7fae */ /* 0x0003e80008121844 */
[----:B------:R4:W-:Y:S04]  /*1b210*/  LDGSTS.E [R61+0x2f600], [R54.64], P0 ;  /* 0x2f600000363d7fae */ /* 0x0009e80008121844 */
[----:B------:R4:W-:Y:S04]  /*1b220*/  LDGSTS.E [R61+0x2fa00], [R56.64], P0 ;  /* 0x2fa00000383d7fae */ /* 0x0009e80008121844 */
[----:B-1----:R-:W2:Y:S04]  /*1b230*/  LDL.64 R52, [R1+0x1ae0] ;  /* 0x001ae00001347983 */ /* 0x002ea80000100a00 */
[----:B----4-:R-:W4:Y:S04]  /*1b240*/  LDL.64 R54, [R1+0x1c58] ;  /* 0x001c580001367983 */ /* 0x010f280000100a00 */
[----:B------:R-:W2:Y:S04]  /*1b250*/  LDL.64 R56, [R1+0x1c98] ;  /* 0x001c980001387983 */ /* 0x000ea80000100a00 */
        /* <DEDUP_REMOVED lines=24> */
[----:B---3--:R1:W-:Y:S04]  /*1b3e0*/  LDGSTS.E [R61+0x2fe00], [R58.64], P0 ;  /* 0x2fe000003a3d7fae */ /* 0x0083e80008121844 */
[----:B------:R3:W-:Y:S04]  /*1b3f0*/  LDGSTS.E [R0+0x28300], [R62.64], P0 ;  /* 0x283000003e007fae */ /* 0x0007e80008121844 */
[----:B-1----:R-:W2:Y:S04]  /*1b400*/  LDL.64 R60, [R1+0x26c8] ;  /* 0x0026c800013c7983 */ /* 0x002ea80000100a00 */
[----:B------:R-:W2:Y:S04]  /*1b410*/  LDL.64 R58, [R1+0x1cc8] ;  /* 0x001cc800013a7983 */ /* 0x000ea80000100a00 */
[----:B---3--:R-:W3:Y:S04]  /*1b420*/  LDL.64 R62, [R1+0x26e8] ;  /* 0x0026e800013e7983 */ /* 0x008ee80000100a00 */
[----:B---3--:R1:W-:Y:S04]  /*1b430*/  LDGSTS.E [R0+0x28700], [R62.64], P0 ;  /* 0x287000003e007fae */ /* 0x0083e80008121844 */
[----:B--2---:R2:W-:Y:S04]  /*1b440*/  LDGSTS.E [R0+0x28b00], [R60.64], P0 ;  /* 0x28b000003c007fae */ /* 0x0045e80008121844 */
[----:B------:R3:W-:Y:S04]  /*1b450*/  LDGSTS.E [R0+0x28f00], [R58.64], P0 ;  /* 0x28f000003a007fae */ /* 0x0007e80008121844 */
[----:B-1----:R1:W5:Y:S04]  /*1b460*/  LDL.LU.64 R62, [R1+0x3b10] ;  /* 0x003b1000013e7983 */ /* 0x0023680000300a00 */
[----:B--2---:R1:W5:Y:S04]  /*1b470*/  LDL.LU.64 R60, [R1+0x3b08] ;  /* 0x003b0800013c7983 */ /* 0x0043680000300a00 */
[----:B---3--:R1:W5:Y:S04]  /*1b480*/  LDL.LU.64 R58, [R1+0x3b00] ;  /* 0x003b0000013a7983 */ /* 0x0083680000300a00 */
[----:B------:R2:W-:Y:S04]  /*1b490*/  LDGSTS.E [R0+0x29300], [R56.64], P0 ;  /* 0x2930000038007fae */ /* 0x0005e80008121844 */
[----:B----4-:R3:W-:Y:S04]  /*1b4a0*/  LDGSTS.E [R0+0x29700], [R54.64], P0 ;  /* 0x2970000036007fae */ /* 0x0107e80008121844 */
[----:B------:R4:W-:Y:S04]  /*1b4b0*/  LDGSTS.E [R0+0x29b00], [R52.64], P0 ;  /* 0x29b0000034007fae */ /* 0x0009e80008121844 */
[----:B--2---:R1:W5:Y:S04]  /*1b4c0*/  LDL.LU.64 R56, [R1+0x3af8] ;  /* 0x003af80001387983 */ /* 0x0043680000300a00 */
[----:B---3--:R1:W5:Y:S04]  /*1b4d0*/  LDL.LU.64 R54, [R1+0x3af0] ;  /* 0x003af00001367983 */ /* 0x0083680000300a00 */
[----:B----4-:R1:W5:Y:S04]  /*1b4e0*/  LDL.LU.64 R52, [R1+0x3ae8] ;  /* 0x003ae80001347983 */ /* 0x0103680000300a00 */
[----:B------:R2:W-:Y:S04]  /*1b4f0*/  LDGSTS.E [R0+0x29f00], [R50.64], P0 ;  /* 0x29f0000032007fae */ /* 0x0005e80008121844 */
[----:B------:R3:W-:Y:S04]  /*1b500*/  LDGSTS.E [R0+0x2a300], [R48.64], P0 ;  /* 0x2a30000030007fae */ /* 0x0007e80008121844 */
        /* <DEDUP_REMOVED lines=46> */
[----:B------:R2:W-:Y:S01]  /*1b7f0*/  LDGSTS.E [R0+0x2ff00], [R2.64], P0 ;  /* 0x2ff0000002007fae */ /* 0x0005e20008121844 */
[----:B------:R-:W-:-:S03]  /*1b800*/  MOV R243, 0x1f ;  /* 0x0000001f00f37802 */ /* 0x000fc60000000f00 */
[----:B------:R-:W3:Y:S04]  /*1b810*/  S2R R181, SR_TID.X ;  /* 0x0000000000b57919 */ /* 0x000ee80000002100 */
[----:B--2---:R1:W5:Y:S01]  /*1b820*/  LDL.LU.64 R2, [R1+0x3a20] ;  /* 0x003a200001027983 */ /* 0x0043620000300a00 */
[----:B------:R-:W-:Y:S02]  /*1b830*/  IADD3 R243, R243, c[0x0][0x180], RZ ;  /* 0x00006000f3f37a10 */ /* 0x000fe40007ffe0ff */
[----:B------:R-:W-:Y:S01]  /*1b840*/  MOV R180, c[0x0][0x18c] ;  /* 0x0000630000b47a02 */ /* 0x000fe20000000f00 */
[----:B------:R-:W0:Y:S01]  /*1b850*/  LDGDEPBAR ;  /* 0x00000000000079af */ /* 0x000e220000000000 */
[----:B------:R-:W-:Y:S01]  /*1b860*/  ISETP.GE.AND P2, PT, R243, 0x20, PT ;  /* 0x00000020f300780c */ /* 0x000fe20003f46270 */
[----:B------:R-:W-:Y:S01]  /*1b870*/  CS2R R228, SRZ ;  /* 0x0000000000e47805 */ /* 0x000fe2000001ff00 */
        /* <DEDUP_REMOVED lines=27> */
[----:B------:R-:W-:Y:S01]  /*1ba30*/  IMAD.SHL.U32 R180, R180, 0x20, RZ ;  /* 0x00000020b4b47824 */ /* 0x000fe200078e00ff */
[----:B---3--:R-:W-:Y:S01]  /*1ba40*/  LOP3.LUT R181, R181, 0x20, RZ, 0xc0, !PT ;  /* 0x00000020b5b57812 */ /* 0x008fe200078ec0ff */
[----:B------:R-:W-:Y:S05]  /*1ba50*/  @!P2 BRA `(.L_x_0) ;  /* 0x000551e00000a947 */ /* 0x000fea0003800000 */
[----:B-1---5:R-:W2:Y:S04]  /*1ba60*/  LDL.LU.64 R32, [R1+0x27e8] ;  /* 0x0027e80001207983 */ /* 0x022ea80000300a00 */
[----:B------:R-:W3:Y:S04]  /*1ba70*/  LDL.LU.64 R34, [R1+0x27f8] ;  /* 0x0027f80001227983 */ /* 0x000ee80000300a00 */
        /* <DEDUP_REMOVED lines=14> */
[----:B--2---:R-:W-:-:S03]  /*1bb60*/  MOV R0, R33 ;  /* 0x0000002100007202 */ /* 0x004fc60000000f00 */
[----:B------:R-:W-:Y:S04]  /*1bb70*/  STL [R1+0x32f8], R32 ;  /* 0x0032f82001007387 */ /* 0x000fe80000100800 */
[----:B---3--:R-:W-:Y:S04]  /*1bb80*/  STL [R1+0x3300], R34 ;  /* 0x0033002201007387 */ /* 0x008fe80000100800 */
[----:B------:R1:W-:Y:S04]  /*1bb90*/  STL [R1+0x32f4], R0 ;  /* 0x0032f40001007387 */ /* 0x0003e80000100800 */
[----:B----4-:R-:W-:Y:S01]  /*1bba0*/  STL [R1+0x3308], R28 ;  /* 0x0033081c01007387 */ /* 0x010fe20000100800 */
[----:B-1----:R-:W-:-:S05]  /*1bbb0*/  IMAD.MOV.U32 R0, RZ, RZ, R35 ;  /* 0x000000ffff007224 */ /* 0x002fca00078e0023 */
[----:B------:R1:W-:Y:S04]  /*1bbc0*/  STL [R1+0x32fc], R0 ;  /* 0x0032fc0001007387 */ /* 0x0003e80000100800 */
[----:B------:R-:W-:Y:S01]  /*1bbd0*/  STL [R1+0x3310], R30 ;  /* 0x0033101e01007387 */ /* 0x000fe20000100800 */
[----:B-1----:R-:W-:-:S05]  /*1bbe0*/  IMAD.MOV.U32 R0, RZ, RZ, R29 ;  /* 0x000000ffff007224 */ /* 0x002fca00078e001d */
[----:B------:R1:W-:Y:S04]  /*1bbf0*/  STL [R1+0x3304], R0 ;  /* 0x0033040001007387 */ /* 0x0003e80000100800 */
[----:B------:R-:W-:Y:S01]  /*1bc00*/  STL [R1+0x3318], R24 ;  /* 0x0033181801007387 */ /* 0x000fe20000100800 */
[----:B-1----:R-:W-:-:S05]  /*1bc10*/  IMAD.MOV.U32 R0, RZ, RZ, R31 ;  /* 0x000000ffff007224 */ /* 0x002fca00078e001f */
[----:B------:R1:W-:Y:S04]  /*1bc20*/  STL [R1+0x330c], R0 ;  /* 0x00330c0001007387 */ /* 0x0003e80000100800 */
[----:B------:R-:W-:Y:S01]  /*1bc30*/  STL [R1+0x3320], R26 ;  /* 0x0033201a01007387 */ /* 0x000fe20000100800 */
[----:B-1----:R-:W-:-:S05]  /*1bc40*/  MOV R0, R25 ;  /* 0x0000001900007202 */ /* 0x002fca0000000f00 */
        /* <DEDUP_REMOVED lines=34> */
[----:B------:R-:W-:Y:S04]  /*1be70*/  STL [R1+0x3374], R83 ;  /* 0x0033745301007387 */ /* 0x000fe80000100800 */
        /* <DEDUP_REMOVED lines=15> */
[----:B------:R-:W1:Y:S04]  /*1bf70*/  LDL.LU.64 R32, [R1+0x1cf8] ;  /* 0x001cf80001207983 */ /* 0x000e680000300a00 */
[----:B------:R-:W-:Y:S04]  /*1bf80*/  STL [R1+0x33b4], R3 ;  /* 0x0033b40301007387 */ /* 0x000fe80000100800 */
[----:B------:R-:W2:Y:S04]  /*1bf90*/  LDL.LU.64 R34, [R1+0x1e00] ;  /* 0x001e000001227983 */ /* 0x000ea80000300a00 */
[----:B------:R-:W-:Y:S04]  /*1bfa0*/  STL [R1+0x33c0], R4 ;  /* 0x0033c00401007387 */ /* 0x000fe80000100800 */
[----:B------:R-:W3:Y:S04]  /*1bfb0*/  LDL.LU.64 R28, [R1+0x1e08] ;  /* 0x001e0800011c7983 */ /* 0x000ee80000300a00 */
[----:B------:R-:W-:Y:S04]  /*1bfc0*/  STL [R1+0x33bc], R5 ;  /* 0x0033bc0501007387 */ /* 0x000fe80000100800 */
[----:B------:R-:W4:Y:S04]  /*1bfd0*/  LDL.LU.64 R30, [R1+0x1e20] ;  /* 0x001e2000011e7983 */ /* 0x000f280000300a00 */
        /* <DEDUP_REMOVED lines=23> */
[----:B------:R-:W4:Y:S01]  /*1c150*/  LDL.LU.64 R62, [R1+0x1c30] ;  /* 0x001c3000013e7983 */ /* 0x000f220000300a00 */
[----:B-1----:R-:W-:-:S03]  /*1c160*/  MOV R0, R33 ;  /* 0x0000002100007202 */ /* 0x002fc60000000f00 */
[----:B------:R-:W-:Y:S04]  /*1c170*/  STL [R1+0x33f8], R32 ;  /* 0x0033f82001007387 */ /* 0x000fe80000100800 */
[----:B--2---:R-:W-:Y:S04]  /*1c180*/  STL [R1+0x3400], R34 ;  /* 0x0034002201007387 */ /* 0x004fe80000100800 */
[----:B------:R1:W-:Y:S04]  /*1c190*/  STL [R1+0x33f4], R0 ;  /* 0x0033f40001007387 */ /* 0x0003e80000100800 */
[----:B---3--:R-:W-:Y:S01]  /*1c1a0*/  STL [R1+0x3408], R28 ;  /* 0x0034081c01007387 */ /* 0x008fe20000100800 */
[----:B-1----:R-:W-:-:S05]  /*1c1b0*/  IMAD.MOV.U32 R0, RZ, RZ, R35 ;  /* 0x000000ffff007224 */ /* 0x002fca00078e0023 */
        /* <DEDUP_REMOVED lines=52> */
[----:B------:R-:W2:Y:S04]  /*1c500*/  LDL.LU.64 R22, [R1+0x2368] ;  /* 0x0023680001167983 */ /* 0x000ea80000300a00 */
[----:B------:R-:W-:Y:S04]  /*1c510*/  STL [R1+0x34a0], R124 ;  /* 0x0034a07c01007387 */ /* 0x000fe80000100800 */
[----:B------:R-:W-:Y:S04]  /*1c520*/  STL [R1+0x349c], R125 ;  /* 0x00349c7d01007387 */ /* 0x000fe80000100800 */
[----:B------:R-:W-:Y:S04]  /*1c530*/  STL [R1+0x34a8], R126 ;  /* 0x0034a87e01007387 */ /* 0x000fe80000100800 */
[----:B------:R-:W3:Y:S04]  /*1c540*/  LDL.LU.64 R16, [R1+0x2370] ;  /* 0x0023700001107983 */ /* 0x000ee80000300a00 */
[----:B------:R-:W-:Y:S04]  /*1c550*/  STL [R1+0x34a4], R127 ;  /* 0x0034a47f01007387 */ /* 0x000fe80000100800 */
[----:B------:R-:W-:Y:S04]  /*1c560*/  STL [R1+0x34b0], R128 ;  /* 0x0034b08001007387 */ /* 0x000fe80000100800 */
[----:B------:R-:W-:Y:S04]  /*1c570*/  STL [R1+0x34ac], R129 ;  /* 0x0034ac8101007387 */ /* 0x000fe80000100800 */
[----:B------:R-:W4:Y:S04]  /*1c580*/  LDL.LU.64 R18, [R1+0x2378] ;  /* 0x0023780001127983 */ /* 0x000f280000300a00 */
[----:B------:R-:W-:Y:S04]  /*1c590*/  STL [R1+0x34b8], R98 ;  /* 0x0034b86201007387 */ /* 0x000fe80000100800 */
[----:B------:R-:W-:Y:S04]  /*1c5a0*/  STL [R1+0x34b4], R99 ;  /* 0x0034b46301007387 */ /* 0x000fe80000100800 */
[----:B------:R-:W-:Y:S04]  /*1c5b0*/  STL [R1+0x34c0], R100 ;  /* 0x0034c06401007387 */ /* 0x000fe80000100800 */
[----:B------:R-:W4:Y:S04]  /*1c5c0*/  LDL.LU.64 R12, [R1+0x23b0] ;  /* 0x0023b000010c7983 */ /* 0x000f280000300a00 */
        /* <DEDUP_REMOVED lines=18> */
[----:B--2---:R-:W-:Y:S01]  /*1c6f0*/  STL [R1+0x34f8], R22 ;  /* 0x0034f81601007387 */ /* 0x004fe20000100800 */
[----:B-1----:R-:W-:-:S03]  /*1c700*/  MOV R0, R23 ;  /* 0x0000001700007202 */ /* 0x002fc60000000f00 */
[----:B------:R-:W2:Y:S04]  /*1c710*/  LDL.LU.64 R28, [R1+0x1f50] ;  /* 0x001f5000011c7983 */ /* 0x000ea80000300a00 */
[----:B------:R-:W2:Y:S04]  /*1c720*/  LDL.LU.64 R30, [R1+0x1f58] ;  /* 0x001f5800011e7983 */ /* 0x000ea80000300a00 */
[----:B------:R1:W-:Y:S04]  /*1c730*/  STL [R1+0x34f4], R0 ;  /* 0x0034f40001007387 */ /* 0x0003e80000100800 */
[----:B---3--:R-:W-:Y:S04]  /*1c740*/  STL [R1+0x3500], R16 ;  /* 0x0035001001007387 */ /* 0x008fe80000100800 */
[----:B------:R-:W3:Y:S01]  /*1c750*/  LDL.LU.64 R24, [R1+0x1f70] ;  /* 0x001f700001187983 */ /* 0x000ee20000300a00 */
[----:B-1----:R-:W-:-:S03]  /*1c760*/  IMAD.MOV.U32 R0, RZ, RZ, R17 ;  /* 0x000000ffff007224 */ /* 0x002fc600078e0011 */
[----:B------:R-:W3:Y:S04]  /*1c770*/  LDL.LU.64 R26, [R1+0x1f78] ;  /* 0x001f7800011a7983 */ /* 0x000ee80000300a00 */
[----:B------:R1:W-:Y:S04]  /*1c780*/  STL [R1+0x34fc], R0 ;  /* 0x0034fc0001007387 */ /* 0x0003e80000100800 */
[----:B----4-:R-:W-:Y:S04]  /*1c790*/  STL [R1+0x3508], R18 ;  /* 0x0035081201007387 */ /* 0x010fe80000100800 */
[----:B------:R-:W4:Y:S01]  /*1c7a0*/  LDL.LU.64 R20, [R1+0x1f90] ;  /* 0x001f900001147983 */ /* 0x000f220000300a00 */
[----:B-1----:R-:W-:-:S03]  /*1c7b0*/  IMAD.MOV.U32 R0, RZ, RZ, R19 ;  /* 0x000000ffff007224 */ /* 0x002fc600078e0013 */
[----:B------:R-:W4:Y:S04]  /*1c7c0*/  LDL.LU.64 R22, [R1+0x1f98] ;  /* 0x001f980001167983 */ /* 0x000f280000300a00 */
[----:B------:R1:W-:Y:S04]  /*1c7d0*/  STL [R1+0x3504], R0 ;  /* 0x0035040001007387 */ /* 0x0003e80000100800 */
[----:B------:R-:W-:Y:S04]  /*1c7e0*/  STL [R1+0x3510], R12 ;  /* 0x0035100c01007387 */ /* 0x000fe80000100800 */
[----:B------:R-:W4:Y:S01]  /*1c7f0*/  LDL.LU.64 R16, [R1+0x2090] ;  /* 0x0020900001107983 */ /* 0x000f220000300a00 */
[----:B-1----:R-:W-:-:S03]  /*1c800*/  IMAD.MOV.U32 R0, RZ, RZ, R13 ;  /* 0x000000ffff007224 */ /* 0x002fc600078e000d */
[----:B------:R-:W-:Y:S04]  /*1c810*/  STL [R1+0x3518], R14 ;  /* 0x0035180e01007387 */ /* 0x000fe80000100800 */
[----:B------:R1:W-:Y:S04]  /*1c820*/  STL [R1+0x350c], R0 ;  /* 0x00350c0001007387 */ /* 0x0003e80000100800 */
[----:B------:R-:W4:Y:S01]  /*1c830*/  LDL.LU.64 R18, [R1+0x1c40] ;  /* 0x001c400001127983 */ /* 0x000f220000300a00 */
[----:B-1----:R-:W-:-:S05]  /*1c840*/  MOV R0, R15 ;  /* 0x0000000f00007202 */ /* 0x002fca0000000f00 */
[----:B------:R1:W-:Y:S04]  /*1c850*/  STL [R1+0x3514], R0 ;  /* 0x0035140001007387 */ /* 0x0003e80000100800 */
[----:B------:R1:W-:Y:S04]  /*1c860*/  STL [R1+0x3520], R8 ;  /* 0x0035200801007387 */ /* 0x0003e80000100800 */
[----:B------:R-:W4:Y:S01]  /*1c870*/  LDL.LU.64 R12, [R1+0x1c48] ;  /* 0x001c4800010c7983 */ /* 0x000f220000300a00 */
[----:B-1----:R-:W-:-:S03]  /*1c880*/  IMAD.MOV.U32 R0, RZ, RZ, R9 ;  /* 0x000000ffff007224 */ /* 0x002fc600078e0009 */
[----:B------:R-:W4:Y:S04]  /*1c890*/  LDL.LU.64 R14, [R1+0x1c50] ;  /* 0x001c5000010e7983 */ /* 0x000f280000300a00 */
[----:B------:R1:W-:Y:S04]  /*1c8a0*/  STL [R1+0x351c], R0 ;  /* 0x00351c0001007387 */ /* 0x0003e80000100800 */
[----:B------:R1:W-:Y:S04]  /*1c8b0*/  STL [R1+0x3528], R10 ;  /* 0x0035280a01007387 */ /* 0x0003e80000100800 */
[----:B------:R-:W4:Y:S01]  /*1c8c0*/  LDL.LU.64 R8, [R1+0x1c60] ;  /* 0x001c600001087983 */ /* 0x000f220000300a00 */
[----:B-1----:R-:W-:-:S03]  /*1c8d0*/  IMAD.MOV.U32 R0, RZ, RZ, R11 ;  /* 0x000000ffff007224 */ /* 0x002fc600078e000b */
[----:B------:R-:W-:Y:S04]  /*1c8e0*/  STL [R1+0x3530], R60 ;  /* 0x0035303c01007387 */ /* 0x000fe80000100800 */
[----:B------:R1:W-:Y:S04]  /*1c8f0*/  STL [R1+0x3524], R0 ;  /* 0x0035240001007387 */ /* 0x0003e80000100800 */
[----:B------:R-:W4:Y:S01]  /*1c900*/  LDL.LU.64 R10, [R1+0x1c68] ;  /* 0x001c6800010a7983 */ /* 0x000f220000300a00 */
[----:B-1----:R-:W-:-:S03]  /*1c910*/  IMAD.MOV.U32 R0, RZ, RZ, R61 ;  /* 0x000000ffff007224 */ /* 0x002fc600078e003d */
[----:B------:R-:W-:Y:S04]  /*1c920*/  STL [R1+0x3538], R62 ;  /* 0x0035383e01007387 */ /* 0x000fe80000100800 */
[----:B------:R1:W-:Y:S04]  /*1c930*/  STL [R1+0x352c], R0 ;  /* 0x00352c0001007387 */ /* 0x0003e80000100800 */
[----:B------:R-:W4:Y:S01]  /*1c940*/  LDL.LU.64 R60, [R1+0x1c70] ;  /* 0x001c7000013c7983 */ /* 0x000f220000300a00 */
[----:B-1----:R-:W-:-:S03]  /*1c950*/  MOV R0, R63 ;  /* 0x0000003f00007202 */ /* 0x002fc60000000f00 */
[----:B------:R-:W4:Y:S04]  /*1c960*/  LDL.LU.64 R62, [R1+0x1c80] ;  /* 0x001c8000013e7983 */ /* 0x000f280000300a00 */
[----:B------:R2:W-:Y:S02]  /*1c970*/  STL [R1+0x3534], R0 ;  /* 0x0035340001007387 */ /* 0x0005e40000100800 */
[----:B--2---:R-:W-:Y:S02]  /*1c980*/  IMAD.MOV.U32 R0, RZ, RZ, R29 ;  /* 0x000000ffff007224 */ /* 0x004fe400078e001d */
[----:B------:R-:W-:Y:S04]  /*1c990*/  STL [R1+0x3540], R28 ;  /* 0x0035401c01007387 */ /* 0x000fe80000100800 */
[----:B------:R-:W-:Y:S04]  /*1c9a0*/  STL [R1+0x3548], R30 ;  /* 0x0035481e01007387 */ /* 0x000fe80000100800 */
[----:B------:R1:W-:Y:S02]  /*1c9b0*/  STL [R1+0x353c], R0 ;  /* 0x00353c0001007387 */ /* 0x0003e40000100800 */
[----:B-1----:R-:W-:-:S02]  /*1c9c0*/  IMAD.MOV.U32 R0, RZ, RZ, R31 ;  /* 0x000000ffff007224 */ /* 0x002fc400078e001f */
[----:B---3--:R-:W-:Y:S04]  /*1c9d0*/  STL [R1+0x3550], R24 ;  /* 0x0035501801007387 */ /* 0x008fe80000100800 */
[----:B------:R1:W-:Y:S04]  /*1c9e0*/  STL [R1+0x3544], R0 ;  /* 0x0035440001007387 */ /* 0x0003e80000100800 */
[----:B------:R-:W-:Y:S01]  /*1c9f0*/  STL [R1+0x3558], R26 ;  /* 0x0035581a01007387 */ /* 0x000fe20000100800 */
[----:B-1----:R-:W-:-:S05]  /*1ca00*/  IMAD.MOV.U32 R0, RZ, RZ, R25 ;  /* 0x000000ffff007224 */ /* 0x002fca00078e0019 */
[----:B------:R1:W-:Y:S04]  /*1ca10*/  STL [R1+0x354c], R0 ;  /* 0x00354c0001007387 */ /* 0x0003e80000100800 */
[----:B----4-:R-:W-:Y:S01]  /*1ca20*/  STL [R1+0x3560], R20 ;  /* 0x0035601401007387 */ /* 0x010fe20000100800 */
        /* <DEDUP_REMOVED lines=12> */
[----:B-1----:R-:W-:-:S03]  /*1caf0*/  MOV R0, R19 ;  /* 0x0000001300007202 */ /* 0x002fc60000000f00 */
[----:B------:R-:W-:Y:S04]  /*1cb00*/  STL [R1+0x3580], R18 ;  /* 0x0035801201007387 */ /* 0x000fe80000100800 */
[----:B------:R-:W-:Y:S04]  /*1cb10*/  STL [R1+0x3588], R12 ;  /* 0x0035880c01007387 */ /* 0x000fe80000100800 */
[----:B------:R1:W-:Y:S04]  /*1cb20*/  STL [R1+0x357c], R0 ;  /* 0x00357c0001007387 */ /* 0x0003e80000100800 */
[----:B------:R-:W-:Y:S01]  /*1cb30*/  STL [R1+0x3590], R14 ;  /* 0x0035900e01007387 */ /* 0x000fe20000100800 */
[----:B-1----:R-:W-:-:S05]  /*1cb40*/  IMAD.MOV.U32 R0, RZ, RZ, R13 ;  /* 0x000000ffff007224 */ /* 0x002fca00078e000d */
[----:B------:R1:W-:Y:S04]  /*1cb50*/  STL [R1+0x3584], R0 ;  /* 0x0035840001007387 */ /* 0x0003e80000100800 */
[----:B------:R-:W-:Y:S01]  /*1cb60*/  STL [R1+0x3598], R8 ;  /* 0x0035980801007387 */ /* 0x000fe20000100800 */
[----:B-1----:R-:W-:-:S05]  /*1cb70*/  IMAD.MOV.U32 R0, RZ, RZ, R15 ;  /* 0x000000ffff007224 */ /* 0x002fca00078e000f */
[----:B------:R1:W-:Y:S04]  /*1cb80*/  STL [R1+0x358c], R0 ;  /* 0x00358c0001007387 */ /* 0x0003e80000100800 */
[----:B------:R-:W2:Y:S01]  /*1cb90*/  LDL.LU.64 R22, [R1+0x2478] ;  /* 0x0024780001167983 */ /* 0x000ea20000300a00 */
[----:B-1----:R-:W-:-:S05]  /*1cba0*/  IMAD.MOV.U32 R0, RZ, RZ, R9 ;  /* 0x000000ffff007224 */ /* 0x002fca00078e0009 */
[----:B------:R1:W-:Y:S04]  /*1cbb0*/  STL [R1+0x3594], R0 ;  /* 0x0035940001007387 */ /* 0x0003e80000100800 */
[----:B------:R-:W-:Y:S04]  /*1cbc0*/  STL [R1+0x35a0], R10 ;  /* 0x0035a00a01007387 */ /* 0x000fe80000100800 */
[----:B------:R-:W3:Y:S01]  /*1cbd0*/  LDL.LU.64 R16, [R1+0x2480] ;  /* 0x0024800001107983 */ /* 0x000ee20000300a00 */
[----:B-1----:R-:W-:-:S05]  /*1cbe0*/  MOV R0, R11 ;  /* 0x0000000b00007202 */ /* 0x002fca0000000f00 */
[----:B------:R1:W-:Y:S04]  /*1cbf0*/  STL [R1+0x359c], R0 ;  /* 0x00359c0001007387 */ /* 0x0003e80000100800 */
[----:B------:R-:W-:Y:S01]  /*1cc00*/  STL [R1+0x35a8], R60 ;  /* 0x0035a83c01007387 */ /* 0x000fe20000100800 */
[----:B-1----:R-:W-:-:S03]  /*1cc10*/  IMAD.MOV.U32 R0, RZ, RZ, R61 ;  /* 0x000000ffff007224 */ /* 0x002fc600078e003d */
[----:B------:R-:W-:Y:S04]  /*1cc20*/  STL [R1+0x35b0], R62 ;  /* 0x0035b03e01007387 */ /* 0x000fe80000100800 */
[----:B------:R1:W-:Y:S04]  /*1cc30*/  STL [R1+0x35a4], R0 ;  /* 0x0035a40001007387 */ /* 0x0003e80000100800 */
[----:B------:R-:W4:Y:S01]  /*1cc40*/  LDL.LU.64 R18, [R1+0x2488] ;  /* 0x0024880001127983 */ /* 0x000f220000300a00 */
[----:B-1----:R-:W-:-:S03]  /*1cc50*/  IMAD.MOV.U32 R0, RZ, RZ, R63 ;  /* 0x000000ffff007224 */ /* 0x002fc600078e003f */
[----:B------:R-:W-:Y:S04]  /*1cc60*/  STL [R1+0x35b8], R130 ;  /* 0x0035b88201007387 */ /* 0x000fe80000100800 */
[----:B------:R2:W-:Y:S04]  /*1cc70*/  STL [R1+0x35ac], R0 ;  /* 0x0035ac0001007387 */ /* 0x0005e80000100800 */
        /* <DEDUP_REMOVED lines=20> */
[----:B------:R-:W-:Y:S01]  /*1cdc0*/  STL [R1+0x35ec], R161 ;  /* 0x0035eca101007387 */ /* 0x000fe20000100800 */
[----:B--2---:R-:W-:-:S03]  /*1cdd0*/  IMAD.MOV.U32 R0, RZ, RZ, R23 ;  /* 0x000000ffff007224 */ /* 0x004fc600078e0017 */
[----:B------:R-:W-:Y:S04]  /*1cde0*/  STL [R1+0x35f8], R22 ;  /* 0x0035f81601007387 */ /* 0x000fe80000100800 */
[----:B------:R-:W2:Y:S04]  /*1cdf0*/  LDL.LU.64 R34, [R1+0x2400] ;  /* 0x0024000001227983 */ /* 0x000ea80000300a00 */
[----:B------:R1:W-:Y:S04]  /*1ce00*/  STL [R1+0x35f4], R0 ;  /* 0x0035f40001007387 */ /* 0x0003e80000100800 */
[----:B---3--:R-:W-:Y:S04]  /*1ce10*/  STL [R1+0x3600], R16 ;  /* 0x0036001001007387 */ /* 0x008fe80000100800 */
[----:B------:R-:W3:Y:S01]  /*1ce20*/  LDL.LU.64 R28, [R1+0x2408] ;  /* 0x00240800011c7983 */ /* 0x000ee20000300a00 */
[----:B-1----:R-:W-:-:S03]  /*1ce30*/  MOV R0, R17 ;  /* 0x0000001100007202 */ /* 0x002fc60000000f00 */
        /* <DEDUP_REMOVED lines=17> */
[----:B------:R1:W-:Y:S04]  /*1cf50*/  STL [R1+0x3620], R8 ;  /* 0x0036200801007387 */ /* 0x0003e80000100800 */
[----:B------:R-:W4:Y:S01]  /*1cf60*/  LDL.LU.64 R12, [R1+0x20c8] ;  /* 0x0020c800010c7983 */ /* 0x000f220000300a00 */
[----:B-1----:R-:W-:-:S03]  /*1cf70*/  MOV R0, R9 ;  /* 0x0000000900007202 */ /* 0x002fc60000000f00 */
        /* <DEDUP_REMOVED lines=12> */
[----:B-1----:R-:W-:-:S03]  /*1d040*/  IMAD.MOV.U32 R0, RZ, RZ, R63 ;  /* 0x000000ffff007224 */ /* 0x002fc600078e003f */
[----:B------:R-:W4:Y:S04]  /*1d050*/  LDL.LU.64 R62, [R1+0x2360] ;  /* 0x00236000013e7983 */ /* 0x000f280000300a00 */
[----:B------:R2:W-:Y:S02]  /*1d060*/  STL [R1+0x3634], R0 ;  /* 0x0036340001007387 */ /* 0x0005e40000100800 */
[----:B--2---:R-:W-:Y:S02]  /*1d070*/  MOV R0, R35 ;  /* 0x0000002300007202 */ /* 0x004fe40000000f00 */
[----:B------:R-:W-:Y:S04]  /*1d080*/  STL [R1+0x3640], R34 ;  /* 0x0036402201007387 */ /* 0x000fe80000100800 */
[----:B---3--:R-:W-:Y:S04]  /*1d090*/  STL [R1+0x3648], R28 ;  /* 0x0036481c01007387 */ /* 0x008fe80000100800 */
[----:B------:R1:W-:Y:S04]  /*1d0a0*/  STL [R1+0x363c], R0 ;  /* 0x00363c0001007387 */ /* 0x0003e80000100800 */
[----:B------:R-:W-:Y:S01]  /*1d0b0*/  STL [R1+0x3650], R30 ;  /* 0x0036501e01007387 */ /* 0x000fe20000100800 */
[----:B-1----:R-:W-:-:S05]  /*1d0c0*/  IMAD.MOV.U32 R0, RZ, RZ, R29 ;  /* 0x000000ffff007224 */ /* 0x002fca00078e001d */
[----:B------:R1:W-:Y:S02]  /*1d0d0*/  STL [R1+0x3644], R0 ;  /* 0x0036440001007387 */ /* 0x0003e40000100800 */
[----:B-1----:R-:W-:Y:S02]  /*1d0e0*/  IMAD.MOV.U32 R0, RZ, RZ, R31 ;  /* 0x000000ffff007224 */ /* 0x002fe400078e001f */
[----:B----4-:R-:W-:Y:S04]  /*1d0f0*/  STL [R1+0x3658], R24 ;  /* 0x0036581801007387 */ /* 0x010fe80000100800 */
        /* <DEDUP_REMOVED lines=172> */
[----:B------:R-:W4:Y:S01]  /*1dbc0*/  LDL.LU.64 R62, [R1+0x2578] ;  /* 0x00257800013e7983 */ /* 0x000f220000300a00 */
        /* <DEDUP_REMOVED lines=32> */
[----:B------:R-:W4:Y:S04]  /*1ddd0*/  LDL.LU.64 R10, [R1+0x2520] ;  /* 0x00252000010a7983 */ /* 0x000f280000300a00 */
[----:B------:R1:W-:Y:S04]  /*1dde0*/  STL [R1+0x3824], R0 ;  /* 0x0038240001007387 */ /* 0x0003e80000100800 */
[----:B------:R1:W-:Y:S02]  /*1ddf0*/  STL [R1+0x3830], R60 ;  /* 0x0038303c01007387 */ /* 0x0003e40000100800 */
[----:B-1----:R-:W-:-:S02]  /*1de00*/  IMAD.MOV.U32 R0, RZ, RZ, R61 ;  /* 0x000000ffff007224 */ /* 0x002fc400078e003d */
[----:B------:R-:W4:Y:S04]  /*1de10*/  LDL.LU.64 R60, [R1+0x2528] ;  /* 0x00252800013c7983 */ /* 0x000f280000300a00 */
[----:B------:R1:W-:Y:S04]  /*1de20*/  STL [R1+0x382c], R0 ;  /* 0x00382c0001007387 */ /* 0x0003e80000100800 */
[----:B------:R1:W-:Y:S02]  /*1de30*/  STL [R1+0x3838], R62 ;  /* 0x0038383e01007387 */ /* 0x0003e40000100800 */
[----:B-1----:R-:W-:-:S02]  /*1de40*/  IMAD.MOV.U32 R0, RZ, RZ, R63 ;  /* 0x000000ffff007224 */ /* 0x002fc400078e003f */
        /* <DEDUP_REMOVED lines=40> */
[----:B-1----:R-:W-:-:S03]  /*1e0d0*/  MOV R0, R11 ;  /* 0x0000000b00007202 */ /* 0x002fc60000000f00 */
[----:B------:R-:W-:Y:S04]  /*1e0e0*/  STL [R1+0x38a8], R60 ;  /* 0x0038a83c01007387 */ /* 0x000fe80000100800 */
[----:B------:R1:W-:Y:S04]  /*1e0f0*/  STL [R1+0x389c], R0 ;  /* 0x00389c0001007387 */ /* 0x0003e80000100800 */
[----:B------:R-:W3:Y:S01]  /*1e100*/  LDL.LU.64 R14, [R1+0x2680] ;  /* 0x00268000010e7983 */ /* 0x000ee20000300a00 */
        /* <DEDUP_REMOVED lines=28> */
[----:B------:R-:W-:Y:S01]  /*1e2d0*/  STL [R1+0x38ec], R209 ;  /* 0x0038ecd101007387 */ /* 0x000fe20000100800 */
[----:B--2---:R-:W-:-:S03]  /*1e2e0*/  IMAD.MOV.U32 R0, RZ, RZ, R13 ;  /* 0x000000ffff007224 */ /* 0x004fc600078e000d */
[----:B------:R1:W-:Y:S04]  /*1e2f0*/  STL [R1+0x38f8], R12 ;  /* 0x0038f80c01007387 */ /* 0x0003e80000100800 */
[----:B------:R-:W2:Y:S04]  /*1e300*/  LDL.LU.64 R18, [R1+0x2648] ;  /* 0x0026480001127983 */ /* 0x000ea80000300a00 */
[----:B---3--:R-:W-:Y:S04]  /*1e310*/  STL [R1+0x3900], R14 ;  /* 0x0039000e01007387 */ /* 0x008fe80000100800 */
[----:B------:R3:W-:Y:S04]  /*1e320*/  STL [R1+0x38f4], R0 ;  /* 0x0038f40001007387 */ /* 0x0007e80000100800 */
[----:B-1----:R-:W2:Y:S01]  /*1e330*/  LDL.LU.64 R12, [R1+0x2650] ;  /* 0x00265000010c7983 */ /* 0x002ea20000300a00 */
[----:B---3--:R-:W-:-:S05]  /*1e340*/  MOV R0, R15 ;  /* 0x0000000f00007202 */ /* 0x008fca0000000f00 */
[----:B------:R1:W-:Y:S04]  /*1e350*/  STL [R1+0x38fc], R0 ;  /* 0x0038fc0001007387 */ /* 0x0003e80000100800 */
[----:B----4-:R3:W-:Y:S04]  /*1e360*/  STL [R1+0x3908], R60 ;  /* 0x0039083c01007387 */ /* 0x0107e80000100800 */
[----:B------:R-:W4:Y:S01]  /*1e370*/  LDL.LU.64 R14, [R1+0x2658] ;  /* 0x00265800010e7983 */ /* 0x000f220000300a00 */
[----:B-1----:R-:W-:-:S03]  /*1e380*/  IMAD.MOV.U32 R0, RZ, RZ, R61 ;  /* 0x000000ffff007224 */ /* 0x002fc600078e003d */
[----:B---3--:R-:W3:Y:S04]  /*1e390*/  LDL.LU.64 R60, [R1+0x2660] ;  /* 0x00266000013c7983 */ /* 0x008ee80000300a00 */
[----:B------:R1:W-:Y:S04]  /*1e3a0*/  STL [R1+0x3904], R0 ;  /* 0x0039040001007387 */ /* 0x0003e80000100800 */
[----:B------:R1:W-:Y:S02]  /*1e3b0*/  STL [R1+0x3910], R8 ;  /* 0x0039100801007387 */ /* 0x0003e40000100800 */
[----:B-1----:R-:W-:-:S02]  /*1e3c0*/  IMAD.MOV.U32 R0, RZ, RZ, R9 ;  /* 0x000000ffff007224 */ /* 0x002fc400078e0009 */
[----:B------:R-:W-:Y:S04]  /*1e3d0*/  STL [R1+0x3918], R10 ;  /* 0x0039180a01007387 */ /* 0x000fe80000100800 */
[----:B------:R1:W-:Y:S04]  /*1e3e0*/  STL [R1+0x390c], R0 ;  /* 0x00390c0001007387 */ /* 0x0003e80000100800 */
[----:B------:R-:W3:Y:S01]  /*1e3f0*/  LDL.LU.64 R8, [R1+0x2668] ;  /* 0x0026680001087983 */ /* 0x000ee20000300a00 */
[----:B-1----:R-:W-:-:S03]  /*1e400*/  IMAD.MOV.U32 R0, RZ, RZ, R11 ;  /* 0x000000ffff007224 */ /* 0x002fc600078e000b */
[----:B------:R-:W-:Y:S04]  /*1e410*/  STL [R1+0x3920], R26 ;  /* 0x0039201a01007387 */ /* 0x000fe80000100800 */
[----:B------:R1:W-:Y:S04]  /*1e420*/  STL [R1+0x3914], R0 ;  /* 0x0039140001007387 */ /* 0x0003e80000100800 */
[----:B------:R-:W3:Y:S01]  /*1e430*/  LDL.LU.64 R10, [R1+0x2670] ;  /* 0x00267000010a7983 */ /* 0x000ee20000300a00 */
[----:B-1----:R-:W-:-:S03]  /*1e440*/  MOV R0, R27 ;  /* 0x0000001b00007202 */ /* 0x002fc60000000f00 */
[----:B------:R-:W-:Y:S04]  /*1e450*/  STL [R1+0x3928], R20 ;  /* 0x0039281401007387 */ /* 0x000fe80000100800 */
[----:B------:R1:W-:Y:S04]  /*1e460*/  STL [R1+0x391c], R0 ;  /* 0x00391c0001007387 */ /* 0x0003e80000100800 */
[----:B------:R-:W3:Y:S01]  /*1e470*/  LDL.LU.64 R30, [R1+0x25b8] ;  /* 0x0025b800011e7983 */ /* 0x000ee20000300a00 */
[----:B-1----:R-:W-:-:S05]  /*1e480*/  IMAD.MOV.U32 R0, RZ, RZ, R21 ;  /* 0x000000ffff007224 */ /* 0x002fca00078e0015 */
[----:B------:R1:W-:Y:S04]  /*1e490*/  STL [R1+0x3924], R0 ;  /* 0x0039240001007387 */ /* 0x0003e80000100800 */
[----:B------:R1:W-:Y:S04]  /*1e4a0*/  STL [R1+0x3930], R62 ;  /* 0x0039303e01007387 */ /* 0x0003e80000100800 */
[----:B------:R-:W3:Y:S01]  /*1e4b0*/  LDL.LU.64 R24, [R1+0x25c0] ;  /* 0x0025c00001187983 */ /* 0x000ee20000300a00 */
[----:B-1----:R-:W-:-:S03]  /*1e4c0*/  IMAD.MOV.U32 R0, RZ, RZ, R63 ;  /* 0x000000ffff007224 */ /* 0x002fc600078e003f */
[----:B------:R-:W3:Y:S04]  /*1e4d0*/  LDL.LU.64 R26, [R1+0x25c8] ;  /* 0x0025c800011a7983 */ /* 0x000ee80000300a00 */
[----:B------:R1:W-:Y:S04]  /*1e4e0*/  STL [R1+0x392c], R0 ;  /* 0x00392c0001007387 */ /* 0x0003e80000100800 */
[----:B------:R1:W-:Y:S04]  /*1e4f0*/  STL [R1+0x3938], R22 ;  /* 0x0039381601007387 */ /* 0x0003e80000100800 */
[----:B------:R-:W3:Y:S01]  /*1e500*/  LDL.LU.64 R62, [R1+0x25d0] ;  /* 0x0025d000013e7983 */ /* 0x000ee20000300a00 */
[----:B-1----:R-:W-:-:S03]  /*1e510*/  IMAD.MOV.U32 R0, RZ, RZ, R23 ;  /* 0x000000ffff007224 */ /* 0x002fc600078e0017 */
[----:B------:R-:W-:Y:S04]  /*1e520*/  STL [R1+0x3940], R16 ;  /* 0x0039401001007387 */ /* 0x000fe80000100800 */
[----:B------:R1:W-:Y:S04]  /*1e530*/  STL [R1+0x3934], R0 ;  /* 0x0039340001007387 */ /* 0x0003e80000100800 */
[----:B------:R-:W3:Y:S04]  /*1e540*/  LDL.LU.64 R20, [R1+0x25d8] ;  /* 0x0025d80001147983 */ /* 0x000ee80000300a00 */
[----:B------:R-:W3:Y:S01]  /*1e550*/  LDL.LU.64 R22, [R1+0x25e0] ;  /* 0x0025e00001167983 */ /* 0x000ee20000300a00 */
[----:B-1----:R-:W-:-:S05]  /*1e560*/  MOV R0, R17 ;  /* 0x0000001100007202 */ /* 0x002fca0000000f00 */
[----:B------:R2:W-:Y:S02]  /*1e570*/  STL [R1+0x393c], R0 ;  /* 0x00393c0001007387 */ /* 0x0005e40000100800 */
[----:B--2---:R-:W-:Y:S02]  /*1e580*/  IMAD.MOV.U32 R0, RZ, RZ, R19 ;  /* 0x000000ffff007224 */ /* 0x004fe400078e0013 */
[----:B------:R1:W-:Y:S04]  /*1e590*/  STL [R1+0x3948], R18 ;  /* 0x0039481201007387 */ /* 0x0003e80000100800 */
[----:B------:R-:W2:Y:S04]  /*1e5a0*/  LDL.LU.64 R16, [R1+0x25e8] ;  /* 0x0025e80001107983 */ /* 0x000ea80000300a00 */
[----:B-1----:R-:W2:Y:S04]  /*1e5b0*/  LDL.LU.64 R18, [R1+0x25f0] ;  /* 0x0025f00001127983 */ /* 0x002ea80000300a00 */
[----:B------:R1:W-:Y:S04]  /*1e5c0*/  STL [R1+0x3944], R0 ;  /* 0x0039440001007387 */ /* 0x0003e80000100800 */
[----:B------:R-:W-:Y:S01]  /*1e5d0*/  STL [R1+0x3950], R12 ;  /* 0x0039500c01007387 */ /* 0x000fe20000100800 */
[----:B-1----:R-:W-:-:S03]  /*1e5e0*/  IMAD.MOV.U32 R0, RZ, RZ, R13 ;  /* 0x000000ffff007224 */ /* 0x002fc600078e000d */
[----:B----4-:R-:W-:Y:S04]  /*1e5f0*/  STL [R1+0x3958], R14 ;  /* 0x0039580e01007387 */ /* 0x010fe80000100800 */
[----:B------:R1:W-:Y:S04]  /*1e600*/  STL [R1+0x394c], R0 ;  /* 0x00394c0001007387 */ /* 0x0003e80000100800 */
[----:B---3--:R-:W-:Y:S01]  /*1e610*/  STL [R1+0x3960], R60 ;  /* 0x0039603c01007387 */ /* 0x008fe20000100800 */
[----:B-1----:R-:W-:-:S05]  /*1e620*/  IMAD.MOV.U32 R0, RZ, RZ, R15 ;  /* 0x000000ffff007224 */ /* 0x002fca00078e000f */
[----:B------:R1:W-:Y:S04]  /*1e630*/  STL [R1+0x3954], R0 ;  /* 0x0039540001007387 */ /* 0x0003e80000100800 */
[----:B------:R-:W3:Y:S04]  /*1e640*/  LDL.LU.64 R12, [R1+0xa60] ;  /* 0x000a6000010c7983 */ /* 0x000ee80000300a00 */
[----:B------:R-:W4:Y:S01]  /*1e650*/  LDL.LU.64 R14, [R1+0xa68] ;  /* 0x000a6800010e7983 */ /* 0x000f220000300a00 */
[----:B-1----:R-:W-:-:S05]  /*1e660*/  MOV R0, R61 ;  /* 0x0000003d00007202 */ /* 0x002fca0000000f00 */
        /* <DEDUP_REMOVED lines=9> */
[----:B------:R1:W-:Y:S04]  /*1e700*/  STL [R1+0x396c], R0 ;  /* 0x00396c0001007387 */ /* 0x0003e80000100800 */
[----:B------:R-:W-:Y:S01]  /*1e710*/  STL [R1+0x3978], R30 ;  /* 0x0039781e01007387 */ /* 0x000fe20000100800 */
[----:B-1----:R-:W-:-:S03]  /*1e720*/  IMAD.MOV.U32 R0, RZ, RZ, R31 ;  /* 0x000000ffff007224 */ /* 0x002fc600078e001f */
[----:B------:R-:W-:Y:S04]  /*1e730*/  STL [R1+0x3980], R24 ;  /* 0x0039801801007387 */ /* 0x000fe80000100800 */
[----:B------:R1:W-:Y:S04]  /*1e740*/  STL [R1+0x3974], R0 ;  /* 0x0039740001007387 */ /* 0x0003e80000100800 */
[----:B------:R-:W-:Y:S01]  /*1e750*/  STL [R1+0x3988], R26 ;  /* 0x0039881a01007387 */ /* 0x000fe20000100800 */
[----:B-1----:R-:W-:-:S05]  /*1e760*/  MOV R0, R25 ;  /* 0x0000001900007202 */ /* 0x002fca0000000f00 */
[----:B------:R1:W-:Y:S04]  /*1e770*/  STL [R1+0x397c], R0 ;  /* 0x00397c0001007387 */ /* 0x0003e80000100800 */
[----:B------:R-:W-:Y:S01]  /*1e780*/  STL [R1+0x3990], R62 ;  /* 0x0039903e01007387 */ /* 0x000fe20000100800 */
[----:B-1----:R-:W-:-:S05]  /*1e790*/  IMAD.MOV.U32 R0, RZ, RZ, R27 ;  /* 0x000000ffff007224 */ /* 0x002fca00078e001b */
[----:B------:R1:W-:Y:S02]  /*1e7a0*/  STL [R1+0x3984], R0 ;  /* 0x0039840001007387 */ /* 0x0003e40000100800 */
[----:B-1----:R-:W-:Y:S02]  /*1e7b0*/  IMAD.MOV.U32 R0, RZ, RZ, R63 ;  /* 0x000000ffff007224 */ /* 0x002fe400078e003f */
[----:B------:R-:W4:Y:S04]  /*1e7c0*/  LDL.LU.64 R62, [R1+0xa88] ;  /* 0x000a8800013e7983 */ /* 0x000f280000300a00 */
[----:B------:R1:W-:Y:S04]  /*1e7d0*/  STL [R1+0x398c], R0 ;  /* 0x00398c0001007387 */ /* 0x0003e80000100800 */
[----:B------:R-:W-:Y:S01]  /*1e7e0*/  STL [R1+0x3998], R20 ;  /* 0x0039981401007387 */ /* 0x000fe20000100800 */
[----:B-1----:R-:W-:-:S03]  /*1e7f0*/  IMAD.MOV.U32 R0, RZ, RZ, R21 ;  /* 0x000000ffff007224 */ /* 0x002fc600078e0015 */
[----:B------:R-:W-:Y:S04]  /*1e800*/  STL [R1+0x39a0], R22 ;  /* 0x0039a01601007387 */ /* 0x000fe80000100800 */
[----:B------:R1:W-:Y:S02]  /*1e810*/  STL [R1+0x3994], R0 ;  /* 0x0039940001007387 */ /* 0x0003e40000100800 */
[----:B-1----:R-:W-:Y:S02]  /*1e820*/  MOV R0, R23 ;  /* 0x0000001700007202 */ /* 0x002fe40000000f00 */
[----:B--2---:R-:W-:Y:S04]  /*1e830*/  STL [R1+0x39a8], R16 ;  /* 0x0039a81001007387 */ /* 0x004fe80000100800 */
        /* <DEDUP_REMOVED lines=9> */
[----:B------:R-:W-:Y:S01]  /*1e8d0*/  STL [R1+0x39bc], R215 ;  /* 0x0039bcd701007387 */ /* 0x000fe20000100800 */
[----:B---3--:R-:W-:-:S03]  /*1e8e0*/  IMAD.MOV.U32 R0, RZ, RZ, R13 ;  /* 0x000000ffff007224 */ /* 0x008fc600078e000d */
[----:B------:R-:W-:Y:S04]  /*1e8f0*/  STL [R1+0x39c8], R12 ;  /* 0x0039c80c01007387 */ /* 0x000fe80000100800 */
[----:B----4-:R-:W-:Y:S04]  /*1e900*/  STL [R1+0x39d0], R14 ;  /* 0x0039d00e01007387 */ /* 0x010fe80000100800 */
[----:B------:R1:W-:Y:S02]  /*1e910*/  STL [R1+0x39c4], R0 ;  /* 0x0039c40001007387 */ /* 0x0003e40000100800 */
[----:B-1----:R-:W-:-:S02]  /*1e920*/  MOV R0, R15 ;  /* 0x0000000f00007202 */ /* 0x002fc40000000f00 */
[----:B------:R-:W-:Y:S04]  /*1e930*/  STL [R1+0x39d8], R60 ;  /* 0x0039d83c01007387 */ /* 0x000fe80000100800 */
[----:B------:R1:W-:Y:S02]  /*1e940*/  STL [R1+0x39cc], R0 ;  /* 0x0039cc0001007387 */ /* 0x0003e40000100800 */
[----:B-1----:R-:W-:-:S05]  /*1e950*/  IMAD.MOV.U32 R0, RZ, RZ, R61 ;  /* 0x000000ffff007224 */ /* 0x002fca00078e003d */
[----:B------:R1:W-:Y:S01]  /*1e960*/  STL [R1+0x39d4], R0 ;  /* 0x0039d40001007387 */ /* 0x0003e20000100800 */
[----:B------:R-:W-:-:S03]  /*1e970*/  IMAD.MOV.U32 R3, RZ, RZ, R11 ;  /* 0x000000ffff037224 */ /* 0x000fc600078e000b */
[----:B------:R-:W-:Y:S01]  /*1e980*/  STL [R1+0x39e0], R8 ;  /* 0x0039e00801007387 */ /* 0x000fe20000100800 */
[----:B-1----:R-:W-:-:S03]  /*1e990*/  IMAD.MOV.U32 R0, RZ, RZ, R9 ;  /* 0x000000ffff007224 */ /* 0x002fc600078e0009 */
[----:B------:R1:W-:Y:S04]  /*1e9a0*/  STL [R1+0x39e8], R10 ;  /* 0x0039e80a01007387 */ /* 0x0003e80000100800 */
[----:B------:R2:W-:Y:S04]  /*1e9b0*/  STL [R1+0x39dc], R0 ;  /* 0x0039dc0001007387 */ /* 0x0005e80000100800 */
[----:B------:R-:W-:Y:S01]  /*1e9c0*/  STL [R1+0x39e4], R3 ;  /* 0x0039e40301007387 */ /* 0x000fe20000100800 */
[----:B------:R-:W-:-:S03]  /*1e9d0*/  IMAD.MOV.U32 R7, RZ, RZ, R63 ;  /* 0x000000ffff077224 */ /* 0x000fc600078e003f */
[----:B------:R-:W-:Y:S04]  /*1e9e0*/  STL [R1+0x39f0], R62 ;  /* 0x0039f03e01007387 */ /* 0x000fe80000100800 */
[----:B------:R-:W-:Y:S04]  /*1e9f0*/  STL [R1+0x39ec], R7 ;  /* 0x0039ec0701007387 */ /* 0x000fe80000100800 */
[----:B-1----:R-:W3:Y:S04]  /*1ea00*/  LDL.LU.64 R10, [R1+0x2930] ;  /* 0x00293000010a7983 */ /* 0x002ee80000300a00 */
[----:B------:R-:W4:Y:S04]  /*1ea10*/  LDL.LU.64 R8, [R1+0x2928] ;  /* 0x0029280001087983 */ /* 0x000f280000300a00 */
[----:B------:R-:W1:Y:S02]  /*1ea20*/  S2R R61, SR_TID.X ;  /* 0x00000000003d7919 */ /* 0x000e640000002100 */
[----:B-1----:R-:W-:-:S02]  /*1ea30*/  LOP3.LUT R2, R61, 0x3, RZ, 0xc0, !PT ;  /* 0x000000033d027812 */ /* 0x002fc400078ec0ff */
[----:B--2---:R-:W-:-:S03]  /*1ea40*/  LOP3.LUT R0, R61, 0x1c, RZ, 0xc0, !PT ;  /* 0x0000001c3d007812 */ /* 0x004fc600078ec0ff */
[----:B------:R-:W-:Y:S01]  /*1ea50*/  IMAD R2, R2, 0x820, RZ ;  /* 0x0000082002027824 */ /* 0x000fe200078e02ff */
[----:B------:R-:W-:-:S04]  /*1ea60*/  LEA R0, R181, R0, 0x1 ;  /* 0x00000000b5007211 */ /* 0x000fc800078e08ff */
[----:B------:R-:W-:Y:S01]  /*1ea70*/  LOP3.LUT R6, R2, R0, RZ, 0x3c, !PT ;  /* 0x0000000002067212 */ /* 0x000fe200078e3cff */
[----:B---3--:R1:W-:Y:S04]  /*1ea80*/  STL.64 [R1+0x32e0], R10 ;  /* 0x0032e00a01007387 */ /* 0x0083e80000100a00 */
[----:B------:R-:W-:Y:S04]  /*1ea90*/  STL [R1+0x39f8], R6 ;  /* 0x0039f80601007387 */ /* 0x000fe80000100800 */
[----:B-1----:R-:W2:Y:S04]  /*1eaa0*/  LDL.LU.64 R10, [R1+0x2920] ;  /* 0x00292000010a7983 */ /* 0x002ea80000300a00 */
[----:B----4-:R1:W-:Y:S04]  /*1eab0*/  STL.64 [R1+0x32d8], R8 ;  /* 0x0032d80801007387 */ /* 0x0103e80000100a00 */
[----:B-1----:R-:W3:Y:S04]  /*1eac0*/  LDL.LU.64 R8, [R1+0x2918] ;  /* 0x0029180001087983 */ /* 0x002ee80000300a00 */
[----:B--2---:R1:W-:Y:S04]  /*1ead0*/  STL.64 [R1+0x32d0], R10 ;  /* 0x0032d00a01007387 */ /* 0x0043e80000100a00 */
[----:B-1----:R-:W2:Y:S04]  /*1eae0*/  LDL.LU.64 R10, [R1+0x2910] ;  /* 0x00291000010a7983 */ /* 0x002ea80000300a00 */
[----:B---3--:R1:W-:Y:S04]  /*1eaf0*/  STL.64 [R1+0x32c8], R8 ;  /* 0x0032c80801007387 */ /* 0x0083e80000100a00 */
        /* <DEDUP_REMOVED lines=308> */
[----:B-1----:R-:W3:Y:S01]  /*1fe40*/  LDL.LU.64 R8, [R1+0xad0] ;  /* 0x000ad00001087983 */ /* 0x002ee20000300a00 */
[C---:B------:R-:W-:Y:S01]  /*1fe50*/  LOP3.LUT R4, R61.reuse, 0x7, RZ, 0xc0, !PT ;  /* 0x000000073d047812 */ /* 0x040fe200078ec0ff */
[----:B------:R-:W-:-:S04]  /*1fe60*/  IMAD.SHL.U32 R5, R61, 0x2, RZ ;  /* 0x000000023d057824 */ /* 0x000fc800078e00ff */
[----:B------:R-:W-:-:S05]  /*1fe70*/  IMAD R4, R4, 0x90, RZ ;  /* 0x0000009004047824 */ /* 0x000fca00078e02ff */
[----:B------:R-:W-:Y:S01]  /*1fe80*/  LOP3.LUT R4, R4, 0x30, R5, 0x78, !PT ;  /* 0x0000003004047812 */ /* 0x000fe200078e7805 */
[----:B------:R-:W-:Y:S01]  /*1fe90*/  IMAD.MOV.U32 R5, RZ, RZ, -0x1 ;  /* 0xffffffffff057424 */ /* 0x000fe200078e00ff */
[----:B--2---:R-:W-:Y:S04]  /*1fea0*/  STL.64 [R1+0x2df0], R10 ;  /* 0x002df00a01007387 */ /* 0x004fe80000100a00 */
[----:B---3--:R-:W-:Y:S04]  /*1feb0*/  STL.64 [R1+0x2de8], R8 ;  /* 0x002de80801007387 */ /* 0x008fe80000100a00 */
[----:B------:R-:W-:Y:S04]  /*1fec0*/  STL [R1+0x2de4], RZ ;  /* 0x002de4ff01007387 */ /* 0x000fe80000100800 */
[----:B------:R-:W-:Y:S04]  /*1fed0*/  STL [R1+0x18c0], RZ ;  /* 0x0018c0ff01007387 */ /* 0x000fe80000100800 */
[----:B------:R1:W-:Y:S04]  /*1fee0*/  STL [R1+0x2db4], R5 ;  /* 0x002db40501007387 */ /* 0x0003e80000100800 */
[----:B------:R2:W-:Y:S04]  /*1fef0*/  STL [R1+0x18c4], RZ ;  /* 0x0018c4ff01007387 */ /* 0x0005e80000100800 */
        /* <DEDUP_REMOVED lines=1526> */
[----:B------:R2:W-:Y:S04]  /*25e60*/  STL [R1], RZ ;  /* 0x000000ff01007387 */ /* 0x0005e80000100800 */
        /* <DEDUP_REMOVED lines=398> */
[----:B------:R2:W-:Y:S01]  /*27750*/  STL [R1+0x14ac], RZ ;  /* 0x0014acff01007387 */ /* 0x0005e20000100800 */
[----:B-1----:R-:W-:-:S03]  /*27760*/  LOP3.LUT R5, R6, 0x20, RZ, 0x3c, !PT ;  /* 0x0000002006057812 */ /* 0x002fc600078e3cff */
        /* <DEDUP_REMOVED lines=8> */
[----:B------:R2:W-:Y:S01]  /*277f0*/  STL [R1+0x3a14], R5 ;  /* 0x003a140501007387 */ /* 0x0005e20000100800 */
[----:B------:R-:W-:-:S04]  /*27800*/  SHF.R.S32.HI R3, RZ, 0x1f, R243 ;  /* 0x0000001fff037819 */ /* 0x000fc800000114f3 */
[----:B------:R-:W-:Y:S02]  /*27810*/  LEA.HI R3, R3, R243, RZ, 0x5 ;  /* 0x000000f303037211 */ /* 0x000fe400078f28ff */
[----:B------:R-:W-:Y:S02]  /*27820*/  SHF.R.S32.HI R0, RZ, 0x1f, R252 ;  /* 0x0000001fff007819 */ /* 0x000fe400000114fc */
[----:B------:R-:W-:Y:S02]  /*27830*/  SHF.R.S32.HI R3, RZ, 0x5, R3 ;  /* 0x00000005ff037819 */ /* 0x000fe40000011403 */
[----:B------:R-:W-:Y:S01]  /*27840*/  SHF.R.S32.HI R2, RZ, 0x1f, R180 ;  /* 0x0000001fff027819 */ /* 0x000fe200000114b4 */
[C---:B------:R-:W-:Y:S01]  /*27850*/  IMAD.SHL.U32 R243, R252.reuse, 0x4, RZ ;  /* 0x00000004fcf37824 */ /* 0x040fe200078e00ff */
[----:B------:R-:W-:Y:S01]  /*27860*/  SHF.L.U64.HI R0, R252, 0x2, R0 ;  /* 0x00000002fc007819 */ /* 0x000fe20000010200 */
[----:B------:R-:W-:Y:S01]  /*27870*/  CS2R R228, SRZ ;  /* 0x0000000000e47805 */ /* 0x000fe2000001ff00 */
[----:B------:R-:W-:Y:S01]  /*27880*/  IADD3 R7, R3, -0x2, RZ ;  /* 0xfffffffe03077810 */ /* 0x000fe20007ffe0ff */
[----:B------:R-:W-:Y:S01]  /*27890*/  CS2R R230, SRZ ;  /* 0x0000000000e67805 */ /* 0x000fe2000001ff00 */
[----:B------:R-:W-:Y:S01]  /*278a0*/  SHF.L.U64.HI R2, R180, 0x2, R2 ;  /* 0x00000002b4027819 */ /* 0x000fe20000010202 */
[----:B------:R-:W-:Y:S01]  /*278b0*/  CS2R R224, SRZ ;  /* 0x0000000000e07805 */ /* 0x000fe2000001ff00 */
[----:B------:R-:W-:Y:S01]  /*278c0*/  MOV R252, 0x1 ;  /* 0x0000000100fc7802 */ /* 0x000fe20000000f00 */
        /* <DEDUP_REMOVED lines=53> */
[----:B--2---:R-:W-:-:S06]  /*27c20*/  LOP3.LUT R3, R4, 0x40, RZ, 0x3c, !PT ;  /* 0x0000004004037812 */ /* 0x004fcc00078e3cff */
.L_x_1:
[----:B------:R-:W2:Y:S01]  /*27c30*/  LDL.LU R3, [R1+0x2db4] ;  /* 0x002db40001037983 */ /* 0x000ea20000300800 */
[----:B------:R-:W-:-:S04]  /*27c40*/  DEPBAR.LE SB0, 0x2 ;  /* 0x000080800000791a */ /* 0x000fc80000000000 */
[----:B------:R-:W3:Y:S04]  /*27c50*/  LDL R7, [R1+0x39f8] ;  /* 0x0039f80001077983 */ /* 0x000ee80000100800 */
[----:B------:R-:W4:Y:S04]  /*27c60*/  LDL R6, [R1+0x3a14] ;  /* 0x003a140001067983 */ /* 0x000f280000100800 */
[----:B------:R-:W-:Y:S04]  /*27c70*/  STL [R1+0x3a9c], R252 ;  /* 0x003a9cfc01007387 */ /* 0x000fe80000100800 */
[----:B------:R-:W-:Y:S04]  /*27c80*/  STL [R1+0x3a98], R0 ;  /* 0x003a980001007387 */ /* 0x000fe80000100800 */
[----:B------:R-:W-:Y:S04]  /*27c90*/  STL [R1+0x3a94], R2 ;  /* 0x003a940201007387 */ /* 0x000fe80000100800 */
[----:B-----5:R-:W-:Y:S04]  /*27ca0*/  STL [R1+0x3a90], R242 ;  /* 0x003a90f201007387 */ /* 0x020fe80000100800 */
[----:B------:R-:W1:Y:S02]  /*27cb0*/  S2R R4, SR_TID.X ;  /* 0x0000000000047919 */ /* 0x000e640000002100 */
[C---:B-1----:R-:W-:Y:S01]  /*27cc0*/  IMAD.SHL.U32 R5, R4.reuse, 0x2, RZ ;  /* 0x0000000204057824 */ /* 0x042fe200078e00ff */
[----:B------:R-:W-:-:S05]  /*27cd0*/  LOP3.LUT R4, R4, 0x7, RZ, 0xc0, !PT ;  /* 0x0000000704047812 */ /* 0x000fca00078ec0ff */
[----:B------:R-:W-:-:S05]  /*27ce0*/  IMAD R4, R4, 0x90, RZ ;  /* 0x0000009004047824 */ /* 0x000fca00078e02ff */
[----:B------:R-:W-:Y:S01]  /*27cf0*/  LOP3.LUT R4, R4, 0x30, R5, 0x78, !PT ;  /* 0x0000003004047812 */ /* 0x000fe200078e7805 */
[----:B------:R-:W-:Y:S01]  /*27d00*/  BAR.SYNC.DEFER_BLOCKING 0x0 ;  /* 0x0000000000007b1d */ /* 0x000fe20000010000 */
[----:B--2---:R-:W-:-:S04]  /*27d10*/  IADD3 R3, R3, 0x1, RZ ;  /* 0x0000000103037810 */ /* 0x004fc80007ffe0ff */
[----:B------:R-:W-:-:S04]  /*27d20*/  ISETP.GT.AND P0, PT, R3, 0x1, PT ;  /* 0x000000010300780c */ /* 0x000fc80003f04270 */
[----:B------:R-:W-:-:S04]  /*27d30*/  SEL R241, R3, RZ, !P0 ;  /* 0x000000ff03f17207 */ /* 0x000fc80004000000 */
[C---:B----4-:R-:W-:Y:S01]  /*27d40*/  LEA R240, R241.reuse, R6, 0x10 ;  /* 0x00000006f1f07211 */ /* 0x050fe200078e80ff */
[----:B------:R-:W-:Y:S01]  /*27d50*/  STL [R1+0x2db4], R241 ;  /* 0x002db4f101007387 */ /* 0x000fe20000100800 */
[C---:B---3--:R-:W-:Y:S02]  /*27d60*/  IMAD R3, R241.reuse, 0x10000, R7 ;  /* 0x00010000f1037824 */ /* 0x048fe400078e0207 */
[----:B------:R-:W-:Y:S01]  /*27d70*/  IMAD R4, R241, 0x8000, R4 ;  /* 0x00008000f1047824 */ /* 0x000fe200078e0204 */
[----:B------:R-:W2:Y:S04]  /*27d80*/  LDL.LU.64 R192, [R1+0x18c0] ;  /* 0x0018c00001c07983 */ /* 0x000ea80000300a00 */
[----:B------:R-:W2:Y:S04]  /*27d90*/  LDL.LU.64 R194, [R1+0x18c8] ;  /* 0x0018c80001c27983 */ /* 0x000ea80000300a00 */
[----:B------:R-:W3:Y:S04]  /*27da0*/  LDL.LU.64 R188, [R1+0x11f0] ;  /* 0x0011f00001bc7983 */ /* 0x000ee80000300a00 */
        /* <DEDUP_REMOVED lines=13> */
[----:B------:R-:W-:Y:S04]  /*27e80*/  LDS R88, [R3] ;  /* 0x0000000003587984 */ /* 0x000fe80000000800 */
[----:B------:R-:W-:Y:S04]  /*27e90*/  LDS R90, [R3+0x2000] ;  /* 0x00200000035a7984 */ /* 0x000fe80000000800 */
[----:B------:R-:W-:Y:S04]  /*27ea0*/  LDS R89, [R240] ;  /* 0x00000000f0597984 */ /* 0x000fe80000000800 */
[----:B------:R-:W-:Y:S04]  /*27eb0*/  LDS R91, [R240+0x2000] ;  /* 0x00200000f05b7984 */ /* 0x000fe80000000800 */
[----:B------:R-:W1:Y:S04]  /*27ec0*/  LDSM.16.M88.4 R76, [R4+0x20000] ;  /* 0x02000000044c783b */ /* 0x000e680000000200 */
[----:B------:R-:W-:Y:S04]  /*27ed0*/  LDS R92, [R3+0x80] ;  /* 0x00008000035c7984 */ /* 0x000fe80000000800 */
        /* <DEDUP_REMOVED lines=15> */
[----:B------:R-:W4:Y:S04]  /*27fd0*/  LDL.LU.64 R172, [R1+0x5c0] ;  /* 0x0005c00001ac7983 */ /* 0x000f280000300a00 */
[----:B------:R-:W4:Y:S04]  /*27fe0*/  LDL.LU.64 R174, [R1+0x5c8] ;  /* 0x0005c80001ae7983 */ /* 0x000f280000300a00 */
[----:B------:R-:W1:Y:S04]  /*27ff0*/  LDSM.16.M88.4 R68, [R4+0x20400] ;  /* 0x020400000444783b */ /* 0x000e680000000200 */
[----:B------:R-:W-:Y:S04]  /*28000*/  LDS R108, [R3+0x280] ;  /* 0x00028000036c7984 */ /* 0x000fe80000000800 */
[----:B------:R-:W-:Y:S04]  /*28010*/  LDS R110, [R3+0x2280] ;  /* 0x00228000036e7984 */ /* 0x000fe80000000800 */
[----:B------:R-:W-:Y:S04]  /*28020*/  LDS R109, [R240+0x280] ;  /* 0x00028000f06d7984 */ /* 0x000fe80000000800 */
[----:B------:R-:W2:Y:S04]  /*28030*/  LDS R111, [R240+0x2280] ;  /* 0x00228000f06f7984 */ /* 0x000ea80000000800 */
[----:B------:R-:W-:Y:S04]  /*28040*/  STL [R1+0x4390], R241 ;  /* 0x004390f101007387 */ /* 0x000fe80000100800 */
[----:B-1----:R-:W-:Y:S04]  /*28050*/  STL [R1+0x4730], R78 ;  /* 0x0047304e01007387 */ /* 0x002fe80000100800 */
[----:B------:R-:W-:Y:S04]  /*28060*/  STL [R1+0x472c], R79 ;  /* 0x00472c4f01007387 */ /* 0x000fe80000100800 */
[----:B------:R-:W-:Y:S04]  /*28070*/  LDS R140, [R3+0x300] ;  /* 0x00030000038c7984 */ /* 0x000fe80000000800 */
[----:B------:R-:W-:Y:S04]  /*28080*/  LDS R142, [R3+0x2300] ;  /* 0x00230000038e7984 */ /* 0x000fe80000000800 */
[----:B------:R-:W-:Y:S04]  /*28090*/  STL [R1+0x4734], R70 ;  /* 0x0047344601007387 */ /* 0x000fe80000100800 */
[----:B------:R-:W-:Y:S04]  /*280a0*/  STL [R1+0x4728], R71 ;  /* 0x0047284701007387 */ /* 0x000fe80000100800 */
[----:B------:R-:W-:Y:S04]  /*280b0*/  LDS R141, [R240+0x300] ;  /* 0x00030000f08d7984 */ /* 0x000fe80000000800 */
[----:B------:R-:W1:Y:S04]  /*280c0*/  LDS R143, [R240+0x2300] ;  /* 0x00230000f08f7984 */ /* 0x000e680000000800 */
[----:B------:R-:W-:Y:S04]  /*280d0*/  LDS R136, [R3+0x380] ;  /* 0x0003800003887984 */ /* 0x000fe80000000800 */
[----:B------:R-:W-:Y:S04]  /*280e0*/  LDS R138, [R3+0x2380] ;  /* 0x00238000038a7984 */ /* 0x000fe80000000800 */
        /* <DEDUP_REMOVED lines=20> */
[----:B------:R-:W-:Y:S01]  /*28230*/  LDS R117, [R240+0x600] ;  /* 0x00060000f0757984 */ /* 0x000fe20000000800 */
[-C--:B--2---:R-:W-:Y:S03]  /*28240*/  HMMA.1688.F32.TF32 R196, R88, R76.reuse, R192 ;  /* 0x0000004c58c4723c */ /* 0x084fe600000810c0 */
[----:B------:R-:W-:Y:S04]  /*28250*/  LDS R119, [R240+0x2600] ;  /* 0x00260000f0777984 */ /* 0x000fe80000000800 */
[----:B------:R-:W-:Y:S01]  /*28260*/  LDS R112, [R3+0x680] ;  /* 0x0006800003707984 */ /* 0x000fe20000000800 */
[-C--:B---3--:R-:W-:Y:S03]  /*28270*/  HMMA.1688.F32.TF32 R192, R92, R76.reuse, R188 ;  /* 0x0000004c5cc0723c */ /* 0x088fe600000810bc */
[----:B------:R-:W-:Y:S04]  /*28280*/  LDS R114, [R3+0x2680] ;  /* 0x0026800003727984 */ /* 0x000fe80000000800 */
[----:B------:R-:W-:Y:S01]  /*28290*/  LDS R113, [R240+0x680] ;  /* 0x00068000f0717984 */ /* 0x000fe20000000800 */
[-C--:B----4-:R-:W-:Y:S03]  /*282a0*/  HMMA.1688.F32.TF32 R188, R96, R76.reuse, R184 ;  /* 0x0000004c60bc723c */ /* 0x090fe600000810b8 */
[----:B------:R-:W2:Y:S04]  /*282b0*/  LDS R115, [R240+0x2680] ;  /* 0x00268000f0737984 */ /* 0x000ea80000000800 */
[----:B------:R-:W-:Y:S01]  /*282c0*/  LDS R80, [R3+0x700] ;  /* 0x0007000003507984 */ /* 0x000fe20000000800 */
[-C--:B------:R-:W-:Y:S03]  /*282d0*/  HMMA.1688.F32.TF32 R184, R100, R76.reuse, R180 ;  /* 0x0000004c64b8723c */ /* 0x080fe600000810b4 */
[----:B------:R-:W-:Y:S04]  /*282e0*/  STL.64 [R1+0x1c40], R196 ;  /* 0x001c40c401007387 */ /* 0x000fe80000100a00 */
[----:B------:R-:W-:Y:S01]  /*282f0*/  STL.64 [R1+0x1c48], R198 ;  /* 0x001c48c601007387 */ /* 0x000fe20000100a00 */
[-C--:B------:R-:W-:Y:S03]  /*28300*/  HMMA.1688.F32.TF32 R180, R104, R76.reuse, R176 ;  /* 0x0000004c68b4723c */ /* 0x080fe600000810b0 */
[----:B------:R-:W-:Y:S04]  /*28310*/  STL.64 [R1+0x1c90], R192 ;  /* 0x001c90c001007387 */ /* 0x000fe80000100a00 */
[----:B------:R-:W-:Y:S01]  /*28320*/  STL.64 [R1+0x1c98], R194 ;  /* 0x001c98c201007387 */ /* 0x000fe20000100a00 */
[-C--:B------:R-:W-:Y:S03]  /*28330*/  HMMA.1688.F32.TF32 R176, R108, R76.reuse, R168 ;  /* 0x0000004c6cb0723c */ /* 0x080fe600000810a8 */
[----:B------:R-:W-:Y:S04]  /*28340*/  STL.64 [R1+0x1e00], R188 ;  /* 0x001e00bc01007387 */ /* 0x000fe80000100a00 */
[----:B------:R-:W-:Y:S04]  /*28350*/  STL.64 [R1+0x1e08], R190 ;  /* 0x001e08be01007387 */ /* 0x000fe80000100a00 */
[----:B------:R-:W-:Y:S04]  /*28360*/  STL.64 [R1+0x1f70], R184 ;  /* 0x001f70b801007387 */ /* 0x000fe80000100a00 */
[----:B------:R-:W-:Y:S04]  /*28370*/  STL.64 [R1+0x1f78], R186 ;  /* 0x001f78ba01007387 */ /* 0x000fe80000100a00 */
[----:B------:R-:W3:Y:S04]  /*28380*/  LDL.LU.64 R168, [R1+0x18a0] ;  /* 0x0018a00001a87983 */ /* 0x000ee80000300a00 */
[----:B------:R-:W-:Y:S04]  /*28390*/  STL.64 [R1+0x20d0], R180 ;  /* 0x0020d0b401007387 */ /* 0x000fe80000100a00 */
[----:B------:R-:W-:Y:S04]  /*283a0*/  STL.64 [R1+0x20d8], R182 ;  /* 0x0020d8b601007387 */ /* 0x000fe80000100a00 */
[----:B------:R-:W3:Y:S04]  /*283b0*/  LDL.LU.64 R170, [R1+0x18a8] ;  /* 0x0018a80001aa7983 */ /* 0x000ee80000300a00 */
[----:B------:R-:W-:Y:S04]  /*283c0*/  STL.64 [R1+0x2430], R176 ;  /* 0x002430b001007387 */ /* 0x000fe80000100a00 */
[----:B------:R1:W-:Y:S04]  /*283d0*/  STL.64 [R1+0x2438], R178 ;  /* 0x002438b201007387 */ /* 0x0003e80000100a00 */
[----:B------:R-:W-:Y:S04]  /*283e0*/  LDS R82, [R3+0x2700] ;  /* 0x0027000003527984 */ /* 0x000fe80000000800 */
[----:B------:R-:W-:Y:S01]  /*283f0*/  LDS R81, [R240+0x700] ;  /* 0x00070000f0517984 */ /* 0x000fe20000000800 */
[-C--:B-1----:R-:W-:Y:S03]  /*28400*/  HMMA.1688.F32.TF32 R176, R140, R76.reuse, R164 ;  /* 0x0000004c8cb0723c */ /* 0x082fe600000810a4 */
[----:B------:R-:W4:Y:S04]  /*28410*/  LDL.LU.64 R164, [R1+0x11e0] ;  /* 0x0011e00001a47983 */ /* 0x000f280000300a00 */
[----:B------:R-:W4:Y:S04]  /*28420*/  LDL.LU.64 R166, [R1+0x11e8] ;  /* 0x0011e80001a67983 */ /* 0x000f280000300a00 */
[----:B------:R-:W1:Y:S04]  /*28430*/  LDS R83, [R240+0x2700] ;  /* 0x00270000f0537984 */ /* 0x000e680000000800 */
[----:B------:R-:W-:Y:S04]  /*28440*/  LDS R84, [R3+0x780] ;  /* 0x0007800003547984 */ /* 0x000fe80000000800 */
[----:B------:R-:W-:Y:S04]  /*28450*/  LDS R86, [R3+0x2780] ;  /* 0x0027800003567984 */ /* 0x000fe80000000800 */
[----:B------:R-:W-:Y:S04]  /*28460*/  LDS R85, [R240+0x780] ;  /* 0x00078000f0557984 */ /* 0x000fe80000000800 */
[----:B------:R-:W-:Y:S04]  /*28470*/  STL.64 [R1+0x25b0], R176 ;  /* 0x0025b0b001007387 */ /* 0x000fe80000100a00 */
[----:B------:R2:W-:Y:S04]  /*28480*/  STL.64 [R1+0x25b8], R178 ;  /* 0x0025b8b201007387 */ /* 0x0005e80000100a00 */
[----:B------:R-:W1:Y:S01]  /*28490*/  LDS R87, [R240+0x2780] ;  /* 0x00278000f0577984 */ /* 0x000e620000000800 */
[-C--:B--2---:R-:W-:Y:S03]  /*284a0*/  HMMA.1688.F32.TF32 R176, R136, R76.reuse, R160 ;  /* 0x0000004c88b0723c */ /* 0x084fe600000810a0 */
[----:B------:R-:W2:Y:S04]  /*284b0*/  LDL.LU.64 R160, [R1+0xed0] ;  /* 0x000ed00001a07983 */ /* 0x000ea80000300a00 */
[----:B------:R-:W2:Y:S01]  /*284c0*/  LDL.LU.64 R162, [R1+0xed8] ;  /* 0x000ed80001a27983 */ /* 0x000ea20000300a00 */
[-C--:B------:R-:W-:Y:S11]  /*284d0*/  HMMA.1688.F32.TF32 R172, R132, R76.reuse, R172 ;  /* 0x0000004c84ac723c */ /* 0x080ff600000810ac */
[----:B------:R-:W-:Y:S04]  /*284e0*/  @!UPT UIADD3 URZ, URZ, URZ, URZ ;  /* 0x0000003f3f3ff290 */ /* 0x000fe8000fffe03f */
[----:B------:R-:W-:Y:S01]  /*284f0*/  STL.64 [R1+0x27b0], R176 ;  /* 0x0027b0b001007387 */ /* 0x000fe20000100a00 */
[-C--:B------:R-:W-:Y:S03]  /*28500*/  HMMA.1688.F32.TF32 R180, R128, R76.reuse, R228 ;  /* 0x0000004c80b4723c */ /* 0x080fe600000810e4 */
[----:B------:R1:W-:Y:S05]  /*28510*/  STL.64 [R1+0x27b8], R178 ;  /* 0x0027b8b201007387 */ /* 0x0003ea0000100a00 */
[-C--:B-1----:R-:W-:Y:S01]  /*28520*/  HMMA.1688.F32.TF32 R176, R124, R76.reuse, R224 ;  /* 0x0000004c7cb0723c */ /* 0x082fe200000810e0 */
[----:B------:R-:W-:Y:S04]  /*28530*/  STL.64 [R1+0x29b0], R172 ;  /* 0x0029b0ac01007387 */ /* 0x000fe80000100a00 */
[----:B------:R1:W-:Y:S03]  /*28540*/  STL.64 [R1+0x29b8], R174 ;  /* 0x0029b8ae01007387 */ /* 0x0003e60000100a00 */
[-C--:B-1----:R-:W-:Y:S07]  /*28550*/  HMMA.1688.F32.TF32 R172, R120, R76.reuse, R220 ;  /* 0x0000004c78ac723c */ /* 0x082fee00000810dc */
[----:B------:R1:W-:Y:S04]  /*28560*/  STL.64 [R1+0x2aa0], R180 ;  /* 0x002aa0b401007387 */ /* 0x0003e80000100a00 */
[----:B------:R1:W-:Y:S04]  /*28570*/  STL.64 [R1+0x2aa8], R182 ;  /* 0x002aa8b601007387 */ /* 0x0003e80000100a00 */
[----:B-1----:R-:W2:Y:S04]  /*28580*/  LDL.LU.64 R180, [R1+0xc50] ;  /* 0x000c500001b47983 */ /* 0x002ea80000300a00 */
[----:B------:R-:W-:Y:S04]  /*28590*/  STL.64 [R1+0x2b70], R176 ;  /* 0x002b70b001007387 */ /* 0x000fe80000100a00 */
[----:B------:R-:W-:Y:S04]  /*285a0*/  STL.64 [R1+0x2b78], R178 ;  /* 0x002b78b201007387 */ /* 0x000fe80000100a00 */
[----:B------:R-:W2:Y:S04]  /*285b0*/  LDL.LU.64 R182, [R1+0xc58] ;  /* 0x000c580001b67983 */ /* 0x000ea80000300a00 */
[----:B------:R-:W-:Y:S01]  /*285c0*/  STL.64 [R1+0x2c20], R172 ;  /* 0x002c20ac01007387 */ /* 0x000fe20000100a00 */
[-C--:B------:R-:W-:Y:S03]  /*285d0*/  HMMA.1688.F32.TF32 R156, R112, R76.reuse, R156 ;  /* 0x0000004c709c723c */ /* 0x080fe6000008109c */
[----:B------:R1:W-:Y:S05]  /*285e0*/  STL.64 [R1+0x2c28], R174 ;  /* 0x002c28ae01007387 */ /* 0x0003ea0000100a00 */
[-C--:B------:R-:W-:Y:S08]  /*285f0*/  HMMA.1688.F32.TF32 R144, R80, R76.reuse, R144 ;  /* 0x0000004c5090723c */ /* 0x080ff00000081090 */
[-C--:B-1----:R-:W-:Y:S08]  /*28600*/  HMMA.1688.F32.TF32 R172, R116, R76.reuse, R216 ;  /* 0x0000004c74ac723c */ /* 0x082ff000000810d8 */
[----:B------:R-:W-:Y:S11]  /*28610*/  HMMA.1688.F32.TF32 R76, R84, R76, R72 ;  /* 0x0000004c544c723c */ /* 0x000ff60000081048 */
[----:B------:R-:W-:Y:S04]  /*28620*/  @!UPT UIADD3 URZ, URZ, URZ, URZ ;  /* 0x0000003f3f3ff290 */ /* 0x000fe8000fffe03f */
[----:B------:R-:W-:Y:S04]  /*28630*/  STL.64 [R1+0x2cb0], R172 ;  /* 0x002cb0ac01007387 */ /* 0x000fe80000100a00 */
[----:B------:R-:W-:Y:S04]  /*28640*/  STL.64 [R1+0x2cb8], R174 ;  /* 0x002cb8ae01007387 */ /* 0x000fe80000100a00 */
[----:B------:R-:W-:Y:S04]  /*28650*/  STL.64 [R1+0x2d20], R156 ;  /* 0x002d209c01007387 */ /* 0x000fe80000100a00 */
[----:B------:R-:W-:Y:S04]  /*28660*/  STL.64 [R1+0x2d28], R158 ;  /* 0x002d289e01007387 */ /* 0x000fe80000100a00 */
[----:B------:R1:W-:Y:S04]  /*28670*/  STL.64 [R1+0x2d70], R144 ;  /* 0x002d709001007387 */ /* 0x0003e80000100a00 */
[----:B------:R1:W-:Y:S04]  /*28680*/  STL.64 [R1+0x2d78], R146 ;  /* 0x002d789201007387 */ /* 0x0003e80000100a00 */
[----:B------:R-:W2:Y:S04]  /*28690*/  LDL.LU.64 R176, [R1+0xb40] ;  /* 0x000b400001b07983 */ /* 0x000ea80000300a00 */
[----:B------:R-:W-:Y:S04]  /*286a0*/  STL.64 [R1+0x2da0], R76 ;  /* 0x002da04c01007387 */ /* 0x000fe80000100a00 */
[----:B------:R-:W-:Y:S04]  /*286b0*/  STL.64 [R1+0x2da8], R78 ;  /* 0x002da84e01007387 */ /* 0x000fe80000100a00 */
[----:B------:R-:W2:Y:S01]  /*286c0*/  LDL.LU.64 R178, [R1+0xb48] ;  /* 0x000b480001b27983 */ /* 0x000ea20000300a00 */
[-C--:B---3--:R-:W-:Y:S11]  /*286d0*/  HMMA.1688.F32.TF32 R72, R88, R68.reuse, R168 ;  /* 0x000000445848723c */ /* 0x088ff600000810a8 */
[----:B------:R-:W-:Y:S11]  /*286e0*/  @!UPT UIADD3 URZ, URZ, URZ, URZ ;  /* 0x0000003f3f3ff290 */ /* 0x000ff6000fffe03f */
[----:B------:R-:W-:Y:S01]  /*286f0*/  @!UPT UIADD3 URZ, URZ, URZ, URZ ;  /* 0x0000003f3f3ff290 */ /* 0x000fe2000fffe03f */
[----:B------:R-:W-:Y:S04]  /*28700*/  STL.64 [R1+0x1ac0], R72 ;  /* 0x001ac04801007387 */ /* 0x000fe80000100a00 */
[----:B------:R4:W-:Y:S04]  /*28710*/  STL.64 [R1+0x1ac8], R74 ;  /* 0x001ac84a01007387 */ /* 0x0009e80000100a00 */
[----:B-1----:R-:W3:Y:S04]  /*28720*/  LDL.LU.64 R144, [R1+0x920] ;  /* 0x0009200001907983 */ /* 0x002ee80000300a00 */
[----:B------:R-:W3:Y:S01]  /*28730*/  LDL.LU.64 R146, [R1+0x928] ;  /* 0x0009280001927983 */ /* 0x000ee20000300a00 */
[-C--:B----4-:R-:W-:Y:S11]  /*28740*/  HMMA.1688.F32.TF32 R72, R92, R68.reuse, R164 ;  /* 0x000000445c48723c */ /* 0x090ff600000810a4 */
[----:B------:R-:W-:Y:S11]  /*28750*/  @!UPT UIADD3 URZ, URZ, URZ, URZ ;  /* 0x0000003f3f3ff290 */ /* 0x000ff6000fffe03f */
[----:B------:R-:W-:Y:S01]  /*28760*/  @!UPT UIADD3 URZ, URZ, URZ, URZ ;  /* 0x0000003f3f3ff290 */ /* 0x000fe2000fffe03f */
[----:B------:R1:W-:Y:S01]  /*28770*/  STL.64 [R1+0x1b30], R72 ;  /* 0x001b304801007387 */ /* 0x0003e20000100a00 */
[-C--:B--2---:R-:W-:Y:S03]  /*28780*/  HMMA.1688.F32.TF32 R76, R96, R68.reuse, R160 ;  /* 0x00000044604c723c */ /* 0x084fe600000810a0 */
[----:B------:R2:W-:Y:S04]  /*28790*/  STL.64 [R1+0x1b38], R74 ;  /* 0x001b384a01007387 */ /* 0x0005e80000100a00 */
[----:B-1----:R-:W4:Y:S04]  /*287a0*/  LDL.LU.64 R72, [R1+0x840] ;  /* 0x0008400001487983 */ /* 0x002f280000300a00 */
[----:B--2---:R-:W4:Y:S11]  /*287b0*/  LDL.LU.64 R74, [R1+0x848] ;  /* 0x00084800014a7983 */ /* 0x004f360000300a00 */
[----:B------:R-:W-:Y:S01]  /*287c0*/  @!UPT UIADD3 URZ, URZ, URZ, URZ ;  /* 0x0000003f3f3ff290 */ /* 0x000fe2000fffe03f */
[----:B------:R1:W-:Y:S04]  /*287d0*/  STL.64 [R1+0x1c70], R76 ;  /* 0x001c704c01007387 */ /* 0x0003e80000100a00 */
        /* <DEDUP_REMOVED lines=12> */
[----:B--2---:R-:W2:Y:S01]  /*288a0*/  LDL.LU.64 R78, [R1+0x18] ;  /* 0x00001800014e7983 */ /* 0x004ea20000300a00 */
[-C--:B------:R-:W-:Y:S11]  /*288b0*/  HMMA.1688.F32.TF32 R180, R100, R68.reuse, R180 ;  /* 0x0000004464b4723c */ /* 0x080ff600000810b4 */
[----:B------:R-:W-:Y:S11]  /*288c0*/  @!UPT UIADD3 URZ, URZ, URZ, URZ ;  /* 0x0000003f3f3ff290 */ /* 0x000ff6000fffe03f */
[----:B------:R-:W-:Y:S01]  /*288d0*/  @!UPT UIADD3 URZ, URZ, URZ, URZ ;  /* 0x0000003f3f3ff290 */ /* 0x000fe2000fffe03f */
[----:B------:R-:W-:Y:S04]  /*288e0*/  STL.64 [R1+0x1e20], R180 ;  /* 0x001e20b401007387 */ /* 0x000fe80000100a00 */
[----:B------:R1:W-:Y:S02]  /*288f0*/  STL.64 [R1+0x1e28], R182 ;  /* 0x001e28b601007387 */ /* 0x0003e40000100a00 */
[-C--:B-1----:R-:W-:Y:S11]  /*28900*/  HMMA.1688.F32.TF32 R180, R104, R68.reuse, R176 ;  /* 0x0000004468b4723c */ /* 0x082ff600000810b0 */
[----:B------:R-:W-:Y:S11]  /*28910*/  @!UPT UIADD3 URZ, URZ, URZ, URZ ;  /* 0x0000003f3f3ff290 */ /* 0x000ff6000fffe03f */
[----:B------:R-:W-:Y:S01]  /*28920*/  @!UPT UIADD3 URZ, URZ, URZ, URZ ;  /* 0x0000003f3f3ff290 */ /* 0x000fe2000fffe03f */
[----:B------:R-:W-:Y:S04]  /*28930*/  STL.64 [R1+0x1f90], R180 ;  /* 0x001f90b401007387 */ /* 0x000fe80000100a00 */
[----:B------:R-:W-:Y:S01]  /*28940*/  STL.64 [R1+0x1f98], R182 ;  /* 0x001f98b601007387 */ /* 0x000fe20000100a00 */
[-C--:B---3--:R-:W-:Y:S03]  /*28950*/  HMMA.1688.F32.TF32 R176, R108, R68.reuse, R144 ;  /* 0x000000446cb0723c */ /* 0x088fe60000081090 */
[----:B------:R-:W1:Y:S04]  /*28960*/  LDSM.16.M88.4 R144, [R4+0x20800] ;  /* 0x020800000490783b */ /* 0x000e680000000200 */
[----:B-1----:R-:W-:Y:S11]  /*28970*/  STL [R1+0x473c], R146 ;  /* 0x00473c9201007387 */ /* 0x002ff60000100800 */
[----:B------:R-:W-:Y:S05]  /*28980*/  @!UPT UIADD3 URZ, URZ, URZ, URZ ;  /* 0x0000003f3f3ff290 */ /* 0x000fea000fffe03f */
[----:B------:R-:W-:Y:S04]  /*28990*/  STL.64 [R1+0x2360], R176 ;  /* 0x002360b001007387 */ /* 0x000fe80000100a00 */
[----:B------:R4:W-:Y:S02]  /*289a0*/  STL.64 [R1+0x2368], R178 ;  /* 0x002368b201007387 */ /* 0x0009e40000100a00 */
[-C--:B----4-:R-:W-:Y:S02]  /*289b0*/  HMMA.1688.F32.TF32 R176, R140, R68.reuse, R72 ;  /* 0x000000448cb0723c */ /* 0x090fe40000081048 */
[----:B------:R-:W1:Y:S06]  /*289c0*/  LDSM.16.M88.4 R72, [R4+0x20c00] ;  /* 0x020c00000448783b */ /* 0x000e6c0000000200 */
[-C--:B------:R-:W-:Y:S08]  /*289d0*/  HMMA.1688.F32.TF32 R172, R136, R68.reuse, R172 ;  /* 0x0000004488ac723c */ /* 0x080ff000000810ac */
[-C--:B------:R-:W-:Y:S08]  /*289e0*/  HMMA.1688.F32.TF32 R168, R132, R68.reuse, R168 ;  /* 0x0000004484a8723c */ /* 0x080ff000000810a8 */
[-C--:B------:R-:W-:Y:S08]  /*289f0*/  HMMA.1688.F32.TF32 R164, R128, R68.reuse, R164 ;  /* 0x0000004480a4723c */ /* 0x080ff000000810a4 */
[-C--:B------:R-:W-:Y:S08]  /*28a00*/  HMMA.1688.F32.TF32 R160, R124, R68.reuse, R160 ;  /* 0x000000447ca0723c */ /* 0x080ff000000810a0 */
[-C--:B------:R-:W-:Y:S01]  /*28a10*/  HMMA.1688.F32.TF32 R156, R120, R68.reuse, R156 ;  /* 0x00000044789c723c */ /* 0x080fe2000008109c */
[----:B------:R-:W-:Y:S04]  /*28a20*/  STL [R1+0x4738], R147 ;  /* 0x0047389301007387 */ /* 0x000fe80000100800 */
[----:B-1----:R-:W-:Y:S04]  /*28a30*/  STL [R1+0x4744], R74 ;  /* 0x0047444a01007387 */ /* 0x002fe80000100800 */
[----:B------:R1:W-:Y:S04]  /*28a40*/  STL.64 [R1+0x2520], R176 ;  /* 0x002520b001007387 */ /* 0x0003e80000100a00 */
[----:B------:R3:W-:Y:S04]  /*28a50*/  STL.64 [R1+0x2528], R178 ;  /* 0x002528b201007387 */ /* 0x0007e80000100a00 */
[----:B------:R-:W-:Y:S04]  /*28a60*/  STL [R1+0x4740], R75 ;  /* 0x0047404b01007387 */ /* 0x000fe80000100800 */
[----:B------:R-:W-:Y:S04]  /*28a70*/  STL.64 [R1+0x2730], R172 ;  /* 0x002730ac01007387 */ /* 0x000fe80000100a00 */
[----:B------:R-:W-:Y:S04]  /*28a80*/  STL.64 [R1+0x2738], R174 ;  /* 0x002738ae01007387 */ /* 0x000fe80000100a00 */
[----:B------:R-:W-:Y:S04]  /*28a90*/  STL.64 [R1+0x2850], R168 ;  /* 0x002850a801007387 */ /* 0x000fe80000100a00 */
[----:B------:R-:W-:Y:S04]  /*28aa0*/  STL.64 [R1+0x2858], R170 ;  /* 0x002858aa01007387 */ /* 0x000fe80000100a00 */
[----:B------:R-:W-:Y:S04]  /*28ab0*/  STL.64 [R1+0x2a30], R164 ;  /* 0x002a30a401007387 */ /* 0x000fe80000100a00 */
[----:B------:R-:W-:Y:S04]  /*28ac0*/  STL.64 [R1+0x2a38], R166 ;  /* 0x002a38a601007387 */ /* 0x000fe80000100a00 */
[----:B------:R-:W4:Y:S04]  /*28ad0*/  LDL.LU.64 R184, [R1+0x18b0] ;  /* 0x0018b00001b87983 */ /* 0x000f280000300a00 */
[----:B------:R-:W-:Y:S04]  /*28ae0*/  STL.64 [R1+0x2b10], R160 ;  /* 0x002b10a001007387 */ /* 0x000fe80000100a00 */
[----:B------:R-:W-:Y:S04]  /*28af0*/  STL.64 [R1+0x2b18], R162 ;  /* 0x002b18a201007387 */ /* 0x000fe80000100a00 */
[----:B------:R-:W4:Y:S04]  /*28b00*/  LDL.LU.64 R186, [R1+0x18b8] ;  /* 0x0018b80001ba7983 */ /* 0x000f280000300a00 */
[----:B------:R1:W-:Y:S04]  /*28b10*/  STL.64 [R1+0x2bd0], R156 ;  /* 0x002bd09c01007387 */ /* 0x0003e80000100a00 */
[----:B------:R1:W-:Y:S04]  /*28b20*/  STL.64 [R1+0x2bd8], R158 ;  /* 0x002bd89e01007387 */ /* 0x0003e80000100a00 */
[----:B------:R-:W4:Y:S04]  /*28b30*/  LDL.LU.64 R180, [R1+0x1290] ;  /* 0x0012900001b47983 */ /* 0x000f280000300a00 */
[----:B------:R-:W4:Y:S01]  /*28b40*/  LDL.LU.64 R182, [R1+0x1298] ;  /* 0x0012980001b67983 */ /* 0x000f220000300a00 */
[-C--:B--2---:R-:W-:Y:S11]  /*28b50*/  HMMA.1688.F32.TF32 R76, R116, R68.reuse, R76 ;  /* 0x00000044744c723c */ /* 0x084ff6000008104c */
[----:B------:R-:W-:Y:S11]  /*28b60*/  @!UPT UIADD3 URZ, URZ, URZ, URZ ;  /* 0x0000003f3f3ff290 */ /* 0x000ff6000fffe03f */
[----:B------:R-:W-:Y:S01]  /*28b70*/  @!UPT UIADD3 URZ, URZ, URZ, URZ ;  /* 0x0000003f3f3ff290 */ /* 0x000fe2000fffe03f */
[----:B------:R2:W-:Y:S04]  /*28b80*/  STL.64 [R1+0x2c70], R76 ;  /* 0x002c704c01007387 */ /* 0x0005e80000100a00 */
[----:B------:R2:W-:Y:S04]  /*28b90*/  STL.64 [R1+0x2c78], R78 ;  /* 0x002c784e01007387 */ /* 0x0005e80000100a00 */
[----:B-1----:R-:W4:Y:S04]  /*28ba0*/  LDL.LU.64 R176, [R1+0xfc0] ;  /* 0x000fc00001b07983 */ /* 0x002f280000300a00 */
[----:B---3--:R-:W3:Y:S04]  /*28bb0*/  LDL.LU.64 R178, [R1+0xfc8] ;  /* 0x000fc80001b27983 */ /* 0x008ee80000300a00 */
[----:B------:R-:W3:Y:S04]  /*28bc0*/  LDL.LU.64 R156, [R1+0xdc0] ;  /* 0x000dc000019c7983 */ /* 0x000ee80000300a00 */
[----:B------:R-:W3:Y:S04]  /*28bd0*/  LDL.LU.64 R158, [R1+0xdc8] ;  /* 0x000dc800019e7983 */ /* 0x000ee80000300a00 */
[----:B------:R-:W3:Y:S04]  /*28be0*/  LDL.LU.64 R172, [R1+0xb70] ;  /* 0x000b700001ac7983 */ /* 0x000ee80000300a00 */
[----:B------:R-:W3:Y:S04]  /*28bf0*/  LDL.LU.64 R174, [R1+0xb78] ;  /* 0x000b780001ae7983 */ /* 0x000ee80000300a00 */
[----:B--2---:R-:W3:Y:S04]  /*28c00*/  LDL.LU.64 R76, [R1+0x970] ;  /* 0x00097000014c7983 */ /* 0x004ee80000300a00 */
[----:B------:R-:W3:Y:S04]  /*28c10*/  LDL.LU.64 R78, [R1+0x978] ;  /* 0x00097800014e7983 */ /* 0x000ee80000300a00 */
[----:B------:R-:W3:Y:S04]  /*28c20*/  LDL.LU.64 R168, [R1+0x850] ;  /* 0x0008500001a87983 */ /* 0x000ee80000300a00 */
[----:B------:R-:W3:Y:S04]  /*28c30*/  LDL.LU.64 R170, [R1+0x858] ;  /* 0x0008580001aa7983 */ /* 0x000ee80000300a00 */
[----:B------:R-:W3:Y:S04]  /*28c40*/  LDL.LU.64 R164, [R1+0x6e0] ;  /* 0x0006e00001a47983 */ /* 0x000ee80000300a00 */
[----:B------:R-:W3:Y:S01]  /*28c50*/  LDL.LU.64 R166, [R1+0x6e8] ;  /* 0x0006e80001a67983 */ /* 0x000ee20000300a00 */
[-C--:B------:R-:W-:Y:S11]  /*28c60*/  HMMA.1688.F32.TF32 R160, R112, R68.reuse, R248 ;  /* 0x0000004470a0723c */ /* 0x080ff600000810f8 */
[----:B------:R-:W-:Y:S11]  /*28c70*/  @!UPT UIADD3 URZ, URZ, URZ, URZ ;  /* 0x0000003f3f3ff290 */ /* 0x000ff6000fffe03f */
[----:B------:R-:W-:Y:S01]  /*28c80*/  @!UPT UIADD3 URZ, URZ, URZ, URZ ;  /* 0x0000003f3f3ff290 */ /* 0x000fe2000fffe03f */
[----:B------:R1:W-:Y:S04]  /*28c90*/  STL.64 [R1+0x2cf0], R160 ;  /* 0x002cf0a001007387 */ /* 0x0003e80000100a00 */
[----:B------:R1:W-:Y:S04]  /*28ca0*/  STL.64 [R1+0x2cf8], R162 ;  /* 0x002cf8a201007387 */ /* 0x0003e80000100a00 */
[----:B-1----:R-:W3:Y:S04]  /*28cb0*/  LDL.LU.64 R160, [R1+0x5f0] ;  /* 0x0005f00001a07983 */ /* 0x002ee80000300a00 */
[----:B------:R-:W3:Y:S01]  /*28cc0*/  LDL.LU.64 R162, [R1+0x5f8] ;  /* 0x0005f80001a27983 */ /* 0x000ee20000300a00 */
[-C--:B------:R-:W-:Y:S08]  /*28cd0*/  HMMA.1688.F32.TF32 R188, R80, R68.reuse, R236 ;  /* 0x0000004450bc723c */ /* 0x080ff000000810ec */
[----:B------:R-:W-:Y:S11]  /*28ce0*/  HMMA.1688.F32.TF32 R148, R84, R68, R148 ;  /* 0x000000445494723c */ /* 0x000ff60000081094 */
[----:B------:R-:W-:Y:S04]  /*28cf0*/  @!UPT UIADD3 URZ, URZ, URZ, URZ ;  /* 0x0000003f3f3ff290 */ /* 0x000fe8000fffe03f */
[----:B------:R-:W-:Y:S04]  /*28d00*/  STL.64 [R1+0x2d50], R188 ;  /* 0x002d50bc01007387 */ /* 0x000fe80000100a00 */
[----:B------:R-:W-:Y:S04]  /*28d10*/  STL.64 [R1+0x2d58], R190 ;  /* 0x002d58be01007387 */ /* 0x000fe80000100a00 */
[----:B------:R-:W-:Y:S04]  /*28d20*/  STL.64 [R1+0x2d90], R148 ;  /* 0x002d909401007387 */ /* 0x000fe80000100a00 */
[----:B------:R-:W-:Y:S01]  /*28d30*/  STL.64 [R1+0x2d98], R150 ;  /* 0x002d989601007387 */ /* 0x000fe20000100a00 */
[-C--:B----4-:R-:W-:Y:S08]  /*28d40*/  HMMA.1688.F32.TF32 R68, R88, R144.reuse, R184 ;  /* 0x000000905844723c */ /* 0x090ff000000810b8 */
[-C--:B------:R-:W-:Y:S11]  /*28d50*/  HMMA.1688.F32.TF32 R180, R92, R144.reuse, R180 ;  /* 0x000000905cb4723c */ /* 0x080ff600000810b4 */
[----:B------:R-:W-:Y:S04]  /*28d60*/  @!UPT UIADD3 URZ, URZ, URZ, URZ ;  /* 0x0000003f3f3ff290 */ /* 0x000fe8000fffe03f */
[----:B------:R1:W-:Y:S04]  /*28d70*/  STL.64 [R1+0x1900], R68 ;  /* 0x0019004401007387 */ /* 0x0003e80000100a00 */
[----:B------:R4:W-:Y:S04]  /*28d80*/  STL.64 [R1+0x1908], R70 ;  /* 0x0019084601007387 */ /* 0x0009e80000100a00 */
[----:B-1----:R-:W2:Y:S04]  /*28d90*/  LDL.LU.64 R68, [R1+0x60] ;  /* 0x0000600001447983 */ /* 0x002ea80000300a00 */
[----:B------:R-:W-:Y:S04]  /*28da0*/  STL.64 [R1+0x1a80], R180 ;  /* 0x001a80b401007387 */ /* 0x000fe80000100a00 */
[----:B------:R-:W-:Y:S04]  /*28db0*/  STL.64 [R1+0x1a88], R182 ;  /* 0x001a88b601007387 */ /* 0x000fe80000100a00 */
[----:B----4-:R-:W2:Y:S01]  /*28dc0*/  LDL.LU.64 R70, [R1+0x68] ;  /* 0x0000680001467983 */ /* 0x010ea20000300a00 */
[-C--:B---3--:R-:W-:Y:S11]  /*28dd0*/  HMMA.1688.F32.TF32 R148, R96, R144.reuse, R176 ;  /* 0x000000906094723c */ /* 0x088ff600000810b0 */
[----:B------:R-:W-:Y:S11]  /*28de0*/  @!UPT UIADD3 URZ, URZ, URZ, URZ ;  /* 0x0000003f3f3ff290 */ /* 0x000ff6000fffe03f */
[----:B------:R-:W-:Y:S01]  /*28df0*/  @!UPT UIADD3 URZ, URZ, URZ, URZ ;  /* 0x0000003f3f3ff290 */ /* 0x000fe2000fffe03f */
[----:B------:R-:W-:Y:S04]  /*28e00*/  STL.64 [R1+0x1af0], R148 ;  /* 0x001af09401007387 */ /* 0x000fe80000100a00 */
[----:B------:R1:W-:Y:S02]  /*28e10*/  STL.64 [R1+0x1af8], R150 ;  /* 0x001af89601007387 */ /* 0x0003e40000100a00 */
[-C--:B-1----:R-:W-:Y:S02]  /*28e20*/  HMMA.1688.F32.TF32 R148, R100, R144.reuse, R156 ;  /* 0x000000906494723c */ /* 0x082fe4000008109c */
[----:B------:R-:W3:Y:S04]  /*28e30*/  LDL.LU.64 R156, [R1+0x40] ;  /* 0x00004000019c7983 */ /* 0x000ee80000300a00 */
[----:B------:R-:W3:Y:S02]  /*28e40*/  LDL.LU.64 R158, [R1+0x48] ;  /* 0x00004800019e7983 */ /* 0x000ee40000300a00 */
[-C--:B------:R-:W-:Y:S11]  /*28e50*/  HMMA.1688.F32.TF32 R172, R104, R144.reuse, R172 ;  /* 0x0000009068ac723c */ /* 0x080ff600000810ac */
[----:B------:R-:W-:Y:S04]  /*28e60*/  @!UPT UIADD3 URZ, URZ, URZ, URZ ;  /* 0x0000003f3f3ff290 */ /* 0x000fe8000fffe03f */
[----:B------:R1:W-:Y:S04]  /*28e70*/  STL.64 [R1+0x1c60], R148 ;  /* 0x001c609401007387 */ /* 0x0003e80000100a00 */
[----:B------:R4:W-:Y:S04]  /*28e80*/  STL.64 [R1+0x1c68], R150 ;  /* 0x001c689601007387 */ /* 0x0009e80000100a00 */
[----:B-1----:R-:W3:Y:S04]  /*28e90*/  LDL.LU.64 R148, [R1+0x20] ;  /* 0x0000200001947983 */ /* 0x002ee80000300a00 */
[----:B----4-:R-:W4:Y:S04]  /*28ea0*/  LDL.LU.64 R150, [R1+0x28] ;  /* 0x0000280001967983 */ /* 0x010f280000300a00 */
[----:B------:R-:W-:Y:S04]  /*28eb0*/  STL.64 [R1+0x1e30], R172 ;  /* 0x001e30ac01007387 */ /* 0x000fe80000100a00 */
[----:B------:R1:W-:Y:S02]  /*28ec0*/  STL.64 [R1+0x1e38], R174 ;  /* 0x001e38ae01007387 */ /* 0x0003e40000100a00 */
[-C--:B-1----:R-:W-:Y:S02]  /*28ed0*/  HMMA.1688.F32.TF32 R172, R108, R144.reuse, R76 ;  /* 0x000000906cac723c */ /* 0x082fe4000008104c */
[----:B------:R-:W4:Y:S04]  /*28ee0*/  LDL.LU.64 R76, [R1] ;  /* 0x00000000014c7983 */ /* 0x000f280000300a00 */
[----:B------:R-:W4:Y:S11]  /*28ef0*/  LDL.LU.64 R78, [R1+0x8] ;  /* 0x00000800014e7983 */ /* 0x000f360000300a00 */
[----:B------:R-:W-:Y:S06]  /*28f00*/  @!UPT UIADD3 URZ, URZ, URZ, URZ ;  /* 0x0000003f3f3ff290 */ /* 0x000fec000fffe03f */
[----:B------:R-:W-:Y:S04]  /*28f10*/  STL.64 [R1+0x2090], R172 ;  /* 0x002090ac01007387 */ /* 0x000fe80000100a00 */
[----:B------:R1:W-:Y:S02]  /*28f20*/  STL.64 [R1+0x2098], R174 ;  /* 0x002098ae01007387 */ /* 0x0003e40000100a00 */
[-C--:B-1----:R-:W-:Y:S08]  /*28f30*/  HMMA.1688.F32.TF32 R172, R140, R144.reuse, R168 ;  /* 0x000000908cac723c */ /* 0x082ff000000810a8 */
[-C--:B------:R-:W-:Y:S11]  /*28f40*/  HMMA.1688.F32.TF32 R168, R136, R144.reuse, R164 ;  /* 0x0000009088a8723c */ /* 0x080ff600000810a4 */
[----:B------:R-:W-:Y:S04]  /*28f50*/  @!UPT UIADD3 URZ, URZ, URZ, URZ ;  /* 0x0000003f3f3ff290 */ /* 0x000fe8000fffe03f */
[----:B------:R-:W-:Y:S04]  /*28f60*/  STL.64 [R1+0x2450], R172 ;  /* 0x002450ac01007387 */ /* 0x000fe80000100a00 */
[----:B------:R-:W-:Y:S04]  /*28f70*/  STL.64 [R1+0x2458], R174 ;  /* 0x002458ae01007387 */ /* 0x000fe80000100a00 */
[----:B------:R-:W4:Y:S04]  /*28f80*/  LDL.LU.64 R164, [R1+0x1690] ;  /* 0x0016900001a47983 */ /* 0x000f280000300a00 */
[----:B------:R-:W-:Y:S04]  /*28f90*/  STL.64 [R1+0x25d0], R168 ;  /* 0x0025d0a801007387 */ /* 0x000fe80000100a00 */
[----:B------:R-:W-:Y:S04]  /*28fa0*/  STL.64 [R1+0x25d8], R170 ;  /* 0x0025d8aa01007387 */ /* 0x000fe80000100a00 */
[----:B------:R-:W4:Y:S01]  /*28fb0*/  LDL.LU.64 R166, [R1+0x1698] ;  /* 0x0016980001a67983 */ /* 0x000f220000300a00 */
[-C--:B------:R-:W-:Y:S11]  /*28fc0*/  HMMA.1688.F32.TF32 R160, R132, R144.reuse, R160 ;  /* 0x0000009084a0723c */ /* 0x080ff600000810a0 */
[----:B------:R-:W-:Y:S11]  /*28fd0*/  @!UPT UIADD3 URZ, URZ, URZ, URZ ;  /* 0x0000003f3f3ff290 */ /* 0x000ff6000fffe03f */
[----:B------:R-:W-:Y:S01]  /*28fe0*/  @!UPT UIADD3 URZ, URZ, URZ, URZ ;  /* 0x0000003f3f3ff290 */ /* 0x000fe2000fffe03f */
[----:B------:R1:W-:Y:S04]  /*28ff0*/  STL.64 [R1+0x27d0], R160 ;  /* 0x0027d0a001007387 */ /* 0x0003e80000100a00 */
[----:B------:R1:W-:Y:S04]  /*29000*/  STL.64 [R1+0x27d8], R162 ;  /* 0x0027d8a201007387 */ /* 0x0003e80000100a00 */
[----:B-1----:R-:W4:Y:S04]  /*29010*/  LDL.LU.64 R160, [R1+0x1270] ;  /* 0x0012700001a07983 */ /* 0x002f280000300a00 */
[----:B------:R-:W4:Y:S01]  /*29020*/  LDL.LU.64 R162, [R1+0x1278] ;  /* 0x0012780001a27983 */ /* 0x000f220000300a00 */
[-C--:B--2---:R-:W-:Y:S03]  /*29030*/  HMMA.1688.F32.TF32 R168, R128, R144.reuse, R68 ;  /* 0x0000009080a8723c */ /* 0x084fe60000081044 */
[----:B------:R-:W2:Y:S04]  /*29040*/  LDL.LU.64 R68, [R1+0xfb0] ;  /* 0x000fb00001447983 */ /* 0x000ea80000300a00 */
[----:B------:R-:W2:Y:S11]  /*29050*/  LDL.LU.64 R70, [R1+0xfb8] ;  /* 0x000fb80001467983 */ /* 0x000eb60000300a00 */
[----:B------:R-:W-:Y:S05]  /*29060*/  @!UPT UIADD3 URZ, URZ, URZ, URZ ;  /* 0x0000003f3f3ff290 */ /* 0x000fea000fffe03f */
[----:B------:R-:W-:Y:S04]  /*29070*/  STL.64 [R1+0x29c0], R168 ;  /* 0x0029c0a801007387 */ /* 0x000fe80000100a00 */
[----:B------:R3:W-:Y:S02]  /*29080*/  STL.64 [R1+0x29c8], R170 ;  /* 0x0029c8aa01007387 */ /* 0x0007e40000100a00 */
[-C--:B---3--:R-:W-:Y:S02]  /*29090*/  HMMA.1688.F32.TF32 R168, R124, R144.reuse, R156 ;  /* 0x000000907ca8723c */ /* 0x088fe4000008109c */
[----:B------:R-:W3:Y:S04]  /*290a0*/  LDL.LU.64 R156, [R1+0xdb0] ;  /* 0x000db000019c7983 */ /* 0x000ee80000300a00 */
[----:B------:R-:W3:Y:S11]  /*290b0*/  LDL.LU.64 R158, [R1+0xdb8] ;  /* 0x000db800019e7983 */ /* 0x000ef60000300a00 */
[----:B------:R-:W-:Y:S06]  /*290c0*/  @!UPT UIADD3 URZ, URZ, URZ, URZ ;  /* 0x0000003f3f3ff290 */ /* 0x000fec000fffe03f */
[----:B------:R-:W-:Y:S04]  /*290d0*/  STL.64 [R1+0x2ab0], R168 ;  /* 0x002ab0a801007387 */ /* 0x000fe80000100a00 */
[----:B------:R4:W-:Y:S02]  /*290e0*/  STL.64 [R1+0x2ab8], R170 ;  /* 0x002ab8aa01007387 */ /* 0x0009e40000100a00 */
[-C--:B----4-:R-:W-:Y:S02]  /*290f0*/  HMMA.1688.F32.TF32 R168, R120, R144.reuse, R148 ;  /* 0x0000009078a8723c */ /* 0x090fe40000081094 */
[----:B------:R-:W4:Y:S04]  /*29100*/  LDL.LU.64 R148, [R1+0xb60] ;  /* 0x000b600001947983 */ /* 0x000f280000300a00 */
[----:B------:R-:W4:Y:S11]  /*29110*/  LDL.LU.64 R150, [R1+0xb68] ;  /* 0x000b680001967983 */ /* 0x000f360000300a00 */
[----:B------:R-:W-:Y:S06]  /*29120*/  @!UPT UIADD3 URZ, URZ, URZ, URZ ;  /* 0x0000003f3f3ff290 */ /* 0x000fec000fffe03f */
[----:B------:R-:W-:Y:S04]  /*29130*/  STL.64 [R1+0x2b80], R168 ;  /* 0x002b80a801007387 */ /* 0x000fe80000100a00 */
[----:B------:R1:W-:Y:S02]  /*29140*/  STL.64 [R1+0x2b88], R170 ;  /* 0x002b88aa01007387 */ /* 0x0003e40000100a00 */
[-C--:B-1----:R-:W-:Y:S02]  /*29150*/  HMMA.1688.F32.TF32 R168, R116, R144.reuse, R76 ;  /* 0x0000009074a8723c */ /* 0x082fe4000008104c */
[----:B------:R-:W4:Y:S04]  /*29160*/  LDL.LU.64 R76, [R1+0x950] ;  /* 0x00095000014c7983 */ /* 0x000f280000300a00 */
[----:B------:R-:W4:Y:S02]  /*29170*/  LDL.LU.64 R78, [R1+0x958] ;  /* 0x00095800014e7983 */ /* 0x000f240000300a00 */
[-C--:B------:R-:W-:Y:S08]  /*29180*/  HMMA.1688.F32.TF32 R172, R112, R144.reuse, R244 ;  /* 0x0000009070ac723c */ /* 0x080ff000000810f4 */
[-C--:B------:R-:W-:Y:S07]  /*29190*/  HMMA.1688.F32.TF32 R64, R84, R144.reuse, R64 ;  /* 0x000000905440723c */ /* 0x080fee0000081040 */
[----:B------:R-:W-:Y:S04]  /*291a0*/  STL.64 [R1+0x2c30], R168 ;  /* 0x002c30a801007387 */ /* 0x000fe80000100a00 */
[----:B------:R1:W-:Y:S02]  /*291b0*/  STL.64 [R1+0x2c38], R170 ;  /* 0x002c38aa01007387 */ /* 0x0003e40000100a00 */
[----:B-1----:R-:W-:Y:S02]  /*291c0*/  HMMA.1688.F32.TF32 R168, R80, R144, R232 ;  /* 0x0000009050a8723c */ /* 0x002fe400000810e8 */
[----:B------:R-:W-:Y:S06]  /*291d0*/  STL.64 [R1+0x2cc0], R172 ;  /* 0x002cc0ac01007387 */ /* 0x000fec0000100a00 */
[-C--:B------:R-:W-:Y:S01]  /*291e0*/  HMMA.1688.F32.TF32 R164, R88, R72.reuse, R164 ;  /* 0x0000004858a4723c */ /* 0x080fe200000810a4 */
[----:B------:R-:W-:Y:S11]  /*291f0*/  STL.64 [R1+0x2cc8], R174 ;  /* 0x002cc8ae01007387 */ /* 0x000ff60000100a00 */
[----:B------:R-:W-:Y:S03]  /*29200*/  @!UPT UIADD3 URZ, URZ, URZ, URZ ;  /* 0x0000003f3f3ff290 */ /* 0x000fe6000fffe03f */
[----:B------:R-:W-:Y:S04]  /*29210*/  STL.64 [R1+0x2d30], R168 ;  /* 0x002d30a801007387 */ /* 0x000fe80000100a00 */
[----:B------:R-:W-:Y:S04]  /*29220*/  STL.64 [R1+0x2d38], R170 ;  /* 0x002d38aa01007387 */ /* 0x000fe80000100a00 */
[----:B------:R1:W-:Y:S04]  /*29230*/  STL.64 [R1+0x2d80], R64 ;  /* 0x002d804001007387 */ /* 0x0003e80000100a00 */
[----:B------:R1:W-:Y:S04]  /*29240*/  STL.64 [R1+0x2d88], R66 ;  /* 0x002d884201007387 */ /* 0x0003e80000100a00 */
[----:B-1----:R-:W4:Y:S04]  /*29250*/  LDL.LU.64 R64, [R1+0x870] ;  /* 0x0008700001407983 */ /* 0x002f280000300a00 */
[----:B------:R-:W-:Y:S04]  /*29260*/  STL.64 [R1+0x11e0], R164 ;  /* 0x0011e0a401007387 */ /* 0x000fe80000100a00 */
[----:B------:R-:W-:Y:S04]  /*29270*/  STL.64 [R1+0x11e8], R166 ;  /* 0x0011e8a601007387 */ /* 0x000fe80000100a00 */
[----:B------:R-:W4:Y:S01]  /*29280*/  LDL.LU.64 R66, [R1+0x878] ;  /* 0x0008780001427983 */ /* 0x000f220000300a00 */
[-C--:B------:R-:W-:Y:S11]  /*29290*/  HMMA.1688.F32.TF32 R144, R92, R72.reuse, R160 ;  /* 0x000000485c90723c */ /* 0x080ff600000810a0 */
[----:B------:R-:W-:Y:S11]  /*292a0*/  @!UPT UIADD3 URZ, URZ, URZ, URZ ;  /* 0x0000003f3f3ff290 */ /* 0x000ff6000fffe03f */
[----:B------:R-:W-:Y:S01]  /*292b0*/  @!UPT UIADD3 URZ, URZ, URZ, URZ ;  /* 0x0000003f3f3ff290 */ /* 0x000fe2000fffe03f */
[----:B------:R-:W-:Y:S04]  /*292c0*/  STL.64 [R1+0x18a0], R144 ;  /* 0x0018a09001007387 */ /* 0x000fe80000100a00 */
[----:B------:R2:W-:Y:S02]  /*292d0*/  STL.64 [R1+0x18a8], R146 ;  /* 0x0018a89201007387 */ /* 0x0005e40000100a00 */
[-C--:B--2---:R-:W-:Y:S02]  /*292e0*/  HMMA.1688.F32.TF32 R144, R96, R72.reuse, R68 ;  /* 0x000000486090723c */ /* 0x084fe40000081044 */
[----:B------:R-:W2:Y:S04]  /*292f0*/  LDL.LU.64 R68, [R1+0x710] ;  /* 0x0007100001447983 */ /* 0x000ea80000300a00 */
[----:B------:R-:W2:Y:S11]  /*29300*/  LDL.LU.64 R70, [R1+0x718] ;  /* 0x0007180001467983 */ /* 0x000eb60000300a00 */
[----:B------:R-:W-:Y:S06]  /*29310*/  @!UPT UIADD3 URZ, URZ, URZ, URZ ;  /* 0x0000003f3f3ff290 */ /* 0x000fec000fffe03f */
[----:B------:R-:W-:Y:S04]  /*29320*/  STL.64 [R1+0x1a60], R144 ;  /* 0x001a609001007387 */ /* 0x000fe80000100a00 */
[----:B------:R3:W-:Y:S04]  /*29330*/  STL.64 [R1+0x1a68], R146 ;  /* 0x001a689201007387 */ /* 0x0007e80000100a00 */
[----:B------:R-:W2:Y:S04]  /*29340*/  LDL.LU.64 R172, [R1+0x620] ;  /* 0x0006200001ac7983 */ /* 0x000ea80000300a00 */
[----:B------:R-:W2:Y:S01]  /*29350*/  LDL.LU.64 R174, [R1+0x628] ;  /* 0x0006280001ae7983 */ /* 0x000ea20000300a00 */
[-C--:B---3--:R-:W-:Y:S11]  /*29360*/  HMMA.1688.F32.TF32 R144, R100, R72.reuse, R156 ;  /* 0x000000486490723c */ /* 0x088ff6000008109c */
[----:B------:R-:W-:Y:S11]  /*29370*/  @!UPT UIADD3 URZ, URZ, URZ, URZ ;  /* 0x0000003f3f3ff290 */ /* 0x000ff6000fffe03f */
[----:B------:R-:W-:Y:S01]  /*29380*/  @!UPT UIADD3 URZ, URZ, URZ, URZ ;  /* 0x0000003f3f3ff290 */ /* 0x000fe2000fffe03f */
[----:B------:R-:W-:Y:S04]  /*29390*/  STL.64 [R1+0x1ad0], R144 ;  /* 0x001ad09001007387 */ /* 0x000fe80000100a00 */
[----:B------:R4:W-:Y:S04]  /*293a0*/  STL.64 [R1+0x1ad8], R146 ;  /* 0x001ad89201007387 */ /* 0x0009e80000100a00 */
[----:B------:R-:W3:Y:S04]  /*293b0*/  LDL.LU.64 R168, [R1+0x130] ;  /* 0x0001300001a87983 */ /* 0x000ee80000300a00 */
[----:B------:R-:W3:Y:S01]  /*293c0*/  LDL.LU.64 R170, [R1+0x138] ;  /* 0x0001380001aa7983 */ /* 0x000ee20000300a00 */
[-C--:B----4-:R-:W-:Y:S03]  /*293d0*/  HMMA.1688.F32.TF32 R144, R104, R72.reuse, R148 ;  /* 0x000000486890723c */ /* 0x090fe60000081094 */
[----:B------:R-:W1:Y:S11]  /*293e0*/  LDSM.16.M88.4 R148, [R4+0x21000] ;  /* 0x021000000494783b */ /* 0x000e760000000200 */
[----:B------:R-:W-:Y:S09]  /*293f0*/  @!UPT UIADD3 URZ, URZ, URZ, URZ ;  /* 0x0000003f3f3ff290 */ /* 0x000ff2000fffe03f */
[----:B------:R-:W-:Y:S04]  /*29400*/  STL.64 [R1+0x1c80], R144 ;  /* 0x001c809001007387 */ /* 0x000fe80000100a00 */
[----:B------:R4:W-:Y:S04]  /*29410*/  STL.64 [R1+0x1c88], R146 ;  /* 0x001c889201007387 */ /* 0x0009e80000100a00 */
[----:B------:R-:W3:Y:S04]  /*29420*/  LDL.LU.64 R164, [R1+0x110] ;  /* 0x0001100001a47983 */ /* 0x000ee80000300a00 */
[----:B------:R-:W3:Y:S01]  /*29430*/  LDL.LU.64 R166, [R1+0x118] ;  /* 0x0001180001a67983 */ /* 0x000ee20000300a00 */
[-C--:B----4-:R-:W-:Y:S03]  /*29440*/  HMMA.1688.F32.TF32 R144, R108, R72.reuse, R76 ;  /* 0x000000486c90723c */ /* 0x090fe6000008104c */
[----:B------:R-:W4:Y:S04]  /*29450*/  LDL.LU.64 R76, [R1+0xf0] ;  /* 0x0000f000014c7983 */ /* 0x000f280000300a00 */
[----:B------:R-:W4:Y:S11]  /*29460*/  LDL.LU.64 R78, [R1+0xf8] ;  /* 0x0000f800014e7983 */ /* 0x000f360000300a00 */
[----:B------:R-:W-:Y:S05]  /*29470*/  @!UPT UIADD3 URZ, URZ, URZ, URZ ;  /* 0x0000003f3f3ff290 */ /* 0x000fea000fffe03f */
[----:B------:R1:W-:Y:S04]  /*29480*/  STL.64 [R1+0x1e40], R144 ;  /* 0x001e409001007387 */ /* 0x0003e80000100a00 */
[----:B------:R1:W-:Y:S04]  /*29490*/  STL.64 [R1+0x1e48], R146 ;  /* 0x001e489201007387 */ /* 0x0003e80000100a00 */
[----:B------:R-:W4:Y:S04]  /*294a0*/  LDL.LU.64 R160, [R1+0xd0] ;  /* 0x0000d00001a07983 */ /* 0x000f280000300a00 */
[----:B------:R-:W4:Y:S04]  /*294b0*/  LDL.LU.64 R162, [R1+0xd8] ;  /* 0x0000d80001a27983 */ /* 0x000f280000300a00 */
[----:B------:R-:W4:Y:S04]  /*294c0*/  LDL.LU.64 R156, [R1+0xb0] ;  /* 0x0000b000019c7983 */ /* 0x000f280000300a00 */
[----:B------:R-:W4:Y:S04]  /*294d0*/  LDL.LU.64 R158, [R1+0xb8] ;  /* 0x0000b800019e7983 */ /* 0x000f280000300a00 */
[----:B-1----:R-:W4:Y:S04]  /*294e0*/  LDL.LU.64 R144, [R1+0x90] ;  /* 0x0000900001907983 */ /* 0x002f280000300a00 */
[----:B------:R-:W4:Y:S01]  /*294f0*/  LDL.LU.64 R146, [R1+0x98] ;  /* 0x0000980001927983 */ /* 0x000f220000300a00 */
[-C--:B------:R-:W-:Y:S03]  /*29500*/  HMMA.1688.F32.TF32 R176, R140, R72.reuse, R64 ;  /* 0x000000488cb0723c */ /* 0x080fe60000081040 */
[----:B------:R-:W1:Y:S04]  /*29510*/  LDSM.16.M88.4 R64, [R4+0x21400] ;  /* 0x021400000440783b */ /* 0x000e680000000200 */
[----:B------:R-:W-:Y:S04]  /*29520*/  STL [R1+0x474c], R150 ;  /* 0x00474c9601007387 */ /* 0x000fe80000100800 */
[----:B------:R-:W-:Y:S04]  /*29530*/  STL [R1+0x4748], R151 ;  /* 0x0047489701007387 */ /* 0x000fe80000100800 */
[----:B-1----:R-:W-:Y:S08]  /*29540*/  STL [R1+0x4754], R66 ;  /* 0x0047544201007387 */ /* 0x002ff00000100800 */
[----:B------:R-:W-:Y:S04]  /*29550*/  STL.64 [R1+0x2370], R176 ;  /* 0x002370b001007387 */ /* 0x000fe80000100a00 */
[----:B------:R2:W-:Y:S04]  /*29560*/  STL.64 [R1+0x2378], R178 ;  /* 0x002378b201007387 */ /* 0x0005e80000100a00 */
[----:B------:R-:W-:Y:S01]  /*29570*/  STL [R1+0x4750], R67 ;  /* 0x0047504301007387 */ /* 0x000fe20000100800 */
[-C--:B--2---:R-:W-:Y:S03]  /*29580*/  HMMA.1688.F32.TF32 R176, R136, R72.reuse, R68 ;  /* 0x0000004888b0723c */ /* 0x084fe60000081044 */
[----:B------:R-:W2:Y:S04]  /*29590*/  LDL.LU.64 R68, [R1+0x18e0] ;  /* 0x0018e00001447983 */ /* 0x000ea80000300a00 */
[----:B------:R-:W2:Y:S11]  /*295a0*/  LDL.LU.64 R70, [R1+0x18e8] ;  /* 0x0018e80001467983 */ /* 0x000eb60000300a00 */
[----:B------:R-:W-:Y:S05]  /*295b0*/  @!UPT UIADD3 URZ, URZ, URZ, URZ ;  /* 0x0000003f3f3ff290 */ /* 0x000fea000fffe03f */
[----:B------:R-:W-:Y:S04]  /*295c0*/  STL.64 [R1+0x2530], R176 ;  /* 0x002530b001007387 */ /* 0x000fe80000100a00 */
[----:B------:R1:W-:Y:S02]  /*295d0*/  STL.64 [R1+0x2538], R178 ;  /* 0x002538b201007387 */ /* 0x0003e40000100a00 */
[-C--:B-1----:R-:W-:Y:S08]  /*295e0*/  HMMA.1688.F32.TF32 R176, R132, R72.reuse, R172 ;  /* 0x0000004884b0723c */ /* 0x082ff000000810ac */
[-C--:B---3--:R-:W-:Y:S11]  /*295f0*/  HMMA.1688.F32.TF32 R172, R128, R72.reuse, R168 ;  /* 0x0000004880ac723c */ /* 0x088ff600000810a8 */
[----:B------:R-:W-:Y:S04]  /*29600*/  @!UPT UIADD3 URZ, URZ, URZ, URZ ;  /* 0x0000003f3f3ff290 */ /* 0x000fe8000fffe03f */
[----:B------:R-:W-:Y:S04]  /*29610*/  STL.64 [R1+0x2740], R176 ;  /* 0x002740b001007387 */ /* 0x000fe80000100a00 */
[----:B------:R-:W-:Y:S01]  /*29620*/  STL.64 [R1+0x2748], R178 ;  /* 0x002748b201007387 */ /* 0x000fe20000100a00 */
[-C--:B------:R-:W-:Y:S03]  /*29630*/  HMMA.1688.F32.TF32 R168, R124, R72.reuse, R164 ;  /* 0x000000487ca8723c */ /* 0x080fe600000810a4 */
[----:B------:R-:W-:Y:S04]  /*29640*/  STL.64 [R1+0x2860], R172 ;  /* 0x002860ac01007387 */ /* 0x000fe80000100a00 */
[----:B------:R-:W-:Y:S01]  /*29650*/  STL.64 [R1+0x2868], R174 ;  /* 0x002868ae01007387 */ /* 0x000fe20000100a00 */
[-C--:B----4-:R-:W-:Y:S03]  /*29660*/  HMMA.1688.F32.TF32 R164, R120, R72.reuse, R76 ;  /* 0x0000004878a4723c */ /* 0x090fe6000008104c */
[----:B------:R-:W3:Y:S11]  /*29670*/  LDL.LU.64 R76, [R1+0x12a0] ;  /* 0x0012a000014c7983 */ /* 0x000ef60000300a00 */
[----:B------:R-:W-:Y:S01]  /*29680*/  @!UPT UIADD3 URZ, URZ, URZ, URZ ;  /* 0x0000003f3f3ff290 */ /* 0x000fe2000fffe03f */
[----:B------:R-:W-:Y:S04]  /*29690*/  STL.64 [R1+0x2a40], R168 ;  /* 0x002a40a801007387 */ /* 0x000fe80000100a00 */
[----:B------:R-:W-:Y:S04]  /*296a0*/  STL.64 [R1+0x2a48], R170 ;  /* 0x002a48aa01007387 */ /* 0x000fe80000100a00 */
[----:B------:R-:W3:Y:S04]  /*296b0*/  LDL.LU.64 R78, [R1+0x12a8] ;  /* 0x0012a800014e7983 */ /* 0x000ee80000300a00 */
[----:B------:R-:W-:Y:S04]  /*296c0*/  STL.64 [R1+0x2b20], R164 ;  /* 0x002b20a401007387 */ /* 0x000fe80000100a00 */
[----:B------:R1:W-:Y:S02]  /*296d0*/  STL.64 [R1+0x2b28], R166 ;  /* 0x002b28a601007387 */ /* 0x0003e40000100a00 */
[-C--:B-1----:R-:W-:Y:S08]  /*296e0*/  HMMA.1688.F32.TF32 R164, R116, R72.reuse, R160 ;  /* 0x0000004874a4723c */ /* 0x082ff000000810a0 */
[-C--:B------:R-:W-:Y:S08]  /*296f0*/  HMMA.1688.F32.TF32 R160, R112, R72.reuse, R156 ;  /* 0x0000004870a0723c */ /* 0x080ff0000008109c */
[-C--:B------:R-:W-:Y:S08]  /*29700*/  HMMA.1688.F32.TF32 R156, R80, R72.reuse, R144 ;  /* 0x00000048509c723c */ /* 0x080ff00000081090 */
[----:B------:R-:W-:Y:S01]  /*29710*/  HMMA.1688.F32.TF32 R144, R84, R72, R152 ;  /* 0x000000485490723c */ /* 0x000fe20000081098 */
        /* <DEDUP_REMOVED lines=8> */
[----:B------:R-:W4:Y:S01]  /*297a0*/  LDL.LU.64 R182, [R1+0x1018] ;  /* 0x0010180001b67983 */ /* 0x000f220000300a00 */
[----:B------:R-:W-:-:S02]  /*297b0*/  IMAD.MOV.U32 R242, RZ, RZ, R147 ;  /* 0x000000fffff27224 */ /* 0x000fc400078e0093 */
[----:B------:R-:W-:-:S03]  /*297c0*/  IMAD.MOV.U32 R243, RZ, RZ, R146 ;  /* 0x000000fffff37224 */ /* 0x000fc600078e0092 */
[----:B------:R-:W-:Y:S04]  /*297d0*/  STL [R1+0x4398], R242 ;  /* 0x004398f201007387 */ /* 0x000fe80000100800 */
[----:B------:R-:W-:Y:S01]  /*297e0*/  STL [R1+0x4394], R243 ;  /* 0x004394f301007387 */ /* 0x000fe20000100800 */
[----:B--2---:R-:W-:Y:S11]  /*297f0*/  HMMA.1688.F32.TF32 R68, R88, R148, R68 ;  /* 0x000000945844723c */ /* 0x004ff60000081044 */
[----:B------:R-:W-:Y:S11]  /*29800*/  @!UPT UIADD3 URZ, URZ, URZ, URZ ;  /* 0x0000003f3f3ff290 */ /* 0x000ff6000fffe03f */
[----:B------:R-:W-:Y:S02]  /*29810*/  @!UPT UIADD3 URZ, URZ, URZ, URZ ;  /* 0x0000003f3f3ff290 */ /* 0x000fe4000fffe03f */
[----:B------:R-:W-:Y:S01]  /*29820*/  MOV R67, R68 ;  /* 0x0000004400437202 */ /* 0x000fe20000000f00 */
[----:B------:R-:W-:Y:S02]  /*29830*/  IMAD.MOV.U32 R150, RZ, RZ, R69 ;  /* 0x000000ffff967224 */ /* 0x000fe400078e0045 */
[----:B------:R-:W-:Y:S01]  /*29840*/  IMAD.MOV.U32 R151, RZ, RZ, R70 ;  /* 0x000000ffff977224 */ /* 0x000fe200078e0046 */
[----:B------:R-:W2:Y:S01]  /*29850*/  LDL.LU.64 R68, [R1+0xe00] ;  /* 0x000e000001447983 */ /* 0x000ea20000300a00 */
[----:B------:R-:W-:-:S03]  /*29860*/  IMAD.MOV.U32 R74, RZ, RZ, R71 ;  /* 0x000000ffff4a7224 */ /* 0x000fc600078e0047 */
[----:B------:R-:W2:Y:S04]  /*29870*/  LDL.LU.64 R70, [R1+0xe08] ;  /* 0x000e080001467983 */ /* 0x000ea80000300a00 */
[----:B------:R-:W2:Y:S04]  /*29880*/  LDL.LU.64 R176, [R1+0xbc0] ;  /* 0x000bc00001b07983 */ /* 0x000ea80000300a00 */
[----:B------:R-:W2:Y:S04]  /*29890*/  LDL.LU.64 R178, [R1+0xbc8] ;  /* 0x000bc80001b27983 */ /* 0x000ea80000300a00 */
[----:B------:R-:W2:Y:S04]  /*298a0*/  LDL.LU.64 R172, [R1+0x9b0] ;  /* 0x0009b00001ac7983 */ /* 0x000ea80000300a00 */
[----:B------:R-:W2:Y:S04]  /*298b0*/  LDL.LU.64 R174, [R1+0x9b8] ;  /* 0x0009b80001ae7983 */ /* 0x000ea80000300a00 */
[----:B------:R3:W-:Y:S04]  /*298c0*/  STL [R1+0x4764], R74 ;  /* 0x0047644a01007387 */ /* 0x0007e80000100800 */
[----:B------:R-:W-:Y:S04]  /*298d0*/  STL [R1+0x4760], R151 ;  /* 0x0047609701007387 */ /* 0x000fe80000100800 */
[----:B------:R-:W-:Y:S04]  /*298e0*/  STL [R1+0x475c], R150 ;  /* 0x00475c9601007387 */ /* 0x000fe80000100800 */
[----:B------:R-:W-:Y:S04]  /*298f0*/  STL [R1+0x4758], R67 ;  /* 0x0047584301007387 */ /* 0x000fe80000100800 */
[----:B------:R-:W2:Y:S04]  /*29900*/  LDL.LU.64 R168, [R1+0x880] ;  /* 0x0008800001a87983 */ /* 0x000ea80000300a00 */
[----:B------:R-:W2:Y:S01]  /*29910*/  LDL.LU.64 R170, [R1+0x888] ;  /* 0x0008880001aa7983 */ /* 0x000ea20000300a00 */
[-C--:B---3--:R-:W-:Y:S11]  /*29920*/  HMMA.1688.F32.TF32 R72, R92, R148.reuse, R76 ;  /* 0x000000945c48723c */ /* 0x088ff6000008104c */
[----:B------:R-:W-:Y:S11]  /*29930*/  @!UPT UIADD3 URZ, URZ, URZ, URZ ;  /* 0x0000003f3f3ff290 */ /* 0x000ff6000fffe03f */
[----:B------:R-:W-:Y:S01]  /*29940*/  @!UPT UIADD3 URZ, URZ, URZ, URZ ;  /* 0x0000003f3f3ff290 */ /* 0x000fe2000fffe03f */
[----:B------:R1:W-:Y:S04]  /*29950*/  STL.64 [R1+0x10f0], R72 ;  /* 0x0010f04801007387 */ /* 0x0003e80000100a00 */
[----:B------:R3:W-:Y:S04]  /*29960*/  STL.64 [R1+0x10f8], R74 ;  /* 0x0010f84a01007387 */ /* 0x0007e80000100a00 */
[----:B------:R-:W2:Y:S04]  /*29970*/  LDL.LU.64 R164, [R1+0x700] ;  /* 0x0007000001a47983 */ /* 0x000ea80000300a00 */
        /* <DEDUP_REMOVED lines=11> */
[-C--:B----4-:R-:W-:Y:S03]  /*29a30*/  HMMA.1688.F32.TF32 R180, R96, R148.reuse, R180 ;  /* 0x0000009460b4723c */ /* 0x090fe600000810b4 */
[----:B-1----:R-:W4:Y:S04]  /*29a40*/  LDL.LU.64 R72, [R1+0xa0] ;  /* 0x0000a00001487983 */ /* 0x002f280000300a00 */
[----:B---3--:R-:W4:Y:S11]  /*29a50*/  LDL.LU.64 R74, [R1+0xa8] ;  /* 0x0000a800014a7983 */ /* 0x008f360000300a00 */
[----:B------:R-:W-:Y:S05]  /*29a60*/  @!UPT UIADD3 URZ, URZ, URZ, URZ ;  /* 0x0000003f3f3ff290 */ /* 0x000fea000fffe03f */
[----:B------:R-:W-:Y:S04]  /*29a70*/  STL.64 [R1+0x1700], R180 ;  /* 0x001700b401007387 */ /* 0x000fe80000100a00 */
[----:B------:R2:W-:Y:S02]  /*29a80*/  STL.64 [R1+0x1708], R182 ;  /* 0x001708b601007387 */ /* 0x0005e40000100a00 */
[-C--:B--2---:R-:W-:Y:S02]  /*29a90*/  HMMA.1688.F32.TF32 R180, R100, R148.reuse, R68 ;  /* 0x0000009464b4723c */ /* 0x084fe40000081044 */
[----:B------:R-:W4:Y:S04]  /*29aa0*/  LDL.LU.64 R68, [R1+0x80] ;  /* 0x0000800001447983 */ /* 0x000f280000300a00 */
[----:B------:R-:W4:Y:S02]  /*29ab0*/  LDL.LU.64 R70, [R1+0x88] ;  /* 0x0000880001467983 */ /* 0x000f240000300a00 */
[-C--:B------:R-:W-:Y:S08]  /*29ac0*/  HMMA.1688.F32.TF32 R176, R104, R148.reuse, R176 ;  /* 0x0000009468b0723c */ /* 0x080ff000000810b0 */
[-C--:B------:R-:W-:Y:S07]  /*29ad0*/  HMMA.1688.F32.TF32 R172, R108, R148.reuse, R172 ;  /* 0x000000946cac723c */ /* 0x080fee00000810ac */
[----:B------:R-:W-:Y:S01]  /*29ae0*/  STL.64 [R1+0x1940], R180 ;  /* 0x001940b401007387 */ /* 0x000fe20000100a00 */
[-C--:B------:R-:W-:Y:S03]  /*29af0*/  HMMA.1688.F32.TF32 R168, R140, R148.reuse, R168 ;  /* 0x000000948ca8723c */ /* 0x080fe600000810a8 */
[----:B------:R-:W-:Y:S04]  /*29b00*/  STL.64 [R1+0x1948], R182 ;  /* 0x001948b601007387 */ /* 0x000fe80000100a00 */
[----:B------:R-:W-:Y:S04]  /*29b10*/  STL.64 [R1+0x1ae0], R176 ;  /* 0x001ae0b001007387 */ /* 0x000fe80000100a00 */
[----:B------:R-:W-:Y:S04]  /*29b20*/  STL.64 [R1+0x1ae8], R178 ;  /* 0x001ae8b201007387 */ /* 0x000fe80000100a00 */
[----:B------:R-:W-:Y:S04]  /*29b30*/  STL.64 [R1+0x1ca0], R172 ;  /* 0x001ca0ac01007387 */ /* 0x000fe80000100a00 */
[----:B------:R-:W-:Y:S04]  /*29b40*/  STL.64 [R1+0x1ca8], R174 ;  /* 0x001ca8ae01007387 */ /* 0x000fe80000100a00 */
[----:B------:R-:W-:Y:S04]  /*29b50*/  STL.64 [R1+0x1f50], R168 ;  /* 0x001f50a801007387 */ /* 0x000fe80000100a00 */
[----:B------:R-:W-:Y:S01]  /*29b60*/  STL.64 [R1+0x1f58], R170 ;  /* 0x001f58aa01007387 */ /* 0x000fe20000100a00 */
[-C--:B------:R-:W-:Y:S08]  /*29b70*/  HMMA.1688.F32.TF32 R164, R136, R148.reuse, R164 ;  /* 0x0000009488a4723c */ /* 0x080ff000000810a4 */
[-C--:B------:R-:W-:Y:S08]  /*29b80*/  HMMA.1688.F32.TF32 R160, R132, R148.reuse, R160 ;  /* 0x0000009484a0723c */ /* 0x080ff000000810a0 */
[-C--:B------:R-:W-:Y:S08]  /*29b90*/  HMMA.1688.F32.TF32 R156, R128, R148.reuse, R156 ;  /* 0x00000094809c723c */ /* 0x080ff0000008109c */
[-C--:B------:R-:W-:Y:S01]  /*29ba0*/  HMMA.1688.F32.TF32 R152, R124, R148.reuse, R152 ;  /* 0x000000947c98723c */ /* 0x080fe20000081098 */
[----:B------:R-:W-:Y:S07]  /*29bb0*/  STL.64 [R1+0x24b0], R164 ;  /* 0x0024b0a401007387 */ /* 0x000fee0000100a00 */
[-C--:B------:R-:W-:Y:S01]  /*29bc0*/  HMMA.1688.F32.TF32 R144, R120, R148.reuse, R144 ;  /* 0x000000947890723c */ /* 0x080fe20000081090 */
[----:B------:R-:W-:Y:S04]  /*29bd0*/  STL.64 [R1+0x24b8], R166 ;  /* 0x0024b8a601007387 */ /* 0x000fe80000100a00 */
[----:B------:R1:W-:Y:S04]  /*29be0*/  STL.64 [R1+0x25e0], R160 ;  /* 0x0025e0a001007387 */ /* 0x0003e80000100a00 */
[----:B------:R3:W-:Y:S04]  /*29bf0*/  STL.64 [R1+0x25e8], R162 ;  /* 0x0025e8a201007387 */ /* 0x0007e80000100a00 */
[----:B-1----:R-:W2:Y:S04]  /*29c00*/  LDL.LU.64 R160, [R1+0x18f0] ;  /* 0x0018f00001a07983 */ /* 0x002ea80000300a00 */
[----:B------:R1:W-:Y:S04]  /*29c10*/  STL.64 [R1+0x27e0], R156 ;  /* 0x0027e09c01007387 */ /* 0x0003e80000100a00 */
[----:B------:R1:W-:Y:S04]  /*29c20*/  STL.64 [R1+0x27e8], R158 ;  /* 0x0027e89e01007387 */ /* 0x0003e80000100a00 */
[----:B---3--:R-:W2:Y:S04]  /*29c30*/  LDL.LU.64 R162, [R1+0x18f8] ;  /* 0x0018f80001a27983 */ /* 0x008ea80000300a00 */
[----:B------:R3:W-:Y:S01]  /*29c40*/  STL.64 [R1+0x29d0], R152 ;  /* 0x0029d09801007387 */ /* 0x0007e20000100a00 */
[-C--:B------:R-:W-:Y:S03]  /*29c50*/  HMMA.1688.F32.TF32 R76, R116, R148.reuse, R76 ;  /* 0x00000094744c723c */ /* 0x080fe6000008104c */
[----:B------:R3:W-:Y:S04]  /*29c60*/  STL.64 [R1+0x29d8], R154 ;  /* 0x0029d89a01007387 */ /* 0x0007e80000100a00 */
[----:B-1----:R-:W2:Y:S04]  /*29c70*/  LDL.LU.64 R156, [R1+0x12b0] ;  /* 0x0012b000019c7983 */ /* 0x002ea80000300a00 */
[----:B------:R-:W-:Y:S04]  /*29c80*/  STL.64 [R1+0x2ac0], R144 ;  /* 0x002ac09001007387 */ /* 0x000fe80000100a00 */
[----:B------:R-:W-:Y:S04]  /*29c90*/  STL.64 [R1+0x2ac8], R146 ;  /* 0x002ac89201007387 */ /* 0x000fe80000100a00 */
[----:B------:R-:W2:Y:S01]  /*29ca0*/  LDL.LU.64 R158, [R1+0x12b8] ;  /* 0x0012b800019e7983 */ /* 0x000ea20000300a00 */
[-C--:B----4-:R-:W-:Y:S03]  /*29cb0*/  HMMA.1688.F32.TF32 R72, R112, R148.reuse, R72 ;  /* 0x000000947048723c */ /* 0x090fe60000081048 */
[----:B------:R1:W-:Y:S04]  /*29cc0*/  STL.64 [R1+0x2b90], R76 ;  /* 0x002b904c01007387 */ /* 0x0003e80000100a00 */
[----:B------:R4:W-:Y:S04]  /*29cd0*/  STL.64 [R1+0x2b98], R78 ;  /* 0x002b984e01007387 */ /* 0x0009e80000100a00 */
[----:B---3--:R-:W3:Y:S04]  /*29ce0*/  LDL.LU.64 R152, [R1+0x1000] ;  /* 0x0010000001987983 */ /* 0x008ee80000300a00 */
[----:B------:R-:W3:Y:S08]  /*29cf0*/  LDL.LU.64 R154, [R1+0x1008] ;  /* 0x00100800019a7983 */ /* 0x000ef00000300a00 */
[----:B------:R4:W-:Y:S04]  /*29d00*/  STL.64 [R1+0x2c40], R72 ;  /* 0x002c404801007387 */ /* 0x0009e80000100a00 */
[----:B------:R4:W-:Y:S04]  /*29d10*/  STL.64 [R1+0x2c48], R74 ;  /* 0x002c484a01007387 */ /* 0x0009e80000100a00 */
[----:B-1----:R-:W3:Y:S04]  /*29d20*/  LDL.LU.64 R76, [R1+0xdf0] ;  /* 0x000df000014c7983 */ /* 0x002ee80000300a00 */
[----:B----4-:R-:W3:Y:S01]  /*29d30*/  LDL.LU.64 R78, [R1+0xdf8] ;  /* 0x000df800014e7983 */ /* 0x010ee20000300a00 */
[-C--:B------:R-:W-:Y:S11]  /*29d40*/  HMMA.1688.F32.TF32 R68, R80, R148.reuse, R68 ;  /* 0x000000945044723c */ /* 0x080ff60000081044 */
[----:B------:R-:W-:Y:S11]  /*29d50*/  @!UPT UIADD3 URZ, URZ, URZ, URZ ;  /* 0x0000003f3f3ff290 */ /* 0x000ff6000fffe03f */
[----:B------:R-:W-:Y:S01]  /*29d60*/  @!UPT UIADD3 URZ, URZ, URZ, URZ ;  /* 0x0000003f3f3ff290 */ /* 0x000fe2000fffe03f */
[----:B------:R1:W-:Y:S04]  /*29d70*/  STL.64 [R1+0x2cd0], R68 ;  /* 0x002cd04401007387 */ /* 0x0003e80000100a00 */
[----:B------:R4:W-:Y:S04]  /*29d80*/  STL.64 [R1+0x2cd8], R70 ;  /* 0x002cd84601007387 */ /* 0x0009e80000100a00 */
[----:B------:R-:W3:Y:S04]  /*29d90*/  LDL.LU.64 R72, [R1+0xbb0] ;  /* 0x000bb00001487983 */ /* 0x000ee80000300a00 */
[----:B------:R-:W3:Y:S01]  /*29da0*/  LDL.LU.64 R74, [R1+0xbb8] ;  /* 0x000bb800014a7983 */ /* 0x000ee20000300a00 */
[----:B------:R-:W-:Y:S03]  /*29db0*/  HMMA.1688.F32.TF32 R56, R84, R148, R56 ;  /* 0x000000945438723c */ /* 0x000fe60000081038 */
[----:B-1----:R-:W3:Y:S04]  /*29dc0*/  LDL.LU.64 R68, [R1+0x980] ;  /* 0x0009800001447983 */ /* 0x002ee80000300a00 */
[----:B----4-:R-:W4:Y:S11]  /*29dd0*/  LDL.LU.64 R70, [R1+0x988] ;  /* 0x0009880001467983 */ /* 0x010f360000300a00 */
[----:B------:R-:W-:Y:S06]  /*29de0*/  @!UPT UIADD3 URZ, URZ, URZ, URZ ;  /* 0x0000003f3f3ff290 */ /* 0x000fec000fffe03f */
[----:B------:R-:W-:Y:S01]  /*29df0*/  MOV R149, R56 ;  /* 0x0000003800957202 */ /* 0x000fe20000000f00 */
[----:B------:R-:W-:Y:S02]  /*29e00*/  IMAD.MOV.U32 R148, RZ, RZ, R57 ;  /* 0x000000ffff947224 */ /* 0x000fe400078e0039 */
[----:B------:R-:W-:Y:S01]  /*29e10*/  IMAD.MOV.U32 R145, RZ, RZ, R58 ;  /* 0x000000ffff917224 */ /* 0x000fe200078e003a */
[----:B------:R-:W4:Y:S01]  /*29e20*/  LDL.LU.64 R56, [R1+0x890] ;  /* 0x0008900001387983 */ /* 0x000f220000300a00 */
[----:B------:R-:W-:-:S03]  /*29e30*/  IMAD.MOV.U32 R144, RZ, RZ, R59 ;  /* 0x000000ffff907224 */ /* 0x000fc600078e003b */
[----:B------:R-:W4:Y:S04]  /*29e40*/  LDL.LU.64 R58, [R1+0x898] ;  /* 0x00089800013a7983 */ /* 0x000f280000300a00 */
[----:B------:R-:W-:Y:S04]  /*29e50*/  STL [R1+0x43a8], R144 ;  /* 0x0043a89001007387 */ /* 0x000fe80000100800 */
[----:B------:R1:W-:Y:S04]  /*29e60*/  STL [R1+0x43a4], R145 ;  /* 0x0043a49101007387 */ /* 0x0003e80000100800 */
[----:B------:R-:W-:Y:S04]  /*29e70*/  STL [R1+0x43a0], R148 ;  /* 0x0043a09401007387 */ /* 0x000fe80000100800 */
[----:B------:R-:W-:Y:S01]  /*29e80*/  STL [R1+0x439c], R149 ;  /* 0x00439c9501007387 */ /* 0x000fe20000100800 */
[-C--:B--2---:R-:W-:Y:S08]  /*29e90*/  HMMA.1688.F32.TF32 R160, R88, R64.reuse, R160 ;  /* 0x0000004058a0723c */ /* 0x084ff000000810a0 */
[-C--:B-1----:R-:W-:Y:S11]  /*29ea0*/  HMMA.1688.F32.TF32 R144, R92, R64.reuse, R156 ;  /* 0x000000405c90723c */ /* 0x082ff6000008109c */
[----:B------:R-:W-:Y:S05]  /*29eb0*/  @!UPT UIADD3 URZ, URZ, URZ, URZ ;  /* 0x0000003f3f3ff290 */ /* 0x000fea000fffe03f */
[----:B------:R-:W-:Y:S01]  /*29ec0*/  MOV R151, R160 ;  /* 0x000000a000977202 */ /* 0x000fe20000000f00 */
[----:B------:R-:W-:Y:S02]  /*29ed0*/  IMAD.MOV.U32 R150, RZ, RZ, R161 ;  /* 0x000000ffff967224 */ /* 0x000fe400078e00a1 */
[----:B------:R-:W-:Y:S02]  /*29ee0*/  IMAD.MOV.U32 R67, RZ, RZ, R162 ;  /* 0x000000ffff437224 */ /* 0x000fe400078e00a2 */
[----:B------:R-:W-:Y:S01]  /*29ef0*/  IMAD.MOV.U32 R66, RZ, RZ, R163 ;  /* 0x000000ffff427224 */ /* 0x000fe200078e00a3 */
[----:B------:R-:W-:Y:S04]  /*29f00*/  STL [R1+0x4778], R151 ;  /* 0x0047789701007387 */ /* 0x000fe80000100800 */
[----:B------:R-:W-:Y:S04]  /*29f10*/  STL [R1+0x4774], R150 ;  /* 0x0047749601007387 */ /* 0x000fe80000100800 */
[----:B------:R-:W-:Y:S04]  /*29f20*/  STL [R1+0x4770], R67 ;  /* 0x0047704301007387 */ /* 0x000fe80000100800 */
[----:B------:R-:W-:Y:S04]  /*29f30*/  STL [R1+0x476c], R66 ;  /* 0x00476c4201007387 */ /* 0x000fe80000100800 */
[----:B------:R-:W2:Y:S04]  /*29f40*/  LDL.LU.64 R156, [R1+0x740] ;  /* 0x00074000019c7983 */ /* 0x000ea80000300a00 */
[----:B------:R-:W2:Y:S04]  /*29f50*/  LDL.LU.64 R158, [R1+0x748] ;  /* 0x00074800019e7983 */ /* 0x000ea80000300a00 */
[----:B------:R-:W-:Y:S04]  /*29f60*/  STL.64 [R1+0x1090], R144 ;  /* 0x0010909001007387 */ /* 0x000fe80000100a00 */
[----:B------:R1:W-:Y:S01]  /*29f70*/  STL.64 [R1+0x1098], R146 ;  /* 0x0010989201007387 */ /* 0x0003e20000100a00 */
[-C--:B---3--:R-:W-:Y:S03]  /*29f80*/  HMMA.1688.F32.TF32 R76, R100, R64.reuse, R76 ;  /* 0x00000040644c723c */ /* 0x088fe6000008104c */
[----:B------:R-:W3:Y:S04]  /*29f90*/  LDL.LU.64 R160, [R1+0x640] ;  /* 0x0006400001a07983 */ /* 0x000ee80000300a00 */
[----:B------:R-:W3:Y:S01]  /*29fa0*/  LDL.LU.64 R162, [R1+0x648] ;  /* 0x0006480001a27983 */ /* 0x000ee20000300a00 */
[-C--:B-1----:R-:W-:Y:S03]  /*29fb0*/  HMMA.1688.F32.TF32 R144, R96, R64.reuse, R152 ;  /* 0x000000406090723c */ /* 0x082fe60000081098 */
[----:B------:R-:W1:Y:S11]  /*29fc0*/  LDSM.16.M88.4 R152, [R4+0x21800] ;  /* 0x021800000498783b */ /* 0x000e760000000200 */
[----:B------:R-:W-:Y:S09]  /*29fd0*/  @!UPT UIADD3 URZ, URZ, URZ, URZ ;  /* 0x0000003f3f3ff290 */ /* 0x000ff2000fffe03f */
[----:B------:R-:W-:Y:S04]  /*29fe0*/  STL.64 [R1+0xf30], R144 ;  /* 0x000f309001007387 */ /* 0x000fe80000100a00 */
[----:B------:R-:W-:Y:S04]  /*29ff0*/  STL.64 [R1+0xf38], R146 ;  /* 0x000f389201007387 */ /* 0x000fe80000100a00 */
[----:B------:R-:W3:Y:S04]  /*2a000*/  LDL.LU.64 R148, [R1+0x210] ;  /* 0x0002100001947983 */ /* 0x000ee80000300a00 */
[----:B------:R-:W3:Y:S04]  /*2a010*/  LDL.LU.64 R150, [R1+0x218] ;  /* 0x0002180001967983 */ /* 0x000ee80000300a00 */
[----:B------:R-:W-:Y:S04]  /*2a020*/  STL.64 [R1+0x1690], R76 ;  /* 0x0016904c01007387 */ /* 0x000fe80000100a00 */
[----:B------:R1:W-:Y:S02]  /*2a030*/  STL.64 [R1+0x1698], R78 ;  /* 0x0016984e01007387 */ /* 0x0003e40000100a00 */
[-C--:B-1----:R-:W-:Y:S02]  /*2a040*/  HMMA.1688.F32.TF32 R76, R104, R64.reuse, R72 ;  /* 0x00000040684c723c */ /* 0x082fe40000081048 */
[----:B------:R-:W3:Y:S04]  /*2a050*/  LDL.LU.64 R72, [R1+0x1f0] ;  /* 0x0001f00001487983 */ /* 0x000ee80000300a00 */
[----:B------:R-:W3:Y:S11]  /*2a060*/  LDL.LU.64 R74, [R1+0x1f8] ;  /* 0x0001f800014a7983 */ /* 0x000ef60000300a00 */
[----:B------:R-:W-:Y:S06]  /*2a070*/  @!UPT UIADD3 URZ, URZ, URZ, URZ ;  /* 0x0000003f3f3ff290 */ /* 0x000fec000fffe03f */
[----:B------:R1:W-:Y:S04]  /*2a080*/  STL.64 [R1+0x1950], R76 ;  /* 0x0019504c01007387 */ /* 0x0003e80000100a00 */
[----:B------:R1:W-:Y:S04]  /*2a090*/  STL.64 [R1+0x1958], R78 ;  /* 0x0019584e01007387 */ /* 0x0003e80000100a00 */
[----:B------:R-:W3:Y:S04]  /*2a0a0*/  LDL.LU.64 R144, [R1+0x1b0] ;  /* 0x0001b00001907983 */ /* 0x000ee80000300a00 */
[----:B------:R-:W3:Y:S01]  /*2a0b0*/  LDL.LU.64 R146, [R1+0x1b8] ;  /* 0x0001b80001927983 */ /* 0x000ee20000300a00 */
[-C--:B----4-:R-:W-:Y:S08]  /*2a0c0*/  HMMA.1688.F32.TF32 R68, R108, R64.reuse, R68 ;  /* 0x000000406c44723c */ /* 0x090ff00000081044 */
[-C--:B------:R-:W-:Y:S11]  /*2a0d0*/  HMMA.1688.F32.TF32 R56, R140, R64.reuse, R56 ;  /* 0x000000408c38723c */ /* 0x080ff60000081038 */
[----:B------:R-:W-:Y:S04]  /*2a0e0*/  @!UPT UIADD3 URZ, URZ, URZ, URZ ;  /* 0x0000003f3f3ff290 */ /* 0x000fe8000fffe03f */
[----:B------:R4:W-:Y:S04]  /*2a0f0*/  STL.64 [R1+0x1b00], R68 ;  /* 0x001b004401007387 */ /* 0x0009e80000100a00 */
[----:B------:R1:W-:Y:S04]  /*2a100*/  STL.64 [R1+0x1b08], R70 ;  /* 0x001b084601007387 */ /* 0x0003e80000100a00 */
[----:B------:R-:W-:Y:S04]  /*2a110*/  STL [R1+0x477c], R154 ;  /* 0x00477c9a01007387 */ /* 0x000fe80000100800 */
[----:B------:R-:W-:Y:S04]  /*2a120*/  STL [R1+0x4768], R155 ;  /* 0x0047689b01007387 */ /* 0x000fe80000100800 */
[----:B-1----:R-:W3:Y:S04]  /*2a130*/  LDL.LU.64 R76, [R1+0x190] ;  /* 0x00019000014c7983 */ /* 0x002ee80000300a00 */
[----:B------:R-:W3:Y:S04]  /*2a140*/  LDL.LU.64 R78, [R1+0x198] ;  /* 0x00019800014e7983 */ /* 0x000ee80000300a00 */
[----:B------:R-:W-:Y:S04]  /*2a150*/  STL.64 [R1+0x1cc0], R56 ;  /* 0x001cc03801007387 */ /* 0x000fe80000100a00 */
[----:B------:R-:W-:Y:S04]  /*2a160*/  STL.64 [R1+0x1cc8], R58 ;  /* 0x001cc83a01007387 */ /* 0x000fe80000100a00 */
[----:B----4-:R-:W4:Y:S04]  /*2a170*/  LDL.LU.64 R68, [R1+0x170] ;  /* 0x0001700001447983 */ /* 0x010f280000300a00 */
[----:B------:R-:W4:Y:S04]  /*2a180*/  LDL.LU.64 R70, [R1+0x178] ;  /* 0x0001780001467983 */ /* 0x000f280000300a00 */
[----:B------:R-:W1:Y:S04]  /*2a190*/  LDSM.16.M88.4 R56, [R4+0x21c00] ;  /* 0x021c00000438783b */ /* 0x000e680000000200 */
[----:B-1----:R-:W-:Y:S04]  /*2a1a0*/  STL [R1+0x4784], R58 ;  /* 0x0047843a01007387 */ /* 0x002fe80000100800 */
[----:B------:R-:W-:Y:S01]  /*2a1b0*/  STL [R1+0x4780], R59 ;  /* 0x0047803b01007387 */ /* 0x000fe20000100800 */
[-C--:B--2---:R-:W-:Y:S03]  /*2a1c0*/  HMMA.1688.F32.TF32 R164, R136, R64.reuse, R156 ;  /* 0x0000004088a4723c */ /* 0x084fe6000008109c */
[----:B------:R-:W2:Y:S04]  /*2a1d0*/  LDL.LU.64 R156, [R1+0x150] ;  /* 0x00015000019c7983 */ /* 0x000ea80000300a00 */
[----:B------:R-:W2:Y:S11]  /*2a1e0*/  LDL.LU.64 R158, [R1+0x158] ;  /* 0x00015800019e7983 */ /* 0x000eb60000300a00 */
[----:B------:R-:W-:Y:S05]  /*2a1f0*/  @!UPT UIADD3 URZ, URZ, URZ, URZ ;  /* 0x0000003f3f3ff290 */ /* 0x000fea000fffe03f */
[----:B------:R-:W-:Y:S04]  /*2a200*/  STL.64 [R1+0x23b0], R164 ;  /* 0x0023b0a401007387 */ /* 0x000fe80000100a00 */
[----:B------:R3:W-:Y:S02]  /*2a210*/  STL.64 [R1+0x23b8], R166 ;  /* 0x0023b8a601007387 */ /* 0x0007e40000100a00 */
[-C--:B---3--:R-:W-:Y:S08]  /*2a220*/  HMMA.1688.F32.TF32 R164, R132, R64.reuse, R160 ;  /* 0x0000004084a4723c */ /* 0x088ff000000810a0 */
[-C--:B------:R-:W-:Y:S11]  /*2a230*/  HMMA.1688.F32.TF32 R160, R128, R64.reuse, R148 ;  /* 0x0000004080a0723c */ /* 0x080ff60000081094 */
[----:B------:R-:W-:Y:S04]  /*2a240*/  @!UPT UIADD3 URZ, URZ, URZ, URZ ;  /* 0x0000003f3f3ff290 */ /* 0x000fe8000fffe03f */
[----:B------:R-:W-:Y:S04]  /*2a250*/  STL.64 [R1+0x2540], R164 ;  /* 0x002540a401007387 */ /* 0x000fe80000100a00 */
[----:B------:R-:W-:Y:S01]  /*2a260*/  STL.64 [R1+0x2548], R166 ;  /* 0x002548a601007387 */ /* 0x000fe20000100a00 */
[-C--:B------:R-:W-:Y:S03]  /*2a270*/  HMMA.1688.F32.TF32 R148, R124, R64.reuse, R72 ;  /* 0x000000407c94723c */ /* 0x080fe60000081048 */
[----:B------:R-:W3:Y:S04]  /*2a280*/  LDL.LU.64 R72, [R1+0x1920] ;  /* 0x0019200001487983 */ /* 0x000ee80000300a00 */
[----:B------:R-:W-:Y:S04]  /*2a290*/  STL.64 [R1+0x2750], R160 ;  /* 0x002750a001007387 */ /* 0x000fe80000100a00 */
[----:B------:R-:W-:Y:S04]  /*2a2a0*/  STL.64 [R1+0x2758], R162 ;  /* 0x002758a201007387 */ /* 0x000fe80000100a00 */
[----:B------:R-:W3:Y:S08]  /*2a2b0*/  LDL.LU.64 R74, [R1+0x1928] ;  /* 0x00192800014a7983 */ /* 0x000ef00000300a00 */
[----:B------:R1:W-:Y:S04]  /*2a2c0*/  STL.64 [R1+0x2870], R148 ;  /* 0x0028709401007387 */ /* 0x0003e80000100a00 */
[----:B------:R1:W-:Y:S01]  /*2a2d0*/  STL.64 [R1+0x2878], R150 ;  /* 0x0028789601007387 */ /* 0x0003e20000100a00 */
[-C--:B------:R-:W-:Y:S03]  /*2a2e0*/  HMMA.1688.F32.TF32 R144, R120, R64.reuse, R144 ;  /* 0x000000407890723c */ /* 0x080fe60000081090 */
[----:B-1----:R-:W3:Y:S04]  /*2a2f0*/  LDL.LU.64 R148, [R1+0x1300] ;  /* 0x0013000001947983 */ /* 0x002ee80000300a00 */
[----:B------:R-:W3:Y:S11]  /*2a300*/  LDL.LU.64 R150, [R1+0x1308] ;  /* 0x0013080001967983 */ /* 0x000ef60000300a00 */
[----:B------:R-:W-:Y:S05]  /*2a310*/  @!UPT UIADD3 URZ, URZ, URZ, URZ ;  /* 0x0000003f3f3ff290 */ /* 0x000fea000fffe03f */
[----:B------:R1:W-:Y:S04]  /*2a320*/  STL.64 [R1+0x2a50], R144 ;  /* 0x002a509001007387 */ /* 0x0003e80000100a00 */
[----:B------:R1:W-:Y:S04]  /*2a330*/  STL.64 [R1+0x2a58], R146 ;  /* 0x002a589201007387 */ /* 0x0003e80000100a00 */
[----:B-1----:R-:W3:Y:S04]  /*2a340*/  LDL.LU.64 R144, [R1+0x1030] ;  /* 0x0010300001907983 */ /* 0x002ee80000300a00 */
[----:B------:R-:W3:Y:S01]  /*2a350*/  LDL.LU.64 R146, [R1+0x1038] ;  /* 0x0010380001927983 */ /* 0x000ee20000300a00 */
[-C--:B------:R-:W-:Y:S03]  /*2a360*/  HMMA.1688.F32.TF32 R160, R116, R64.reuse, R76 ;  /* 0x0000004074a0723c */ /* 0x080fe6000008104c */
[----:B------:R-:W3:Y:S04]  /*2a370*/  LDL.LU.64 R76, [R1+0xe10] ;  /* 0x000e1000014c7983 */ /* 0x000ee80000300a00 */
[----:B------:R-:W3:Y:S11]  /*2a380*/  LDL.LU.64 R78, [R1+0xe18] ;  /* 0x000e1800014e7983 */ /* 0x000ef60000300a00 */
[----:B------:R-:W-:Y:S05]  /*2a390*/  @!UPT UIADD3 URZ, URZ, URZ, URZ ;  /* 0x0000003f3f3ff290 */ /* 0x000fea000fffe03f */
[----:B------:R-:W-:Y:S04]  /*2a3a0*/  STL.64 [R1+0x2b30], R160 ;  /* 0x002b30a001007387 */ /* 0x000fe80000100a00 */
[----:B------:R4:W-:Y:S02]  /*2a3b0*/  STL.64 [R1+0x2b38], R162 ;  /* 0x002b38a201007387 */ /* 0x0009e40000100a00 */
[-C--:B----4-:R-:W-:Y:S02]  /*2a3c0*/  HMMA.1688.F32.TF32 R160, R112, R64.reuse, R68 ;  /* 0x0000004070a0723c */ /* 0x090fe40000081044 */
[----:B------:R-:W4:Y:S04]  /*2a3d0*/  LDL.LU.64 R68, [R1+0xbe0] ;  /* 0x000be00001447983 */ /* 0x000f280000300a00 */
[----:B------:R-:W4:Y:S11]  /*2a3e0*/  LDL.LU.64 R70, [R1+0xbe8] ;  /* 0x000be80001467983 */ /* 0x000f360000300a00 */
[----:B------:R-:W-:Y:S06]  /*2a3f0*/  @!UPT UIADD3 URZ, URZ, URZ, URZ ;  /* 0x0000003f3f3ff290 */ /* 0x000fec000fffe03f */
[----:B------:R1:W-:Y:S04]  /*2a400*/  STL.64 [R1+0x2bf0], R160 ;  /* 0x002bf0a001007387 */ /* 0x0003e80000100a00 */
[----:B------:R1:W-:Y:S04]  /*2a410*/  STL.64 [R1+0x2bf8], R162 ;  /* 0x002bf8a201007387 */ /* 0x0003e80000100a00 */
[----:B------:R-:W4:Y:S04]  /*2a420*/  LDL.LU.64 R164, [R1+0x9d0] ;  /* 0x0009d00001a47983 */ /* 0x000f280000300a00 */
[----:B------:R-:W4:Y:S01]  /*2a430*/  LDL.LU.64 R166, [R1+0x9d8] ;  /* 0x0009d80001a67983 */ /* 0x000f220000300a00 */
[-C--:B------:R-:W-:Y:S08]  /*2a440*/  HMMA.1688.F32.TF32 R52, R84, R64.reuse, R52 ;  /* 0x000000405434723c */ /* 0x080ff00000081034 */
[----:B--2---:R-:W-:Y:S11]  /*2a450*/  HMMA.1688.F32.TF32 R156, R80, R64, R156 ;  /* 0x00000040509c723c */ /* 0x004ff6000008109c */
[----:B------:R-:W-:Y:S11]  /*2a460*/  @!UPT UIADD3 URZ, URZ, URZ, URZ ;  /* 0x0000003f3f3ff290 */ /* 0x000ff6000fffe03f */
[----:B------:R-:W-:Y:S01]  /*2a470*/  @!UPT UIADD3 URZ, URZ, URZ, URZ ;  /* 0x0000003f3f3ff290 */ /* 0x000fe2000fffe03f */
[----:B------:R-:W-:Y:S04]  /*2a480*/  STL.64 [R1+0x2c90], R156 ;  /* 0x002c909c01007387 */ /* 0x000fe80000100a00 */
[----:B------:R-:W-:Y:S04]  /*2a490*/  STL.64 [R1+0x2c98], R158 ;  /* 0x002c989e01007387 */ /* 0x000fe80000100a00 */
[----:B-1----:R-:W2:Y:S04]  /*2a4a0*/  LDL.LU.64 R160, [R1+0x8a0] ;  /* 0x0008a00001a07983 */ /* 0x002ea80000300a00 */
[----:B------:R-:W2:Y:S04]  /*2a4b0*/  LDL.LU.64 R162, [R1+0x8a8] ;  /* 0x0008a80001a27983 */ /* 0x000ea80000300a00 */
[----:B------:R1:W-:Y:S04]  /*2a4c0*/  STL.64 [R1+0x2d10], R52 ;  /* 0x002d103401007387 */ /* 0x0003e80000100a00 */
[----:B------:R1:W-:Y:S01]  /*2a4d0*/  STL.64 [R1+0x2d18], R54 ;  /* 0x002d183601007387 */ /* 0x0003e20000100a00 */
[----:B---3--:R-:W-:Y:S11]  /*2a4e0*/  HMMA.1688.F32.TF32 R72, R88, R152, R72 ;  /* 0x000000985848723c */ /* 0x008ff60000081048 */
[----:B------:R-:W-:Y:S11]  /*2a4f0*/  @!UPT UIADD3 URZ, URZ, URZ, URZ ;  /* 0x0000003f3f3ff290 */ /* 0x000ff6000fffe03f */
[----:B------:R-:W-:Y:S02]  /*2a500*/  @!UPT UIADD3 URZ, URZ, URZ, URZ ;  /* 0x0000003f3f3ff290 */ /* 0x000fe4000fffe03f */
[----:B------:R-:W-:Y:S02]  /*2a510*/  IMAD.MOV.U32 R155, RZ, RZ, R74 ;  /* 0x000000ffff9b7224 */ /* 0x000fe400078e004a */
[----:B------:R-:W-:Y:S01]  /*2a520*/  IMAD.MOV.U32 R74, RZ, RZ, R75 ;  /* 0x000000ffff4a7224 */ /* 0x000fe200078e004b */
[----:B------:R-:W-:Y:S01]  /*2a530*/  MOV R67, R72 ;  /* 0x0000004800437202 */ /* 0x000fe20000000f00 */
[----:B------:R-:W-:-:S03]  /*2a540*/  IMAD.MOV.U32 R66, RZ, RZ, R73 ;  /* 0x000000ffff427224 */ /* 0x000fc600078e0049 */
[----:B------:R-:W-:Y:S04]  /*2a550*/  STL [R1+0x4794], R74 ;  /* 0x0047944a01007387 */ /* 0x000fe80000100800 */
[----:B------:R-:W-:Y:S04]  /*2a560*/  STL [R1+0x4790], R155 ;  /* 0x0047909b01007387 */ /* 0x000fe80000100800 */
[----:B------:R-:W-:Y:S04]  /*2a570*/  STL [R1+0x478c], R66 ;  /* 0x00478c4201007387 */ /* 0x000fe80000100800 */
[----:B------:R3:W-:Y:S04]  /*2a580*/  STL [R1+0x4788], R67 ;  /* 0x0047884301007387 */ /* 0x0007e80000100800 */
[----:B-1----:R-:W2:Y:S04]  /*2a590*/  LDL.LU.64 R52, [R1+0x730] ;  /* 0x0007300001347983 */ /* 0x002ea80000300a00 */
        /* <DEDUP_REMOVED lines=8> */
[-C--:B-1----:R-:W-:Y:S11]  /*2a620*/  HMMA.1688.F32.TF32 R64, R96, R152.reuse, R144 ;  /* 0x000000986040723c */ /* 0x082ff60000081090 */
        /* <DEDUP_REMOVED lines=13> */
[-C--:B----4-:R-:W-:Y:S11]  /*2a700*/  HMMA.1688.F32.TF32 R64, R104, R152.reuse, R68 ;  /* 0x000000986840723c */ /* 0x090ff60000081044 */
[----:B------:R-:W-:Y:S11]  /*2a710*/  @!UPT UIADD3 URZ, URZ, URZ, URZ ;  /* 0x0000003f3f3ff290 */ /* 0x000ff6000fffe03f */
[----:B------:R-:W-:Y:S01]  /*2a720*/  @!UPT UIADD3 URZ, URZ, URZ, URZ ;  /* 0x0000003f3f3ff290 */ /* 0x000fe2000fffe03f */
[----:B------:R1:W-:Y:S04]  /*2a730*/  STL.64 [R1+0x11f0], R64 ;  /* 0x0011f04001007387 */ /* 0x0003e80000100a00 */
[----:B------:R-:W-:Y:S04]  /*2a740*/  STL.64 [R1+0x11f8], R66 ;  /* 0x0011f84201007387 */ /* 0x000fe80000100a00 */
[----:B------:R-:W4:Y:S04]  /*2a750*/  LDL.LU.64 R68, [R1+0x1a0] ;  /* 0x0001a00001447983 */ /* 0x000f280000300a00 */
[----:B------:R-:W4:Y:S04]  /*2a760*/  LDL.LU.64 R70, [R1+0x1a8] ;  /* 0x0001a80001467983 */ /* 0x000f280000300a00 */
[----:B------:R-:W4:Y:S04]  /*2a770*/  LDL.LU.64 R76, [R1+0x180] ;  /* 0x00018000014c7983 */ /* 0x000f280000300a00 */
[----:B------:R-:W4:Y:S01]  /*2a780*/  LDL.LU.64 R78, [R1+0x188] ;  /* 0x00018800014e7983 */ /* 0x000f220000300a00 */
[-C--:B------:R-:W-:Y:S11]  /*2a790*/  HMMA.1688.F32.TF32 R72, R108, R152.reuse, R164 ;  /* 0x000000986c48723c */ /* 0x080ff600000810a4 */
[----:B------:R-:W-:Y:S11]  /*2a7a0*/  @!UPT UIADD3 URZ, URZ, URZ, URZ ;  /* 0x0000003f3f3ff290 */ /* 0x000ff6000fffe03f */
[----:B------:R-:W-:Y:S02]  /*2a7b0*/  @!UPT UIADD3 URZ, URZ, URZ, URZ ;  /* 0x0000003f3f3ff290 */ /* 0x000fe4000fffe03f */
[----:B-1----:R-:W-:Y:S01]  /*2a7c0*/  IMAD.MOV.U32 R64, RZ, RZ, R75 ;  /* 0x000000ffff407224 */ /* 0x002fe200078e004b */
[----:B------:R-:W-:Y:S01]  /*2a7d0*/  MOV R65, R74 ;  /* 0x0000004a00417202 */ /* 0x000fe20000000f00 */
[----:B------:R1:W-:Y:S04]  /*2a7e0*/  STL.64 [R1+0x1a70], R72 ;  /* 0x001a704801007387 */ /* 0x0003e80000100a00 */
[----:B------:R-:W-:Y:S04]  /*2a7f0*/  STL [R1+0x4594], R64 ;  /* 0x0045944001007387 */ /* 0x000fe80000100800 */
[----:B------:R2:W-:Y:S04]  /*2a800*/  STL [R1+0x4590], R65 ;  /* 0x0045904101007387 */ /* 0x0005e80000100800 */
[----:B-1----:R-:W4:Y:S04]  /*2a810*/  LDL.LU.64 R72, [R1+0x160] ;  /* 0x0001600001487983 */ /* 0x002f280000300a00 */
[----:B------:R-:W4:Y:S01]  /*2a820*/  LDL.LU.64 R74, [R1+0x168] ;  /* 0x00016800014a7983 */ /* 0x000f220000300a00 */
[-C--:B--2---:R-:W-:Y:S11]  /*2a830*/  HMMA.1688.F32.TF32 R64, R140, R152.reuse, R160 ;  /* 0x000000988c40723c */ /* 0x084ff600000810a0 */
[----:B------:R-:W-:Y:S11]  /*2a840*/  @!UPT UIADD3 URZ, URZ, URZ, URZ ;  /* 0x0000003f3f3ff290 */ /* 0x000ff6000fffe03f */
[----:B------:R-:W-:Y:S01]  /*2a850*/  @!UPT UIADD3 URZ, URZ, URZ, URZ ;  /* 0x0000003f3f3ff290 */ /* 0x000fe2000fffe03f */
[----:B------:R-:W-:Y:S04]  /*2a860*/  STL.64 [R1+0x1c20], R64 ;  /* 0x001c204001007387 */ /* 0x000fe80000100a00 */
[----:B------:R1:W-:Y:S02]  /*2a870*/  STL.64 [R1+0x1c28], R66 ;  /* 0x001c284201007387 */ /* 0x0003e40000100a00 */
[-C--:B-1----:R-:W-:Y:S02]  /*2a880*/  HMMA.1688.F32.TF32 R64, R136, R152.reuse, R52 ;  /* 0x000000988840723c */ /* 0x082fe40000081034 */
[----:B------:R-:W2:Y:S04]  /*2a890*/  LDL.LU.64 R52, [R1+0x140] ;  /* 0x0001400001347983 */ /* 0x000ea80000300a00 */
[----:B------:R-:W2:Y:S02]  /*2a8a0*/  LDL.LU.64 R54, [R1+0x148] ;  /* 0x0001480001367983 */ /* 0x000ea40000300a00 */
[-C--:B---3--:R-:W-:Y:S11]  /*2a8b0*/  HMMA.1688.F32.TF32 R156, R132, R152.reuse, R156 ;  /* 0x00000098849c723c */ /* 0x088ff6000008109c */
[----:B------:R-:W-:Y:S04]  /*2a8c0*/  @!UPT UIADD3 URZ, URZ, URZ, URZ ;  /* 0x0000003f3f3ff290 */ /* 0x000fe8000fffe03f */
[----:B------:R-:W-:Y:S04]  /*2a8d0*/  STL.64 [R1+0x1cf0], R64 ;  /* 0x001cf04001007387 */ /* 0x000fe80000100a00 */
[----:B------:R1:W-:Y:S02]  /*2a8e0*/  STL.64 [R1+0x1cf8], R66 ;  /* 0x001cf84201007387 */ /* 0x0003e40000100a00 */
[-C--:B-1----:R-:W-:Y:S02]  /*2a8f0*/  HMMA.1688.F32.TF32 R64, R128, R152.reuse, R148 ;  /* 0x000000988040723c */ /* 0x082fe40000081094 */
[----:B------:R-:W3:Y:S04]  /*2a900*/  LDL.LU.64 R148, [R1+0x1980] ;  /* 0x0019800001947983 */ /* 0x000ee80000300a00 */
[----:B------:R-:W-:Y:S04]  /*2a910*/  STL.64 [R1+0x24c0], R156 ;  /* 0x0024c09c01007387 */ /* 0x000fe80000100a00 */
[----:B------:R-:W-:Y:S04]  /*2a920*/  STL.64 [R1+0x24c8], R158 ;  /* 0x0024c89e01007387 */ /* 0x000fe80000100a00 */
[----:B------:R-:W3:Y:S09]  /*2a930*/  LDL.LU.64 R150, [R1+0x1988] ;  /* 0x0019880001967983 */ /* 0x000ef20000300a00 */
[----:B------:R1:W-:Y:S04]  /*2a940*/  STL.64 [R1+0x25f0], R64 ;  /* 0x0025f04001007387 */ /* 0x0003e80000100a00 */
[----:B------:R1:W-:Y:S04]  /*2a950*/  STL.64 [R1+0x25f8], R66 ;  /* 0x0025f84201007387 */ /* 0x0003e80000100a00 */
[----:B-1----:R-:W3:Y:S04]  /*2a960*/  LDL.LU.64 R64, [R1+0x1330] ;  /* 0x0013300001407983 */ /* 0x002ee80000300a00 */
[----:B------:R-:W3:Y:S01]  /*2a970*/  LDL.LU.64 R66, [R1+0x1338] ;  /* 0x0013380001427983 */ /* 0x000ee20000300a00 */
[-C--:B------:R-:W-:Y:S11]  /*2a980*/  HMMA.1688.F32.TF32 R144, R124, R152.reuse, R144 ;  /* 0x000000987c90723c */ /* 0x080ff60000081090 */
[----:B------:R-:W-:Y:S11]  /*2a990*/  @!UPT UIADD3 URZ, URZ, URZ, URZ ;  /* 0x0000003f3f3ff290 */ /* 0x000ff6000fffe03f */
[----:B------:R-:W-:Y:S01]  /*2a9a0*/  @!UPT UIADD3 URZ, URZ, URZ, URZ ;  /* 0x0000003f3f3ff290 */ /* 0x000fe2000fffe03f */
[----:B------:R-:W-:Y:S04]  /*2a9b0*/  STL.64 [R1+0x27f0], R144 ;  /* 0x0027f09001007387 */ /* 0x000fe80000100a00 */
[----:B------:R4:W-:Y:S02]  /*2a9c0*/  STL.64 [R1+0x27f8], R146 ;  /* 0x0027f89201007387 */ /* 0x0009e40000100a00 */
[-C--:B----4-:R-:W-:Y:S02]  /*2a9d0*/  HMMA.1688.F32.TF32 R144, R120, R152.reuse, R68 ;  /* 0x000000987890723c */ /* 0x090fe40000081044 */
[----:B------:R-:W4:Y:S04]  /*2a9e0*/  LDL.LU.64 R68, [R1+0x1060] ;  /* 0x0010600001447983 */ /* 0x000f280000300a00 */
[----:B------:R-:W4:Y:S02]  /*2a9f0*/  LDL.LU.64 R70, [R1+0x1068] ;  /* 0x0010680001467983 */ /* 0x000f240000300a00 */
[-C--:B------:R-:W-:Y:S11]  /*2aa00*/  HMMA.1688.F32.TF32 R76, R116, R152.reuse, R76 ;  /* 0x00000098744c723c */ /* 0x080ff6000008104c */
[----:B------:R-:W-:Y:S04]  /*2aa10*/  @!UPT UIADD3 URZ, URZ, URZ, URZ ;  /* 0x0000003f3f3ff290 */ /* 0x000fe8000fffe03f */
[----:B------:R1:W-:Y:S04]  /*2aa20*/  STL.64 [R1+0x29e0], R144 ;  /* 0x0029e09001007387 */ /* 0x0003e80000100a00 */
[----:B------:R1:W-:Y:S04]  /*2aa30*/  STL.64 [R1+0x29e8], R146 ;  /* 0x0029e89201007387 */ /* 0x0003e80000100a00 */
[----:B-1----:R-:W4:Y:S04]  /*2aa40*/  LDL.LU.64 R144, [R1+0xc80] ;  /* 0x000c800001907983 */ /* 0x002f280000300a00 */
[----:B------:R-:W4:Y:S04]  /*2aa50*/  LDL.LU.64 R146, [R1+0xc88] ;  /* 0x000c880001927983 */ /* 0x000f280000300a00 */
[----:B------:R1:W-:Y:S04]  /*2aa60*/  STL.64 [R1+0x2ad0], R76 ;  /* 0x002ad04c01007387 */ /* 0x0003e80000100a00 */
[----:B------:R1:W-:Y:S04]  /*2aa70*/  STL.64 [R1+0x2ad8], R78 ;  /* 0x002ad84e01007387 */ /* 0x0003e80000100a00 */
[----:B-1----:R-:W4:Y:S04]  /*2aa80*/  LDL.LU.64 R76, [R1+0xbd0] ;  /* 0x000bd000014c7983 */ /* 0x002f280000300a00 */
        /* <DEDUP_REMOVED lines=10> */
[----:B------:R1:W-:Y:S04]  /*2ab30*/  STL.64 [R1+0x2c50], R72 ;  /* 0x002c504801007387 */ /* 0x0003e80000100a00 */
[----:B------:R1:W-:Y:S04]  /*2ab40*/  STL.64 [R1+0x2c58], R74 ;  /* 0x002c584a01007387 */ /* 0x0003e80000100a00 */
[----:B-1----:R-:W2:Y:S04]  /*2ab50*/  LDL.LU.64 R72, [R1+0x8b0] ;  /* 0x0008b00001487983 */ /* 0x002ea80000300a00 */
[----:B------:R-:W2:Y:S01]  /*2ab60*/  LDL.LU.64 R74, [R1+0x8b8] ;  /* 0x0008b800014a7983 */ /* 0x000ea20000300a00 */
[----:B------:R-:W-:Y:S08]  /*2ab70*/  HMMA.1688.F32.TF32 R48, R84, R152, R48 ;  /* 0x000000985430723c */ /* 0x000ff00000081030 */
[----:B---3--:R-:W-:Y:S11]  /*2ab80*/  HMMA.1688.F32.TF32 R156, R88, R56, R148 ;  /* 0x00000038589c723c */ /* 0x008ff60000081094 */
[----:B------:R-:W-:Y:S04]  /*2ab90*/  @!UPT UIADD3 URZ, URZ, URZ, URZ ;  /* 0x0000003f3f3ff290 */ /* 0x000fe8000fffe03f */
[----:B------:R-:W-:Y:S04]  /*2aba0*/  STL.64 [R1+0x2ce0], R48 ;  /* 0x002ce03001007387 */ /* 0x000fe80000100a00 */
[----:B------:R1:W-:Y:S05]  /*2abb0*/  STL.64 [R1+0x2ce8], R50 ;  /* 0x002ce83201007387 */ /* 0x0003ea0000100a00 */
[----:B------:R-:W-:Y:S01]  /*2abc0*/  IMAD.MOV.U32 R150, RZ, RZ, R159 ;  /* 0x000000ffff967224 */ /* 0x000fe200078e009f */
[----:B------:R-:W-:Y:S01]  /*2abd0*/  MOV R151, R158 ;  /* 0x0000009e00977202 */ /* 0x000fe20000000f00 */
[----:B------:R-:W-:-:S02]  /*2abe0*/  IMAD.MOV.U32 R154, RZ, RZ, R157 ;  /* 0x000000ffff9a7224 */ /* 0x000fc400078e009d */
[----:B------:R-:W-:Y:S01]  /*2abf0*/  IMAD.MOV.U32 R59, RZ, RZ, R156 ;  /* 0x000000ffff3b7224 */ /* 0x000fe200078e009c */
[----:B------:R-:W-:Y:S01]  /*2ac00*/  STL [R1+0x47a4], R150 ;  /* 0x0047a49601007387 */ /* 0x000fe20000100800 */
[-C--:B-1----:R-:W-:Y:S03]  /*2ac10*/  HMMA.1688.F32.TF32 R48, R92, R56.reuse, R64 ;  /* 0x000000385c30723c */ /* 0x082fe60000081040 */
[----:B------:R-:W-:Y:S04]  /*2ac20*/  STL [R1+0x47a0], R151 ;  /* 0x0047a09701007387 */ /* 0x000fe80000100800 */
[----:B------:R1:W-:Y:S04]  /*2ac30*/  STL [R1+0x479c], R154 ;  /* 0x00479c9a01007387 */ /* 0x0003e80000100800 */
[----:B------:R-:W-:Y:S04]  /*2ac40*/  STL [R1+0x4798], R59 ;  /* 0x0047983b01007387 */ /* 0x000fe80000100800 */
[----:B------:R-:W3:Y:S04]  /*2ac50*/  LDL.LU.64 R64, [R1+0x760] ;  /* 0x0007600001407983 */ /* 0x000ee80000300a00 */
[----:B------:R-:W3:Y:S04]  /*2ac60*/  LDL.LU.64 R66, [R1+0x768] ;  /* 0x0007680001427983 */ /* 0x000ee80000300a00 */
[----:B------:R-:W-:Y:S04]  /*2ac70*/  STL.64 [R1+0xe70], R48 ;  /* 0x000e703001007387 */ /* 0x000fe80000100a00 */
[----:B------:R4:W-:Y:S04]  /*2ac80*/  STL.64 [R1+0xe78], R50 ;  /* 0x000e783201007387 */ /* 0x0009e80000100a00 */
[----:B------:R-:W3:Y:S04]  /*2ac90*/  LDL.LU.64 R152, [R1+0x660] ;  /* 0x0006600001987983 */ /* 0x000ee80000300a00 */
[----:B-1----:R-:W3:Y:S01]  /*2aca0*/  LDL.LU.64 R154, [R1+0x668] ;  /* 0x00066800019a7983 */ /* 0x002ee20000300a00 */
[-C--:B----4-:R-:W-:Y:S11]  /*2acb0*/  HMMA.1688.F32.TF32 R48, R96, R56.reuse, R68 ;  /* 0x000000386030723c */ /* 0x090ff60000081044 */
[----:B------:R-:W-:Y:S11]  /*2acc0*/  @!UPT UIADD3 URZ, URZ, URZ, URZ ;  /* 0x0000003f3f3ff290 */ /* 0x000ff6000fffe03f */
[----:B------:R-:W-:Y:S01]  /*2acd0*/  @!UPT UIADD3 URZ, URZ, URZ, URZ ;  /* 0x0000003f3f3ff290 */ /* 0x000fe2000fffe03f */
[----:B------:R-:W-:Y:S04]  /*2ace0*/  STL.64 [R1+0xe90], R48 ;  /* 0x000e903001007387 */ /* 0x000fe80000100a00 */
[----:B------:R1:W-:Y:S04]  /*2acf0*/  STL.64 [R1+0xe98], R50 ;  /* 0x000e983201007387 */ /* 0x0003e80000100a00 */
[----:B------:R-:W4:Y:S04]  /*2ad00*/  LDL.LU.64 R68, [R1+0x2f0] ;  /* 0x0002f00001447983 */ /* 0x000f280000300a00 */
[----:B------:R-:W4:Y:S01]  /*2ad10*/  LDL.LU.64 R70, [R1+0x2f8] ;  /* 0x0002f80001467983 */ /* 0x000f220000300a00 */
[-C--:B-1----:R-:W-:Y:S03]  /*2ad20*/  HMMA.1688.F32.TF32 R48, R100, R56.reuse, R144 ;  /* 0x000000386430723c */ /* 0x082fe60000081090 */
[----:B------:R-:W4:Y:S04]  /*2ad30*/  LDL.LU.64 R148, [R1+0x2d0] ;  /* 0x0002d00001947983 */ /* 0x000f280000300a00 */
[----:B------:R-:W4:Y:S11]  /*2ad40*/  LDL.LU.64 R150, [R1+0x2d8] ;  /* 0x0002d80001967983 */ /* 0x000f360000300a00 */
[----:B------:R-:W-:Y:S05]  /*2ad50*/  @!UPT UIADD3 URZ, URZ, URZ, URZ ;  /* 0x0000003f3f3ff290 */ /* 0x000fea000fffe03f */
[----:B------:R-:W-:Y:S04]  /*2ad60*/  STL.64 [R1+0xe80], R48 ;  /* 0x000e803001007387 */ /* 0x000fe80000100a00 */
[----:B------:R1:W-:Y:S04]  /*2ad70*/  STL.64 [R1+0xe88], R50 ;  /* 0x000e883201007387 */ /* 0x0003e80000100a00 */
[----:B------:R-:W4:Y:S04]  /*2ad80*/  LDL.LU.64 R144, [R1+0x290] ;  /* 0x0002900001907983 */ /* 0x000f280000300a00 */
[----:B------:R-:W4:Y:S01]  /*2ad90*/  LDL.LU.64 R146, [R1+0x298] ;  /* 0x0002980001927983 */ /* 0x000f220000300a00 */
[-C--:B-1----:R-:W-:Y:S11]  /*2ada0*/  HMMA.1688.F32.TF32 R48, R104, R56.reuse, R76 ;  /* 0x000000386830723c */ /* 0x082ff6000008104c */
[----:B------:R-:W-:Y:S11]  /*2adb0*/  @!UPT UIADD3 URZ, URZ, URZ, URZ ;  /* 0x0000003f3f3ff290 */ /* 0x000ff6000fffe03f */
[----:B------:R-:W-:Y:S01]  /*2adc0*/  @!UPT UIADD3 URZ, URZ, URZ, URZ ;  /* 0x0000003f3f3ff290 */ /* 0x000fe2000fffe03f */
[----:B------:R-:W-:Y:S04]  /*2add0*/  STL.64 [R1+0xed0], R48 ;  /* 0x000ed03001007387 */ /* 0x000fe80000100a00 */
[----:B------:R2:W-:Y:S04]  /*2ade0*/  STL.64 [R1+0xed8], R50 ;  /* 0x000ed83201007387 */ /* 0x0005e80000100a00 */
[----:B------:R-:W4:Y:S04]  /*2adf0*/  LDL.LU.64 R76, [R1+0x270] ;  /* 0x00027000014c7983 */ /* 0x000f280000300a00 */
[----:B------:R-:W4:Y:S01]  /*2ae00*/  LDL.LU.64 R78, [R1+0x278] ;  /* 0x00027800014e7983 */ /* 0x000f220000300a00 */
[-C--:B--2---:R-:W-:Y:S03]  /*2ae10*/  HMMA.1688.F32.TF32 R48, R108, R56.reuse, R52 ;  /* 0x000000386c30723c */ /* 0x084fe60000081034 */
[----:B------:R-:W1:Y:S11]  /*2ae20*/  LDSM.16.M88.4 R52, [R4+0x22000] ;  /* 0x022000000434783b */ /* 0x000e760000000200 */
[----:B------:R-:W-:Y:S09]  /*2ae30*/  @!UPT UIADD3 URZ, URZ, URZ, URZ ;  /* 0x0000003f3f3ff290 */ /* 0x000ff2000fffe03f */
[----:B------:R-:W-:Y:S04]  /*2ae40*/  STL.64 [R1+0x18b0], R48 ;  /* 0x0018b03001007387 */ /* 0x000fe80000100a00 */
[----:B------:R2:W-:Y:S02]  /*2ae50*/  STL.64 [R1+0x18b8], R50 ;  /* 0x0018b83201007387 */ /* 0x0005e40000100a00 */
[-C--:B--2---:R-:W-:Y:S02]  /*2ae60*/  HMMA.1688.F32.TF32 R48, R140, R56.reuse, R72 ;  /* 0x000000388c30723c */ /* 0x084fe40000081048 */
[----:B-1----:R-:W-:Y:S04]  /*2ae70*/  STL [R1+0x47ac], R54 ;  /* 0x0047ac3601007387 */ /* 0x002fe80000100800 */
[----:B------:R-:W-:Y:S04]  /*2ae80*/  STL [R1+0x47a8], R55 ;  /* 0x0047a83701007387 */ /* 0x000fe80000100800 */
[----:B------:R-:W2:Y:S04]  /*2ae90*/  LDL.LU.64 R72, [R1+0x230] ;  /* 0x0002300001487983 */ /* 0x000ea80000300a00 */
[----:B------:R-:W2:Y:S09]  /*2aea0*/  LDL.LU.64 R74, [R1+0x238] ;  /* 0x00023800014a7983 */ /* 0x000eb20000300a00 */
[----:B------:R-:W-:Y:S04]  /*2aeb0*/  STL.64 [R1+0x1aa0], R48 ;  /* 0x001aa03001007387 */ /* 0x000fe80000100a00 */
[----:B------:R-:W-:Y:S04]  /*2aec0*/  STL.64 [R1+0x1aa8], R50 ;  /* 0x001aa83201007387 */ /* 0x000fe80000100a00 */
[----:B------:R-:W1:Y:S04]  /*2aed0*/  LDSM.16.M88.4 R48, [R4+0x22400] ;  /* 0x022400000430783b */ /* 0x000e680000000200 */
[----:B-1----:R-:W-:Y:S04]  /*2aee0*/  STL [R1+0x47b4], R50 ;  /* 0x0047b43201007387 */ /* 0x002fe80000100800 */
[----:B------:R-:W-:Y:S01]  /*2aef0*/  STL [R1+0x47b0], R51 ;  /* 0x0047b03301007387 */ /* 0x000fe20000100800 */
[-C--:B---3--:R-:W-:Y:S03]  /*2af00*/  HMMA.1688.F32.TF32 R156, R136, R56.reuse, R64 ;  /* 0x00000038889c723c */ /* 0x088fe60000081040 */
[----:B------:R-:W3:Y:S04]  /*2af10*/  LDL.LU.64 R64, [R1+0x1d0] ;  /* 0x0001d00001407983 */ /* 0x000ee80000300a00 */
[----:B------:R-:W3:Y:S11]  /*2af20*/  LDL.LU.64 R66, [R1+0x1d8] ;  /* 0x0001d80001427983 */ /* 0x000ef60000300a00 */
[----:B------:R-:W-:Y:S05]  /*2af30*/  @!UPT UIADD3 URZ, URZ, URZ, URZ ;  /* 0x0000003f3f3ff290 */ /* 0x000fea000fffe03f */
[----:B------:R-:W-:Y:S04]  /*2af40*/  STL.64 [R1+0x1c30], R156 ;  /* 0x001c309c01007387 */ /* 0x000fe80000100a00 */
[----:B------:R1:W-:Y:S02]  /*2af50*/  STL.64 [R1+0x1c38], R158 ;  /* 0x001c389e01007387 */ /* 0x0003e40000100a00 */
[-C--:B-1----:R-:W-:Y:S08]  /*2af60*/  HMMA.1688.F32.TF32 R156, R132, R56.reuse, R152 ;  /* 0x00000038849c723c */ /* 0x082ff00000081098 */
[-C--:B----4-:R-:W-:Y:S01]  /*2af70*/  HMMA.1688.F32.TF32 R152, R128, R56.reuse, R68 ;  /* 0x000000388098723c */ /* 0x090fe20000081044 */
[----:B------:R-:W4:Y:S07]  /*2af80*/  LDL.LU.64 R68, [R1+0x1a90] ;  /* 0x001a900001447983 */ /* 0x000f2e0000300a00 */
[-C--:B------:R-:W-:Y:S07]  /*2af90*/  HMMA.1688.F32.TF32 R148, R124, R56.reuse, R148 ;  /* 0x000000387c94723c */ /* 0x080fee0000081094 */
[----:B------:R-:W-:Y:S04]  /*2afa0*/  STL.64 [R1+0x23c0], R156 ;  /* 0x0023c09c01007387 */ /* 0x000fe80000100a00 */
[----:B------:R-:W-:Y:S04]  /*2afb0*/  STL.64 [R1+0x23c8], R158 ;  /* 0x0023c89e01007387 */ /* 0x000fe80000100a00 */
[----:B------:R-:W4:Y:S04]  /*2afc0*/  LDL.LU.64 R70, [R1+0x1a98] ;  /* 0x001a980001467983 */ /* 0x000f280000300a00 */
[----:B------:R-:W-:Y:S04]  /*2afd0*/  STL.64 [R1+0x2550], R152 ;  /* 0x0025509801007387 */ /* 0x000fe80000100a00 */
[----:B------:R-:W-:Y:S04]  /*2afe0*/  STL.64 [R1+0x2558], R154 ;  /* 0x0025589a01007387 */ /* 0x000fe80000100a00 */
[----:B------:R-:W4:Y:S04]  /*2aff0*/  LDL.LU.64 R164, [R1+0x16a0] ;  /* 0x0016a00001a47983 */ /* 0x000f280000300a00 */
[----:B------:R-:W-:Y:S01]  /*2b000*/  STL.64 [R1+0x2760], R148 ;  /* 0x0027609401007387 */ /* 0x000fe20000100a00 */
[-C--:B------:R-:W-:Y:S03]  /*2b010*/  HMMA.1688.F32.TF32 R144, R120, R56.reuse, R144 ;  /* 0x000000387890723c */ /* 0x080fe60000081090 */
[----:B------:R-:W-:Y:S04]  /*2b020*/  STL.64 [R1+0x2768], R150 ;  /* 0x0027689601007387 */ /* 0x000fe80000100a00 */
[----:B------:R-:W4:Y:S11]  /*2b030*/  LDL.LU.64 R166, [R1+0x16a8] ;  /* 0x0016a80001a67983 */ /* 0x000f360000300a00 */
[----:B------:R-:W-:Y:S05]  /*2b040*/  @!UPT UIADD3 URZ, URZ, URZ, URZ ;  /* 0x0000003f3f3ff290 */ /* 0x000fea000fffe03f */
[----:B------:R-:W-:Y:S04]  /*2b050*/  STL.64 [R1+0x2890], R144 ;  /* 0x0028909001007387 */ /* 0x000fe80000100a00 */
[----:B------:R-:W-:Y:S04]  /*2b060*/  STL.64 [R1+0x2898], R146 ;  /* 0x0028989201007387 */ /* 0x000fe80000100a00 */
[----:B------:R-:W4:Y:S04]  /*2b070*/  LDL.LU.64 R160, [R1+0x10b0] ;  /* 0x0010b00001a07983 */ /* 0x000f280000300a00 */
[----:B------:R-:W4:Y:S01]  /*2b080*/  LDL.LU.64 R162, [R1+0x10b8] ;  /* 0x0010b80001a27983 */ /* 0x000f220000300a00 */
[-C--:B------:R-:W-:Y:S11]  /*2b090*/  HMMA.1688.F32.TF32 R76, R116, R56.reuse, R76 ;  /* 0x00000038744c723c */ /* 0x080ff6000008104c */
[----:B------:R-:W-:Y:S11]  /*2b0a0*/  @!UPT UIADD3 URZ, URZ, URZ, URZ ;  /* 0x0000003f3f3ff290 */ /* 0x000ff6000fffe03f */
[----:B------:R-:W-:Y:S01]  /*2b0b0*/  @!UPT UIADD3 URZ, URZ, URZ, URZ ;  /* 0x0000003f3f3ff290 */ /* 0x000fe2000fffe03f */
[----:B------:R1:W-:Y:S04]  /*2b0c0*/  STL.64 [R1+0x2a60], R76 ;  /* 0x002a604c01007387 */ /* 0x0003e80000100a00 */
[----:B------:R1:W-:Y:S04]  /*2b0d0*/  STL.64 [R1+0x2a68], R78 ;  /* 0x002a684e01007387 */ /* 0x0003e80000100a00 */
[----:B-1----:R-:W4:Y:S04]  /*2b0e0*/  LDL.LU.64 R76, [R1+0xe30] ;  /* 0x000e3000014c7983 */ /* 0x002f280000300a00 */
[----:B------:R-:W4:Y:S04]  /*2b0f0*/  LDL.LU.64 R78, [R1+0xe38] ;  /* 0x000e3800014e7983 */ /* 0x000f280000300a00 */
[----:B------:R-:W4:Y:S04]  /*2b100*/  LDL.LU.64 R156, [R1+0xc20] ;  /* 0x000c2000019c7983 */ /* 0x000f280000300a00 */
[----:B------:R-:W4:Y:S01]  /*2b110*/  LDL.LU.64 R158, [R1+0xc28] ;  /* 0x000c2800019e7983 */ /* 0x000f220000300a00 */
[-C--:B--2---:R-:W-:Y:S11]  /*2b120*/  HMMA.1688.F32.TF32 R72, R112, R56.reuse, R72 ;  /* 0x000000387048723c */ /* 0x084ff60000081048 */
[----:B------:R-:W-:Y:S11]  /*2b130*/  @!UPT UIADD3 URZ, URZ, URZ, URZ ;  /* 0x0000003f3f3ff290 */ /* 0x000ff6000fffe03f */
[----:B------:R-:W-:Y:S01]  /*2b140*/  @!UPT UIADD3 URZ, URZ, URZ, URZ ;  /* 0x0000003f3f3ff290 */ /* 0x000fe2000fffe03f */
[----:B------:R-:W-:Y:S04]  /*2b150*/  STL.64 [R1+0x2b40], R72 ;  /* 0x002b404801007387 */ /* 0x000fe80000100a00 */
[----:B------:R-:W-:Y:S04]  /*2b160*/  STL.64 [R1+0x2b48], R74 ;  /* 0x002b484a01007387 */ /* 0x000fe80000100a00 */
[----:B------:R-:W2:Y:S04]  /*2b170*/  LDL.LU.64 R152, [R1+0xa10] ;  /* 0x000a100001987983 */ /* 0x000ea80000300a00 */
[----:B------:R-:W2:Y:S01]  /*2b180*/  LDL.LU.64 R154, [R1+0xa18] ;  /* 0x000a1800019a7983 */ /* 0x000ea20000300a00 */
[-C--:B---3--:R-:W-:Y:S11]  /*2b190*/  HMMA.1688.F32.TF32 R64, R80, R56.reuse, R64 ;  /* 0x000000385040723c */ /* 0x088ff60000081040 */
[----:B------:R-:W-:Y:S11]  /*2b1a0*/  @!UPT UIADD3 URZ, URZ, URZ, URZ ;  /* 0x0000003f3f3ff290 */ /* 0x000ff6000fffe03f */
[----:B------:R-:W-:Y:S01]  /*2b1b0*/  @!UPT UIADD3 URZ, URZ, URZ, URZ ;  /* 0x0000003f3f3ff290 */ /* 0x000fe2000fffe03f */
[----:B------:R1:W-:Y:S04]  /*2b1c0*/  STL.64 [R1+0x2c00], R64 ;  /* 0x002c004001007387 */ /* 0x0003e80000100a00 */
[----:B------:R3:W-:Y:S04]  /*2b1d0*/  STL.64 [R1+0x2c08], R66 ;  /* 0x002c084201007387 */ /* 0x0007e80000100a00 */
[----:B-1----:R-:W2:Y:S04]  /*2b1e0*/  LDL.LU.64 R64, [R1+0x8c0] ;  /* 0x0008c00001407983 */ /* 0x002ea80000300a00 */
[----:B---3--:R-:W3:Y:S01]  /*2b1f0*/  LDL.LU.64 R66, [R1+0x8c8] ;  /* 0x0008c80001427983 */ /* 0x008ee20000300a00 */
[----:B------:R-:W-:Y:S03]  /*2b200*/  HMMA.1688.F32.TF32 R44, R84, R56, R44 ;  /* 0x00000038542c723c */ /* 0x000fe6000008102c */
[----:B------:R-:W3:Y:S04]  /*2b210*/  LDL.LU.64 R148, [R1+0x750] ;  /* 0x0007500001947983 */ /* 0x000ee80000300a00 */
[----:B------:R-:W3:Y:S01]  /*2b220*/  LDL.LU.64 R150, [R1+0x758] ;  /* 0x0007580001967983 */ /* 0x000ee20000300a00 */
[-C--:B----4-:R-:W-:Y:S11]  /*2b230*/  HMMA.1688.F32.TF32 R68, R88, R52.reuse, R68 ;  /* 0x000000345844723c */ /* 0x090ff60000081044 */
[----:B------:R-:W-:Y:S04]  /*2b240*/  @!UPT UIADD3 URZ, URZ, URZ, URZ ;  /* 0x0000003f3f3ff290 */ /* 0x000fe8000fffe03f */
[----:B------:R-:W-:Y:S04]  /*2b250*/  STL.64 [R1+0x2ca0], R44 ;  /* 0x002ca02c01007387 */ /* 0x000fe80000100a00 */
[----:B------:R1:W-:Y:S02]  /*2b260*/  STL.64 [R1+0x2ca8], R46 ;  /* 0x002ca82e01007387 */ /* 0x0003e40000100a00 */
[----:B-1----:R-:W-:Y:S03]  /*2b270*/  HMMA.1688.F32.TF32 R44, R92, R52, R164 ;  /* 0x000000345c2c723c */ /* 0x002fe600000810a4 */
[----:B------:R-:W-:Y:S01]  /*2b280*/  MOV R147, R70 ;  /* 0x0000004600937202 */ /* 0x000fe20000000f00 */
[----:B------:R-:W-:-:S02]  /*2b290*/  IMAD.MOV.U32 R70, RZ, RZ, R71 ;  /* 0x000000ffff467224 */ /* 0x000fc400078e0047 */
[----:B------:R-:W-:Y:S02]  /*2b2a0*/  IMAD.MOV.U32 R146, RZ, RZ, R69 ;  /* 0x000000ffff927224 */ /* 0x000fe400078e0045 */
[----:B------:R-:W-:Y:S01]  /*2b2b0*/  IMAD.MOV.U32 R75, RZ, RZ, R68 ;  /* 0x000000ffff4b7224 */ /* 0x000fe200078e0044 */
[----:B------:R-:W-:Y:S04]  /*2b2c0*/  STL [R1+0x47c4], R70 ;  /* 0x0047c44601007387 */ /* 0x000fe80000100800 */
[----:B------:R-:W-:Y:S04]  /*2b2d0*/  STL [R1+0x47c0], R147 ;  /* 0x0047c09301007387 */ /* 0x000fe80000100800 */
[----:B------:R1:W-:Y:S04]  /*2b2e0*/  STL [R1+0x47bc], R146 ;  /* 0x0047bc9201007387 */ /* 0x0003e80000100800 */
[----:B------:R-:W-:Y:S04]  /*2b2f0*/  STL [R1+0x47b8], R75 ;  /* 0x0047b84b01007387 */ /* 0x000fe80000100800 */
[----:B------:R-:W4:Y:S04]  /*2b300*/  LDL.LU.64 R56, [R1+0x650] ;  /* 0x0006500001387983 */ /* 0x000f280000300a00 */
[----:B------:R-:W4:Y:S04]  /*2b310*/  LDL.LU.64 R58, [R1+0x658] ;  /* 0x00065800013a7983 */ /* 0x000f280000300a00 */
[----:B------:R-:W-:Y:S04]  /*2b320*/  STL.64 [R1+0xcb0], R44 ;  /* 0x000cb02c01007387 */ /* 0x000fe80000100a00 */
[----:B------:R1:W-:Y:S04]  /*2b330*/  STL.64 [R1+0xcb8], R46 ;  /* 0x000cb82e01007387 */ /* 0x0003e80000100a00 */
[----:B------:R-:W4:Y:S04]  /*2b340*/  LDL.LU.64 R144, [R1+0x2e0] ;  /* 0x0002e00001907983 */ /* 0x000f280000300a00 */
[----:B-1----:R-:W4:Y:S01]  /*2b350*/  LDL.LU.64 R146, [R1+0x2e8] ;  /* 0x0002e80001927983 */ /* 0x002f220000300a00 */
[-C--:B------:R-:W-:Y:S11]  /*2b360*/  HMMA.1688.F32.TF32 R44, R96, R52.reuse, R160 ;  /* 0x00000034602c723c */ /* 0x080ff600000810a0 */
[----:B------:R-:W-:Y:S11]  /*2b370*/  @!UPT UIADD3 URZ, URZ, URZ, URZ ;  /* 0x0000003f3f3ff290 */ /* 0x000ff6000fffe03f */
[----:B------:R-:W-:Y:S01]  /*2b380*/  @!UPT UIADD3 URZ, URZ, URZ, URZ ;  /* 0x0000003f3f3ff290 */ /* 0x000fe2000fffe03f */
[----:B------:R-:W-:Y:S04]  /*2b390*/  STL.64 [R1+0xcc0], R44 ;  /* 0x000cc02c01007387 */ /* 0x000fe80000100a00 */
[----:B------:R1:W-:Y:S02]  /*2b3a0*/  STL.64 [R1+0xcc8], R46 ;  /* 0x000cc82e01007387 */ /* 0x0003e40000100a00 */
[-C--:B-1----:R-:W-:Y:S02]  /*2b3b0*/  HMMA.1688.F32.TF32 R44, R100, R52.reuse, R76 ;  /* 0x00000034642c723c */ /* 0x082fe4000008104c */
[----:B------:R-:W4:Y:S04]  /*2b3c0*/  LDL.LU.64 R76, [R1+0x2a0] ;  /* 0x0002a000014c7983 */ /* 0x000f280000300a00 */
[----:B------:R-:W4:Y:S11]  /*2b3d0*/  LDL.LU.64 R78, [R1+0x2a8] ;  /* 0x0002a800014e7983 */ /* 0x000f360000300a00 */
[----:B------:R-:W-:Y:S06]  /*2b3e0*/  @!UPT UIADD3 URZ, URZ, URZ, URZ ;  /* 0x0000003f3f3ff290 */ /* 0x000fec000fffe03f */
        /* <DEDUP_REMOVED lines=11> */
[-C--:B--2---:R-:W-:Y:S11]  /*2b4a0*/  HMMA.1688.F32.TF32 R44, R108, R52.reuse, R152 ;  /* 0x000000346c2c723c */ /* 0x084ff60000081098 */
[----:B------:R-:W-:Y:S11]  /*2b4b0*/  @!UPT UIADD3 URZ, URZ, URZ, URZ ;  /* 0x0000003f3f3ff290 */ /* 0x000ff6000fffe03f */
[----:B------:R-:W-:Y:S01]  /*2b4c0*/  @!UPT UIADD3 URZ, URZ, URZ, URZ ;  /* 0x0000003f3f3ff290 */ /* 0x000fe2000fffe03f */
[----:B------:R-:W-:Y:S04]  /*2b4d0*/  STL.64 [R1+0xec0], R44 ;  /* 0x000ec02c01007387 */ /* 0x000fe80000100a00 */
[----:B------:R3:W-:Y:S02]  /*2b4e0*/  STL.64 [R1+0xec8], R46 ;  /* 0x000ec82e01007387 */ /* 0x0007e40000100a00 */
[-C--:B---3--:R-:W-:Y:S02]  /*2b4f0*/  HMMA.1688.F32.TF32 R44, R140, R52.reuse, R64 ;  /* 0x000000348c2c723c */ /* 0x088fe40000081040 */
[----:B------:R-:W2:Y:S04]  /*2b500*/  LDL.LU.64 R64, [R1+0x220] ;  /* 0x0002200001407983 */ /* 0x000ea80000300a00 */
[----:B------:R-:W2:Y:S11]  /*2b510*/  LDL.LU.64 R66, [R1+0x228] ;  /* 0x0002280001427983 */ /* 0x000eb60000300a00 */
[----:B------:R-:W-:Y:S06]  /*2b520*/  @!UPT UIADD3 URZ, URZ, URZ, URZ ;  /* 0x0000003f3f3ff290 */ /* 0x000fec000fffe03f */
[----:B------:R1:W-:Y:S04]  /*2b530*/  STL.64 [R1+0x18e0], R44 ;  /* 0x0018e02c01007387 */ /* 0x0003e80000100a00 */
[----:B------:R3:W-:Y:S04]  /*2b540*/  STL.64 [R1+0x18e8], R46 ;  /* 0x0018e82e01007387 */ /* 0x0007e80000100a00 */
[----:B-1----:R-:W2:Y:S04]  /*2b550*/  LDL.LU.64 R44, [R1+0x1c0] ;  /* 0x0001c000012c7983 */ /* 0x002ea80000300a00 */
[----:B---3--:R-:W3:Y:S01]  /*2b560*/  LDL.LU.64 R46, [R1+0x1c8] ;  /* 0x0001c800012e7983 */ /* 0x008ee20000300a00 */
[-C--:B------:R-:W-:Y:S11]  /*2b570*/  HMMA.1688.F32.TF32 R148, R136, R52.reuse, R148 ;  /* 0x000000348894723c */ /* 0x080ff60000081094 */
[----:B------:R-:W-:Y:S11]  /*2b580*/  @!UPT UIADD3 URZ, URZ, URZ, URZ ;  /* 0x0000003f3f3ff290 */ /* 0x000ff6000fffe03f */
[----:B------:R-:W-:Y:S01]  /*2b590*/  @!UPT UIADD3 URZ, URZ, URZ, URZ ;  /* 0x0000003f3f3ff290 */ /* 0x000fe2000fffe03f */
        /* <DEDUP_REMOVED lines=9> */
[----:B------:R-:W4:Y:S06]  /*2b630*/  LDL.LU.64 R144, [R1+0x17a0] ;  /* 0x0017a00001907983 */ /* 0x000f2c0000300a00 */
[-C--:B------:R-:W-:Y:S11]  /*2b640*/  HMMA.1688.F32.TF32 R76, R124, R52.reuse, R76 ;  /* 0x000000347c4c723c */ /* 0x080ff6000008104c */
[----:B------:R-:W-:Y:S04]  /*2b650*/  @!UPT UIADD3 URZ, URZ, URZ, URZ ;  /* 0x0000003f3f3ff290 */ /* 0x000fe8000fffe03f */
[----:B------:R-:W-:Y:S04]  /*2b660*/  STL.64 [R1+0x24d0], R148 ;  /* 0x0024d09401007387 */ /* 0x000fe80000100a00 */
[----:B------:R-:W-:Y:S04]  /*2b670*/  STL.64 [R1+0x24d8], R150 ;  /* 0x0024d89601007387 */ /* 0x000fe80000100a00 */
        /* <DEDUP_REMOVED lines=26> */
[----:B------:R-:W2:Y:S02]  /*2b820*/  LDL.LU.64 R46, [R1+0xa08] ;  /* 0x000a0800012e7983 */ /* 0x000ea40000300a00 */
[----:B------:R-:W-:Y:S11]  /*2b830*/  HMMA.1688.F32.TF32 R40, R84, R52, R40 ;  /* 0x000000345428723c */ /* 0x000ff60000081028 */
[----:B------:R-:W-:Y:S04]  /*2b840*/  @!UPT UIADD3 URZ, URZ, URZ, URZ ;  /* 0x0000003f3f3ff290 */ /* 0x000fe8000fffe03f */
[----:B------:R-:W-:Y:S04]  /*2b850*/  STL.64 [R1+0x2bb0], R64 ;  /* 0x002bb04001007387 */ /* 0x000fe80000100a00 */
[----:B------:R-:W-:Y:S04]  /*2b860*/  STL.64 [R1+0x2bb8], R66 ;  /* 0x002bb84201007387 */ /* 0x000fe80000100a00 */
[----:B------:R1:W-:Y:S04]  /*2b870*/  STL.64 [R1+0x2c60], R40 ;  /* 0x002c602801007387 */ /* 0x0003e80000100a00 */
[----:B------:R3:W-:Y:S04]  /*2b880*/  STL.64 [R1+0x2c68], R42 ;  /* 0x002c682a01007387 */ /* 0x0007e80000100a00 */
[----:B-1----:R-:W2:Y:S04]  /*2b890*/  LDL.LU.64 R40, [R1+0x8d0] ;  /* 0x0008d00001287983 */ /* 0x002ea80000300a00 */
[----:B---3--:R-:W2:Y:S01]  /*2b8a0*/  LDL.LU.64 R42, [R1+0x8d8] ;  /* 0x0008d800012a7983 */ /* 0x008ea20000300a00 */
[-C--:B----4-:R-:W-:Y:S11]  /*2b8b0*/  HMMA.1688.F32.TF32 R56, R88, R48.reuse, R56 ;  /* 0x000000305838723c */ /* 0x090ff60000081038 */
[----:B------:R-:W-:Y:S11]  /*2b8c0*/  @!UPT UIADD3 URZ, URZ, URZ, URZ ;  /* 0x0000003f3f3ff290 */ /* 0x000ff6000fffe03f */
[----:B------:R-:W-:Y:S02]  /*2b8d0*/  @!UPT UIADD3 URZ, URZ, URZ, URZ ;  /* 0x0000003f3f3ff290 */ /* 0x000fe4000fffe03f */
[----:B------:R-:W-:Y:S01]  /*2b8e0*/  MOV R67, R58 ;  /* 0x0000003a00437202 */ /* 0x000fe20000000f00 */
[----:B------:R-:W-:Y:S02]  /*2b8f0*/  IMAD.MOV.U32 R58, RZ, RZ, R59 ;  /* 0x000000ffff3a7224 */ /* 0x000fe400078e003b */
[----:B------:R-:W-:Y:S02]  /*2b900*/  IMAD.MOV.U32 R155, RZ, RZ, R56 ;  /* 0x000000ffff9b7224 */ /* 0x000fe400078e0038 */
[----:B------:R-:W-:Y:S01]  /*2b910*/  IMAD.MOV.U32 R66, RZ, RZ, R57 ;  /* 0x000000ffff427224 */ /* 0x000fe200078e0039 */
[----:B------:R1:W-:Y:S04]  /*2b920*/  STL [R1+0x47d4], R58 ;  /* 0x0047d43a01007387 */ /* 0x0003e80000100800 */
[----:B------:R-:W-:Y:S04]  /*2b930*/  STL [R1+0x47d0], R67 ;  /* 0x0047d04301007387 */ /* 0x000fe80000100800 */
[----:B------:R-:W-:Y:S04]  /*2b940*/  STL [R1+0x47cc], R66 ;  /* 0x0047cc4201007387 */ /* 0x000fe80000100800 */
[----:B------:R-:W-:Y:S01]  /*2b950*/  STL [R1+0x47c8], R155 ;  /* 0x0047c89b01007387 */ /* 0x000fe20000100800 */
[-C--:B-1----:R-:W-:Y:S08]  /*2b960*/  HMMA.1688.F32.TF32 R56, R92, R48.reuse, R144 ;  /* 0x000000305c38723c */ /* 0x082ff00000081090 */
[----:B------:R-:W-:Y:S11]  /*2b970*/  HMMA.1688.F32.TF32 R52, R96, R48, R76 ;  /* 0x000000306034723c */ /* 0x000ff6000008104c */
[----:B------:R-:W-:Y:S04]  /*2b980*/  @!UPT UIADD3 URZ, URZ, URZ, URZ ;  /* 0x0000003f3f3ff290 */ /* 0x000fe8000fffe03f */
[----:B------:R1:W-:Y:S04]  /*2b990*/  STL.64 [R1+0xc50], R56 ;  /* 0x000c503801007387 */ /* 0x0003e80000100a00 */
[----:B------:R-:W-:Y:S04]  /*2b9a0*/  STL.64 [R1+0xc58], R58 ;  /* 0x000c583a01007387 */ /* 0x000fe80000100a00 */
[----:B------:R4:W-:Y:S04]  /*2b9b0*/  STL.64 [R1+0xc60], R52 ;  /* 0x000c603401007387 */ /* 0x0009e80000100a00 */
[----:B------:R-:W3:Y:S04]  /*2b9c0*/  LDL.LU.64 R148, [R1+0x7a0] ;  /* 0x0007a00001947983 */ /* 0x000ee80000300a00 */
[----:B------:R-:W3:Y:S04]  /*2b9d0*/  LDL.LU.64 R150, [R1+0x7a8] ;  /* 0x0007a80001967983 */ /* 0x000ee80000300a00 */
[----:B------:R-:W3:Y:S01]  /*2b9e0*/  LDL.LU.64 R144, [R1+0x680] ;  /* 0x0006800001907983 */ /* 0x000ee20000300a00 */
[----:B------:R-:W-:-:S03]  /*2b9f0*/  IMAD.MOV.U32 R152, RZ, RZ, R55 ;  /* 0x000000ffff987224 */ /* 0x000fc600078e0037 */
[----:B------:R-:W3:Y:S01]  /*2ba00*/  LDL.LU.64 R146, [R1+0x688] ;  /* 0x0006880001927983 */ /* 0x000ee20000300a00 */
[----:B------:R-:W-:-:S03]  /*2ba10*/  IMAD.MOV.U32 R153, RZ, RZ, R54 ;  /* 0x000000ffff997224 */ /* 0x000fc600078e0036 */
[----:B-1----:R-:W3:Y:S01]  /*2ba20*/  LDL.LU.64 R56, [R1+0x3f0] ;  /* 0x0003f00001387983 */ /* 0x002ee20000300a00 */
[-C--:B----4-:R-:W-:Y:S03]  /*2ba30*/  HMMA.1688.F32.TF32 R52, R100, R48.reuse, R72 ;  /* 0x000000306434723c */ /* 0x090fe60000081048 */
[----:B------:R-:W4:Y:S04]  /*2ba40*/  LDL.LU.64 R58, [R1+0x3f8] ;  /* 0x0003f800013a7983 */ /* 0x000f280000300a00 */
[----:B------:R-:W-:Y:S04]  /*2ba50*/  STL [R1+0x4644], R152 ;  /* 0x0046449801007387 */ /* 0x000fe80000100800 */
[----:B------:R-:W-:Y:S04]  /*2ba60*/  STL [R1+0x4640], R153 ;  /* 0x0046409901007387 */ /* 0x000fe80000100800 */
[----:B------:R-:W4:Y:S04]  /*2ba70*/  LDL.LU.64 R76, [R1+0x390] ;  /* 0x00039000014c7983 */ /* 0x000f280000300a00 */
[----:B------:R-:W4:Y:S04]  /*2ba80*/  LDL.LU.64 R78, [R1+0x398] ;  /* 0x00039800014e7983 */ /* 0x000f280000300a00 */
[----:B------:R-:W-:Y:S04]  /*2ba90*/  STL.64 [R1+0xc80], R52 ;  /* 0x000c803401007387 */ /* 0x000fe80000100a00 */
[----:B------:R1:W-:Y:S04]  /*2baa0*/  STL.64 [R1+0xc88], R54 ;  /* 0x000c883601007387 */ /* 0x0003e80000100a00 */
[----:B------:R-:W4:Y:S04]  /*2bab0*/  LDL.LU.64 R72, [R1+0x370] ;  /* 0x0003700001487983 */ /* 0x000f280000300a00 */
[----:B------:R-:W4:Y:S01]  /*2bac0*/  LDL.LU.64 R74, [R1+0x378] ;  /* 0x00037800014a7983 */ /* 0x000f220000300a00 */
[-C--:B-1----:R-:W-:Y:S11]  /*2bad0*/  HMMA.1688.F32.TF32 R52, R104, R48.reuse, R68 ;  /* 0x000000306834723c */ /* 0x082ff60000081044 */
[----:B------:R-:W-:Y:S11]  /*2bae0*/  @!UPT UIADD3 URZ, URZ, URZ, URZ ;  /* 0x0000003f3f3ff290 */ /* 0x000ff6000fffe03f */
[----:B------:R-:W-:Y:S01]  /*2baf0*/  @!UPT UIADD3 URZ, URZ, URZ, URZ ;  /* 0x0000003f3f3ff290 */ /* 0x000fe2000fffe03f */
[----:B------:R1:W-:Y:S04]  /*2bb00*/  STL.64 [R1+0xc70], R52 ;  /* 0x000c703401007387 */ /* 0x0003e80000100a00 */
[----:B------:R-:W-:Y:S04]  /*2bb10*/  STL.64 [R1+0xc78], R54 ;  /* 0x000c783601007387 */ /* 0x000fe80000100a00 */
[----:B------:R-:W4:Y:S04]  /*2bb20*/  LDL.LU.64 R68, [R1+0x330] ;  /* 0x0003300001447983 */ /* 0x000f280000300a00 */
[----:B------:R-:W4:Y:S01]  /*2bb30*/  LDL.LU.64 R70, [R1+0x338] ;  /* 0x0003380001467983 */ /* 0x000f220000300a00 */
[-C--:B--2---:R-:W-:Y:S11]  /*2bb40*/  HMMA.1688.F32.TF32 R44, R108, R48.reuse, R44 ;  /* 0x000000306c2c723c */ /* 0x084ff6000008102c */
[----:B------:R-:W-:Y:S11]  /*2bb50*/  @!UPT UIADD3 URZ, URZ, URZ, URZ ;  /* 0x0000003f3f3ff290 */ /* 0x000ff6000fffe03f */
[----:B------:R-:W-:Y:S01]  /*2bb60*/  @!UPT UIADD3 URZ, URZ, URZ, URZ ;  /* 0x0000003f3f3ff290 */ /* 0x000fe2000fffe03f */
[----:B------:R-:W-:Y:S04]  /*2bb70*/  STL.64 [R1+0xd30], R44 ;  /* 0x000d302c01007387 */ /* 0x000fe80000100a00 */
[----:B------:R-:W-:Y:S04]  /*2bb80*/  STL.64 [R1+0xd38], R46 ;  /* 0x000d382e01007387 */ /* 0x000fe80000100a00 */
[----:B------:R-:W2:Y:S04]  /*2bb90*/  LDSM.16.M88.4 R44, [R4+0x22800] ;  /* 0x02280000042c783b */ /* 0x000ea80000000200 */
[----:B------:R-:W4:Y:S04]  /*2bba0*/  LDL.LU.64 R64, [R1+0x2c0] ;  /* 0x0002c00001407983 */ /* 0x000f280000300a00 */
[----:B------:R-:W4:Y:S01]  /*2bbb0*/  LDL.LU.64 R66, [R1+0x2c8] ;  /* 0x0002c80001427983 */ /* 0x000f220000300a00 */
[-C--:B------:R-:W-:Y:S11]  /*2bbc0*/  HMMA.1688.F32.TF32 R40, R140, R48.reuse, R40 ;  /* 0x000000308c28723c */ /* 0x080ff60000081028 */
[----:B------:R-:W-:Y:S11]  /*2bbd0*/  @!UPT UIADD3 URZ, URZ, URZ, URZ ;  /* 0x0000003f3f3ff290 */ /* 0x000ff6000fffe03f */
[----:B------:R-:W-:Y:S02]  /*2bbe0*/  @!UPT UIADD3 URZ, URZ, URZ, URZ ;  /* 0x0000003f3f3ff290 */ /* 0x000fe4000fffe03f */
[----:B-1----:R-:W-:Y:S01]  /*2bbf0*/  MOV R53, R42 ;  /* 0x0000002a00357202 */ /* 0x002fe20000000f00 */
[----:B------:R-:W-:Y:S01]  /*2bc00*/  IMAD.MOV.U32 R52, RZ, RZ, R43 ;  /* 0x000000ffff347224 */ /* 0x000fe200078e002b */
[----:B--2---:R-:W-:Y:S04]  /*2bc10*/  STL [R1+0x47dc], R46 ;  /* 0x0047dc2e01007387 */ /* 0x004fe80000100800 */
[----:B------:R-:W-:Y:S04]  /*2bc20*/  STL [R1+0x47d8], R47 ;  /* 0x0047d82f01007387 */ /* 0x000fe80000100800 */
[----:B------:R-:W-:Y:S04]  /*2bc30*/  STL.64 [R1+0xe60], R40 ;  /* 0x000e602801007387 */ /* 0x000fe80000100a00 */
[----:B------:R-:W1:Y:S04]  /*2bc40*/  LDSM.16.M88.4 R40, [R4+0x22c00] ;  /* 0x022c00000428783b */ /* 0x000e680000000200 */
[----:B------:R-:W-:Y:S04]  /*2bc50*/  STL [R1+0x4564], R52 ;  /* 0x0045643401007387 */ /* 0x000fe80000100800 */
[----:B------:R2:W-:Y:S04]  /*2bc60*/  STL [R1+0x4560], R53 ;  /* 0x0045603501007387 */ /* 0x0005e80000100800 */
[----:B-1----:R-:W-:Y:S04]  /*2bc70*/  STL [R1+0x47e4], R42 ;  /* 0x0047e42a01007387 */ /* 0x002fe80000100800 */
[----:B------:R-:W-:Y:S04]  /*2bc80*/  STL [R1+0x47e0], R43 ;  /* 0x0047e02b01007387 */ /* 0x000fe80000100800 */
[----:B--2---:R-:W2:Y:S04]  /*2bc90*/  LDL.LU.64 R52, [R1+0x250] ;  /* 0x0002500001347983 */ /* 0x004ea80000300a00 */
[----:B------:R-:W2:Y:S01]  /*2bca0*/  LDL.LU.64 R54, [R1+0x258] ;  /* 0x0002580001367983 */ /* 0x000ea20000300a00 */
[-C--:B---3--:R-:W-:Y:S11]  /*2bcb0*/  HMMA.1688.F32.TF32 R148, R136, R48.reuse, R148 ;  /* 0x000000308894723c */ /* 0x088ff60000081094 */
[----:B------:R-:W-:Y:S11]  /*2bcc0*/  @!UPT UIADD3 URZ, URZ, URZ, URZ ;  /* 0x0000003f3f3ff290 */ /* 0x000ff6000fffe03f */
[----:B------:R-:W-:Y:S01]  /*2bcd0*/  @!UPT UIADD3 URZ, URZ, URZ, URZ ;  /* 0x0000003f3f3ff290 */ /* 0x000fe2000fffe03f */
[----:B------:R-:W-:Y:S04]  /*2bce0*/  STL.64 [R1+0x18f0], R148 ;  /* 0x0018f09401007387 */ /* 0x000fe80000100a00 */
[----:B------:R1:W-:Y:S02]  /*2bcf0*/  STL.64 [R1+0x18f8], R150 ;  /* 0x0018f89601007387 */ /* 0x0003e40000100a00 */
[-C--:B-1----:R-:W-:Y:S08]  /*2bd00*/  HMMA.1688.F32.TF32 R148, R132, R48.reuse, R144 ;  /* 0x000000308494723c */ /* 0x082ff00000081090 */
[-C--:B----4-:R-:W-:Y:S01]  /*2bd10*/  HMMA.1688.F32.TF32 R144, R128, R48.reuse, R56 ;  /* 0x000000308090723c */ /* 0x090fe20000081038 */
[----:B------:R-:W3:Y:S07]  /*2bd20*/  LDL.LU.64 R56, [R1+0x1ce0] ;  /* 0x001ce00001387983 */ /* 0x000eee0000300a00 */
[-C--:B------:R-:W-:Y:S07]  /*2bd30*/  HMMA.1688.F32.TF32 R76, R124, R48.reuse, R76 ;  /* 0x000000307c4c723c */ /* 0x080fee000008104c */
[----:B------:R-:W-:Y:S04]  /*2bd40*/  STL.64 [R1+0x1ab0], R148 ;  /* 0x001ab09401007387 */ /* 0x000fe80000100a00 */
[----:B------:R-:W-:Y:S04]  /*2bd50*/  STL.64 [R1+0x1ab8], R150 ;  /* 0x001ab89601007387 */ /* 0x000fe80000100a00 */
[----:B------:R-:W3:Y:S04]  /*2bd60*/  LDL.LU.64 R58, [R1+0x1ce8] ;  /* 0x001ce800013a7983 */ /* 0x000ee80000300a00 */
[----:B------:R-:W-:Y:S01]  /*2bd70*/  STL.64 [R1+0x23f0], R144 ;  /* 0x0023f09001007387 */ /* 0x000fe20000100a00 */
[-C--:B------:R-:W-:Y:S03]  /*2bd80*/  HMMA.1688.F32.TF32 R72, R120, R48.reuse, R72 ;  /* 0x000000307848723c */ /* 0x080fe60000081048 */
[----:B------:R-:W-:Y:S04]  /*2bd90*/  STL.64 [R1+0x23f8], R146 ;  /* 0x0023f89201007387 */ /* 0x000fe80000100a00 */
[----:B------:R-:W4:Y:S04]  /*2bda0*/  LDL.LU.64 R160, [R1+0x18d0] ;  /* 0x0018d00001a07983 */ /* 0x000f280000300a00 */
[----:B------:R1:W-:Y:S04]  /*2bdb0*/  STL.64 [R1+0x2560], R76 ;  /* 0x0025604c01007387 */ /* 0x0003e80000100a00 */
[----:B------:R1:W-:Y:S04]  /*2bdc0*/  STL.64 [R1+0x2568], R78 ;  /* 0x0025684e01007387 */ /* 0x0003e80000100a00 */
[----:B------:R-:W4:Y:S04]  /*2bdd0*/  LDL.LU.64 R162, [R1+0x18d8] ;  /* 0x0018d80001a27983 */ /* 0x000f280000300a00 */
[----:B------:R-:W-:Y:S04]  /*2bde0*/  STL.64 [R1+0x2770], R72 ;  /* 0x0027704801007387 */ /* 0x000fe80000100a00 */
[----:B------:R1:W-:Y:S04]  /*2bdf0*/  STL.64 [R1+0x2778], R74 ;  /* 0x0027784a01007387 */ /* 0x0003e80000100a00 */
[----:B-1----:R-:W4:Y:S04]  /*2be00*/  LDL.LU.64 R76, [R1+0x11b0] ;  /* 0x0011b000014c7983 */ /* 0x002f280000300a00 */
[----:B------:R-:W4:Y:S01]  /*2be10*/  LDL.LU.64 R78, [R1+0x11b8] ;  /* 0x0011b800014e7983 */ /* 0x000f220000300a00 */
[-C--:B------:R-:W-:Y:S03]  /*2be20*/  HMMA.1688.F32.TF32 R72, R116, R48.reuse, R68 ;  /* 0x000000307448723c */ /* 0x080fe60000081044 */
[----:B------:R-:W4:Y:S04]  /*2be30*/  LDL.LU.64 R68, [R1+0xf80] ;  /* 0x000f800001447983 */ /* 0x000f280000300a00 */
[----:B------:R-:W4:Y:S11]  /*2be40*/  LDL.LU.64 R70, [R1+0xf88] ;  /* 0x000f880001467983 */ /* 0x000f360000300a00 */
[----:B------:R-:W-:Y:S05]  /*2be50*/  @!UPT UIADD3 URZ, URZ, URZ, URZ ;  /* 0x0000003f3f3ff290 */ /* 0x000fea000fffe03f */
[----:B------:R-:W-:Y:S04]  /*2be60*/  STL.64 [R1+0x2970], R72 ;  /* 0x0029704801007387 */ /* 0x000fe80000100a00 */
[----:B------:R1:W-:Y:S02]  /*2be70*/  STL.64 [R1+0x2978], R74 ;  /* 0x0029784a01007387 */ /* 0x0003e40000100a00 */
[-C--:B-1----:R-:W-:Y:S02]  /*2be80*/  HMMA.1688.F32.TF32 R72, R112, R48.reuse, R64 ;  /* 0x000000307048723c */ /* 0x082fe40000081040 */
[----:B------:R-:W4:Y:S04]  /*2be90*/  LDL.LU.64 R64, [R1+0xa40] ;  /* 0x000a400001407983 */ /* 0x000f280000300a00 */
[----:B------:R-:W4:Y:S11]  /*2bea0*/  LDL.LU.64 R66, [R1+0xa48] ;  /* 0x000a480001427983 */ /* 0x000f360000300a00 */
[----:B------:R-:W-:Y:S06]  /*2beb0*/  @!UPT UIADD3 URZ, URZ, URZ, URZ ;  /* 0x0000003f3f3ff290 */ /* 0x000fec000fffe03f */
[----:B------:R-:W-:Y:S04]  /*2bec0*/  STL.64 [R1+0x2a70], R72 ;  /* 0x002a704801007387 */ /* 0x000fe80000100a00 */
[----:B------:R-:W-:Y:S04]  /*2bed0*/  STL.64 [R1+0x2a78], R74 ;  /* 0x002a784a01007387 */ /* 0x000fe80000100a00 */
        /* <DEDUP_REMOVED lines=8> */
[----:B--2---:R-:W2:Y:S01]  /*2bf60*/  LDL.LU.64 R54, [R1+0x8e8] ;  /* 0x0008e80001367983 */ /* 0x004ea20000300a00 */
[----:B------:R-:W-:Y:S03]  /*2bf70*/  HMMA.1688.F32.TF32 R36, R84, R48, R36 ;  /* 0x000000305424723c */ /* 0x000fe60000081024 */
[----:B------:R-:W2:Y:S04]  /*2bf80*/  LDL.LU.64 R144, [R1+0x780] ;  /* 0x0007800001907983 */ /* 0x000ea80000300a00 */
[----:B------:R-:W2:Y:S11]  /*2bf90*/  LDL.LU.64 R146, [R1+0x788] ;  /* 0x0007880001927983 */ /* 0x000eb60000300a00 */
[----:B------:R-:W-:Y:S05]  /*2bfa0*/  @!UPT UIADD3 URZ, URZ, URZ, URZ ;  /* 0x0000003f3f3ff290 */ /* 0x000fea000fffe03f */
[----:B------:R-:W-:Y:S04]  /*2bfb0*/  STL.64 [R1+0x2c10], R36 ;  /* 0x002c102401007387 */ /* 0x000fe80000100a00 */
[----:B------:R4:W-:Y:S01]  /*2bfc0*/  STL.64 [R1+0x2c18], R38 ;  /* 0x002c182601007387 */ /* 0x0009e20000100a00 */
[-C--:B---3--:R-:W-:Y:S08]  /*2bfd0*/  HMMA.1688.F32.TF32 R72, R88, R44.reuse, R56 ;  /* 0x0000002c5848723c */ /* 0x088ff00000081038 */
[-C--:B----4-:R-:W-:Y:S11]  /*2bfe0*/  HMMA.1688.F32.TF32 R36, R92, R44.reuse, R160 ;  /* 0x0000002c5c24723c */ /* 0x090ff600000810a0 */
[----:B------:R-:W-:Y:S05]  /*2bff0*/  @!UPT UIADD3 URZ, URZ, URZ, URZ ;  /* 0x0000003f3f3ff290 */ /* 0x000fea000fffe03f */
[----:B------:R-:W-:Y:S01]  /*2c000*/  MOV R59, R74 ;  /* 0x0000004a003b7202 */ /* 0x000fe20000000f00 */
[----:B------:R-:W-:Y:S02]  /*2c010*/  IMAD.MOV.U32 R154, RZ, RZ, R73 ;  /* 0x000000ffff9a7224 */ /* 0x000fe400078e0049 */
[----:B------:R-:W-:Y:S02]  /*2c020*/  IMAD.MOV.U32 R151, RZ, RZ, R72 ;  /* 0x000000ffff977224 */ /* 0x000fe400078e0048 */
[----:B------:R-:W-:Y:S04]  /*2c030*/  STL [R1+0x47f0], R59 ;  /* 0x0047f03b01007387 */ /* 0x000fe80000100800 */
[----:B------:R-:W-:Y:S04]  /*2c040*/  STL [R1+0x47ec], R154 ;  /* 0x0047ec9a01007387 */ /* 0x000fe80000100800 */
[----:B------:R-:W-:Y:S04]  /*2c050*/  STL [R1+0x47e8], R151 ;  /* 0x0047e89701007387 */ /* 0x000fe80000100800 */
[----:B------:R-:W3:Y:S04]  /*2c060*/  LDL.LU.64 R48, [R1+0x670] ;  /* 0x0006700001307983 */ /* 0x000ee80000300a00 */
[----:B------:R-:W3:Y:S04]  /*2c070*/  LDL.LU.64 R50, [R1+0x678] ;  /* 0x0006780001327983 */ /* 0x000ee80000300a00 */
[----:B------:R-:W-:Y:S04]  /*2c080*/  STL.64 [R1+0xad0], R36 ;  /* 0x000ad02401007387 */ /* 0x000fe80000100a00 */
[----:B------:R1:W-:Y:S02]  /*2c090*/  STL.64 [R1+0xad8], R38 ;  /* 0x000ad82601007387 */ /* 0x0003e40000100a00 */
[-C--:B-1----:R-:W-:Y:S02]  /*2c0a0*/  HMMA.1688.F32.TF32 R36, R96, R44.reuse, R76 ;  /* 0x0000002c6024723c */ /* 0x082fe4000008104c */
[----:B------:R-:W4:Y:S04]  /*2c0b0*/  LDL.LU.64 R76, [R1+0x3a0] ;  /* 0x0003a000014c7983 */ /* 0x000f280000300a00 */
[----:B------:R-:W4:Y:S11]  /*2c0c0*/  LDL.LU.64 R78, [R1+0x3a8] ;  /* 0x0003a800014e7983 */ /* 0x000f360000300a00 */
[----:B------:R-:W-:Y:S06]  /*2c0d0*/  @!UPT UIADD3 URZ, URZ, URZ, URZ ;  /* 0x0000003f3f3ff290 */ /* 0x000fec000fffe03f */
        /* <DEDUP_REMOVED lines=29> */
[-C--:B------:R-:W-:Y:S11]  /*2c2b0*/  HMMA.1688.F32.TF32 R144, R136, R44.reuse, R144 ;  /* 0x0000002c8890723c */ /* 0x080ff60000081090 */
[----:B------:R-:W-:Y:S11]  /*2c2c0*/  @!UPT UIADD3 URZ, URZ, URZ, URZ ;  /* 0x0000003f3f3ff290 */ /* 0x000ff6000fffe03f */
[----:B------:R-:W-:Y:S01]  /*2c2d0*/  @!UPT UIADD3 URZ, URZ, URZ, URZ ;  /* 0x0000003f3f3ff290 */ /* 0x000fe2000fffe03f */
[----:B------:R-:W-:Y:S04]  /*2c2e0*/  STL.64 [R1+0xf20], R144 ;  /* 0x000f209001007387 */ /* 0x000fe80000100a00 */
[----:B------:R3:W-:Y:S02]  /*2c2f0*/  STL.64 [R1+0xf28], R146 ;  /* 0x000f289201007387 */ /* 0x0007e40000100a00 */
[-C--:B---3--:R-:W-:Y:S02]  /*2c300*/  HMMA.1688.F32.TF32 R144, R132, R44.reuse, R48 ;  /* 0x0000002c8490723c */ /* 0x088fe40000081030 */
[----:B------:R-:W3:Y:S04]  /*2c310*/  LDL.LU.64 R48, [R1+0x1df0] ;  /* 0x001df00001307983 */ /* 0x000ee80000300a00 */
[----:B------:R-:W3:Y:S02]  /*2c320*/  LDL.LU.64 R50, [R1+0x1df8] ;  /* 0x001df80001327983 */ /* 0x000ee40000300a00 */
[-C--:B----4-:R-:W-:Y:S11]  /*2c330*/  HMMA.1688.F32.TF32 R76, R128, R44.reuse, R76 ;  /* 0x0000002c804c723c */ /* 0x090ff6000008104c */
[----:B------:R-:W-:Y:S04]  /*2c340*/  @!UPT UIADD3 URZ, URZ, URZ, URZ ;  /* 0x0000003f3f3ff290 */ /* 0x000fe8000fffe03f */
[----:B------:R1:W-:Y:S04]  /*2c350*/  STL.64 [R1+0x1980], R144 ;  /* 0x0019809001007387 */ /* 0x0003e80000100a00 */
[----:B------:R4:W-:Y:S04]  /*2c360*/  STL.64 [R1+0x1988], R146 ;  /* 0x0019889201007387 */ /* 0x0009e80000100a00 */
[----:B-1----:R-:W3:Y:S04]  /*2c370*/  LDL.LU.64 R144, [R1+0x1930] ;  /* 0x0019300001907983 */ /* 0x002ee80000300a00 */
[----:B------:R-:W-:Y:S04]  /*2c380*/  STL.64 [R1+0x20c0], R76 ;  /* 0x0020c04c01007387 */ /* 0x000fe80000100a00 */
[----:B------:R-:W-:Y:S04]  /*2c390*/  STL.64 [R1+0x20c8], R78 ;  /* 0x0020c84e01007387 */ /* 0x000fe80000100a00 */
[----:B----4-:R-:W3:Y:S01]  /*2c3a0*/  LDL.LU.64 R146, [R1+0x1938] ;  /* 0x0019380001927983 */ /* 0x010ee20000300a00 */
[-C--:B------:R-:W-:Y:S11]  /*2c3b0*/  HMMA.1688.F32.TF32 R68, R124, R44.reuse, R68 ;  /* 0x0000002c7c44723c */ /* 0x080ff60000081044 */
[----:B------:R-:W-:Y:S11]  /*2c3c0*/  @!UPT UIADD3 URZ, URZ, URZ, URZ ;  /* 0x0000003f3f3ff290 */ /* 0x000ff6000fffe03f */
[----:B------:R-:W-:Y:S01]  /*2c3d0*/  @!UPT UIADD3 URZ, URZ, URZ, URZ ;  /* 0x0000003f3f3ff290 */ /* 0x000fe2000fffe03f */
[----:B------:R1:W-:Y:S04]  /*2c3e0*/  STL.64 [R1+0x24e0], R68 ;  /* 0x0024e04401007387 */ /* 0x0003e80000100a00 */
[----:B------:R4:W-:Y:S04]  /*2c3f0*/  STL.64 [R1+0x24e8], R70 ;  /* 0x0024e84601007387 */ /* 0x0009e80000100a00 */
[----:B-1----:R-:W3:Y:S04]  /*2c400*/  LDL.LU.64 R68, [R1+0x12f0] ;  /* 0x0012f00001447983 */ /* 0x002ee80000300a00 */
[----:B----4-:R-:W4:Y:S01]  /*2c410*/  LDL.LU.64 R70, [R1+0x12f8] ;  /* 0x0012f80001467983 */ /* 0x010f220000300a00 */
[-C--:B------:R-:W-:Y:S11]  /*2c420*/  HMMA.1688.F32.TF32 R64, R120, R44.reuse, R64 ;  /* 0x0000002c7840723c */ /* 0x080ff60000081040 */
[----:B------:R-:W-:Y:S11]  /*2c430*/  @!UPT UIADD3 URZ, URZ, URZ, URZ ;  /* 0x0000003f3f3ff290 */ /* 0x000ff6000fffe03f */
[----:B------:R-:W-:Y:S01]  /*2c440*/  @!UPT UIADD3 URZ, URZ, URZ, URZ ;  /* 0x0000003f3f3ff290 */ /* 0x000fe2000fffe03f */
[----:B------:R1:W-:Y:S04]  /*2c450*/  STL.64 [R1+0x2610], R64 ;  /* 0x0026104001007387 */ /* 0x0003e80000100a00 */
[----:B------:R1:W-:Y:S01]  /*2c460*/  STL.64 [R1+0x2618], R66 ;  /* 0x0026184201007387 */ /* 0x0003e20000100a00 */
[-C--:B------:R-:W-:Y:S03]  /*2c470*/  HMMA.1688.F32.TF32 R56, R116, R44.reuse, R56 ;  /* 0x0000002c7438723c */ /* 0x080fe60000081038 */
[----:B------:R-:W4:Y:S04]  /*2c480*/  LDL.LU.64 R76, [R1+0x1040] ;  /* 0x00104000014c7983 */ /* 0x000f280000300a00 */
[----:B------:R-:W4:Y:S11]  /*2c490*/  LDL.LU.64 R78, [R1+0x1048] ;  /* 0x00104800014e7983 */ /* 0x000f360000300a00 */
[----:B------:R-:W-:Y:S05]  /*2c4a0*/  @!UPT UIADD3 URZ, URZ, URZ, URZ ;  /* 0x0000003f3f3ff290 */ /* 0x000fea000fffe03f */
[----:B------:R-:W-:Y:S04]  /*2c4b0*/  STL.64 [R1+0x2810], R56 ;  /* 0x0028103801007387 */ /* 0x000fe80000100a00 */
[----:B------:R-:W-:Y:S04]  /*2c4c0*/  STL.64 [R1+0x2818], R58 ;  /* 0x0028183a01007387 */ /* 0x000fe80000100a00 */
        /* <DEDUP_REMOVED lines=10> */
[----:B------:R-:W-:Y:S11]  /*2c570*/  HMMA.1688.F32.TF32 R32, R84, R44, R32 ;  /* 0x0000002c5420723c */ /* 0x000ff60000081020 */
[----:B------:R-:W-:Y:S04]  /*2c580*/  @!UPT UIADD3 URZ, URZ, URZ, URZ ;  /* 0x0000003f3f3ff290 */ /* 0x000fe8000fffe03f */
[----:B------:R-:W-:Y:S04]  /*2c590*/  STL.64 [R1+0x2af0], R52 ;  /* 0x002af03401007387 */ /* 0x000fe80000100a00 */
[----:B------:R-:W-:Y:S04]  /*2c5a0*/  STL.64 [R1+0x2af8], R54 ;  /* 0x002af83601007387 */ /* 0x000fe80000100a00 */
[----:B------:R-:W2:Y:S04]  /*2c5b0*/  LDL.LU.64 R56, [R1+0x8f0] ;  /* 0x0008f00001387983 */ /* 0x000ea80000300a00 */
[----:B------:R-:W2:Y:S04]  /*2c5c0*/  LDL.LU.64 R58, [R1+0x8f8] ;  /* 0x0008f800013a7983 */ /* 0x000ea80000300a00 */
        /* <DEDUP_REMOVED lines=14> */
[----:B------:R-:W-:Y:S04]  /*2c6b0*/  STL.64 [R1+0xa60], R32 ;  /* 0x000a602001007387 */ /* 0x000fe80000100a00 */
[----:B------:R1:W-:Y:S04]  /*2c6c0*/  STL.64 [R1+0xa68], R34 ;  /* 0x000a682201007387 */ /* 0x0003e80000100a00 */
[----:B------:R-:W4:Y:S04]  /*2c6d0*/  LDL.LU.64 R68, [R1+0x510] ;  /* 0x0005100001447983 */ /* 0x000f280000300a00 */
[----:B------:R-:W4:Y:S04]  /*2c6e0*/  LDL.LU.64 R70, [R1+0x518] ;  /* 0x0005180001467983 */ /* 0x000f280000300a00 */
        /* <DEDUP_REMOVED lines=22> */
[----:B------:R-:W2:Y:S04]  /*2c850*/  LDL.LU.64 R56, [R1+0x350] ;  /* 0x0003500001387983 */ /* 0x000ea80000300a00 */
[----:B------:R-:W2:Y:S02]  /*2c860*/  LDL.LU.64 R58, [R1+0x358] ;  /* 0x00035800013a7983 */ /* 0x000ea40000300a00 */
[-C--:B------:R-:W-:Y:S11]  /*2c870*/  HMMA.1688.F32.TF32 R156, R136, R40.reuse, R44 ;  /* 0x00000028889c723c */ /* 0x080ff6000008102c */
[----:B------:R-:W-:Y:S04]  /*2c880*/  @!UPT UIADD3 URZ, URZ, URZ, URZ ;  /* 0x0000003f3f3ff290 */ /* 0x000fe8000fffe03f */
[----:B------:R-:W-:Y:S04]  /*2c890*/  STL.64 [R1+0xc30], R32 ;  /* 0x000c302001007387 */ /* 0x000fe80000100a00 */
[----:B------:R-:W-:Y:S04]  /*2c8a0*/  STL.64 [R1+0xc38], R34 ;  /* 0x000c382201007387 */ /* 0x000fe80000100a00 */
[----:B------:R-:W2:Y:S04]  /*2c8b0*/  LDL.LU.64 R44, [R1+0x310] ;  /* 0x00031000012c7983 */ /* 0x000ea80000300a00 */
[----:B------:R-:W2:Y:S04]  /*2c8c0*/  LDL.LU.64 R46, [R1+0x318] ;  /* 0x00031800012e7983 */ /* 0x000ea80000300a00 */
[----:B------:R-:W-:Y:S04]  /*2c8d0*/  STL.64 [R1+0xe10], R156 ;  /* 0x000e109c01007387 */ /* 0x000fe80000100a00 */
[----:B------:R3:W-:Y:S01]  /*2c8e0*/  STL.64 [R1+0xe18], R158 ;  /* 0x000e189e01007387 */ /* 0x0007e20000100a00 */
[-C--:B------:R-:W-:Y:S03]  /*2c8f0*/  HMMA.1688.F32.TF32 R28, R84, R40.reuse, R28 ;  /* 0x00000028541c723c */ /* 0x080fe6000008101c */
[----:B------:R-:W1:Y:S05]  /*2c900*/  LDSM.16.M88.4 R32, [R4+0x23400] ;  /* 0x023400000420783b */ /* 0x000e6a0000000200 */
[-C--:B---3--:R-:W-:Y:S08]  /*2c910*/  HMMA.1688.F32.TF32 R156, R132, R40.reuse, R152 ;  /* 0x00000028849c723c */ /* 0x088ff00000081098 */
[-C--:B----4-:R-:W-:Y:S01]  /*2c920*/  HMMA.1688.F32.TF32 R152, R128, R40.reuse, R68 ;  /* 0x000000288098723c */ /* 0x090fe20000081044 */
[----:B------:R-:W3:Y:S11]  /*2c930*/  LDL.LU.64 R68, [R1+0x1e60] ;  /* 0x001e600001447983 */ /* 0x000ef60000300a00 */
[----:B------:R-:W-:Y:S03]  /*2c940*/  @!UPT UIADD3 URZ, URZ, URZ, URZ ;  /* 0x0000003f3f3ff290 */ /* 0x000fe6000fffe03f */
[----:B------:R-:W-:Y:S04]  /*2c950*/  STL.64 [R1+0x17a0], R156 ;  /* 0x0017a09c01007387 */ /* 0x000fe80000100a00 */
[----:B------:R-:W-:Y:S01]  /*2c960*/  STL.64 [R1+0x17a8], R158 ;  /* 0x0017a89e01007387 */ /* 0x000fe20000100a00 */
[-C--:B------:R-:W-:Y:S03]  /*2c970*/  HMMA.1688.F32.TF32 R144, R124, R40.reuse, R144 ;  /* 0x000000287c90723c */ /* 0x080fe60000081090 */
[----:B------:R-:W3:Y:S04]  /*2c980*/  LDL.LU.64 R70, [R1+0x1e68] ;  /* 0x001e680001467983 */ /* 0x000ee80000300a00 */
[----:B------:R4:W-:Y:S04]  /*2c990*/  STL.64 [R1+0x1930], R152 ;  /* 0x0019309801007387 */ /* 0x0009e80000100a00 */
[----:B------:R1:W-:Y:S04]  /*2c9a0*/  STL.64 [R1+0x1938], R154 ;  /* 0x0019389a01007387 */ /* 0x0003e80000100a00 */
[----:B----4-:R-:W4:Y:S04]  /*2c9b0*/  LDL.LU.64 R152, [R1+0x1b20] ;  /* 0x001b200001987983 */ /* 0x010f280000300a00 */
[----:B-1----:R-:W4:Y:S04]  /*2c9c0*/  LDL.LU.64 R154, [R1+0x1b28] ;  /* 0x001b2800019a7983 */ /* 0x002f280000300a00 */
        /* <DEDUP_REMOVED lines=9> */
[-C--:B-1----:R-:W-:Y:S02]  /*2ca60*/  HMMA.1688.F32.TF32 R76, R116, R40.reuse, R64 ;  /* 0x00000028744c723c */ /* 0x082fe40000081040 */
[----:B------:R-:W3:Y:S04]  /*2ca70*/  LDL.LU.64 R64, [R1+0x10d0] ;  /* 0x0010d00001407983 */ /* 0x000ee80000300a00 */
[----:B------:R-:W3:Y:S11]  /*2ca80*/  LDL.LU.64 R66, [R1+0x10d8] ;  /* 0x0010d80001427983 */ /* 0x000ef60000300a00 */
[----:B------:R-:W-:Y:S06]  /*2ca90*/  @!UPT UIADD3 URZ, URZ, URZ, URZ ;  /* 0x0000003f3f3ff290 */ /* 0x000fec000fffe03f */
[----:B------:R-:W-:Y:S04]  /*2caa0*/  STL.64 [R1+0x2780], R76 ;  /* 0x0027804c01007387 */ /* 0x000fe80000100a00 */
[----:B------:R2:W-:Y:S02]  /*2cab0*/  STL.64 [R1+0x2788], R78 ;  /* 0x0027884e01007387 */ /* 0x0005e40000100a00 */
[-C--:B--2---:R-:W-:Y:S02]  /*2cac0*/  HMMA.1688.F32.TF32 R76, R112, R40.reuse, R56 ;  /* 0x00000028704c723c */ /* 0x084fe40000081038 */
[----:B------:R-:W2:Y:S04]  /*2cad0*/  LDL.LU.64 R56, [R1+0xe20] ;  /* 0x000e200001387983 */ /* 0x000ea80000300a00 */
[----:B------:R-:W2:Y:S11]  /*2cae0*/  LDL.LU.64 R58, [R1+0xe28] ;  /* 0x000e2800013a7983 */ /* 0x000eb60000300a00 */
[----:B------:R-:W-:Y:S06]  /*2caf0*/  @!UPT UIADD3 URZ, URZ, URZ, URZ ;  /* 0x0000003f3f3ff290 */ /* 0x000fec000fffe03f */
[----:B------:R-:W-:Y:S04]  /*2cb00*/  STL.64 [R1+0x2980], R76 ;  /* 0x0029804c01007387 */ /* 0x000fe80000100a00 */
[----:B------:R1:W-:Y:S02]  /*2cb10*/  STL.64 [R1+0x2988], R78 ;  /* 0x0029884e01007387 */ /* 0x0003e40000100a00 */
[-C--:B-1----:R-:W-:Y:S02]  /*2cb20*/  HMMA.1688.F32.TF32 R76, R80, R40.reuse, R44 ;  /* 0x00000028504c723c */ /* 0x082fe4000008102c */
[----:B------:R-:W2:Y:S04]  /*2cb30*/  LDL.LU.64 R44, [R1+0x960] ;  /* 0x00096000012c7983 */ /* 0x000ea80000300a00 */
[----:B------:R-:W2:Y:S11]  /*2cb40*/  LDL.LU.64 R46, [R1+0x968] ;  /* 0x00096800012e7983 */ /* 0x000eb60000300a00 */
[----:B------:R-:W-:Y:S06]  /*2cb50*/  @!UPT UIADD3 URZ, URZ, URZ, URZ ;  /* 0x0000003f3f3ff290 */ /* 0x000fec000fffe03f */
[----:B------:R-:W-:Y:S04]  /*2cb60*/  STL.64 [R1+0x2a80], R76 ;  /* 0x002a804c01007387 */ /* 0x000fe80000100a00 */
[----:B------:R-:W-:Y:S04]  /*2cb70*/  STL.64 [R1+0x2a88], R78 ;  /* 0x002a884e01007387 */ /* 0x000fe80000100a00 */
[----:B------:R-:W2:Y:S04]  /*2cb80*/  LDL.LU.64 R156, [R1+0x900] ;  /* 0x00090000019c7983 */ /* 0x000ea80000300a00 */
[----:B------:R-:W2:Y:S04]  /*2cb90*/  LDL.LU.64 R158, [R1+0x908] ;  /* 0x00090800019e7983 */ /* 0x000ea80000300a00 */
[----:B------:R1:W-:Y:S04]  /*2cba0*/  STL.64 [R1+0x2b60], R28 ;  /* 0x002b601c01007387 */ /* 0x0003e80000100a00 */
[----:B------:R1:W-:Y:S04]  /*2cbb0*/  STL.64 [R1+0x2b68], R30 ;  /* 0x002b681e01007387 */ /* 0x0003e80000100a00 */
[----:B-1----:R-:W2:Y:S04]  /*2cbc0*/  LDL.LU.64 R28, [R1+0x7b0] ;  /* 0x0007b000011c7983 */ /* 0x002ea80000300a00 */
[----:B------:R-:W2:Y:S01]  /*2cbd0*/  LDL.LU.64 R30, [R1+0x7b8] ;  /* 0x0007b800011e7983 */ /* 0x000ea20000300a00 */
[----:B------:R-:W-:Y:S08]  /*2cbe0*/  HMMA.1688.F32.TF32 R148, R88, R40, R48 ;  /* 0x000000285894723c */ /* 0x000ff00000081030 */
[-C--:B----4-:R-:W-:Y:S11]  /*2cbf0*/  HMMA.1688.F32.TF32 R40, R92, R36.reuse, R152 ;  /* 0x000000245c28723c */ /* 0x090ff60000081098 */
[----:B------:R-:W-:Y:S11]  /*2cc00*/  @!UPT UIADD3 URZ, URZ, URZ, URZ ;  /* 0x0000003f3f3ff290 */ /* 0x000ff6000fffe03f */
[----:B------:R-:W-:Y:S01]  /*2cc10*/  @!UPT UIADD3 URZ, URZ, URZ, URZ ;  /* 0x0000003f3f3ff290 */ /* 0x000fe2000fffe03f */
[----:B------:R-:W-:Y:S04]  /*2cc20*/  STL.64 [R1+0x9d0], R40 ;  /* 0x0009d02801007387 */ /* 0x000fe80000100a00 */
[----:B------:R3:W-:Y:S04]  /*2cc30*/  STL.64 [R1+0x9d8], R42 ;  /* 0x0009d82a01007387 */ /* 0x0007e80000100a00 */
[----:B------:R-:W4:Y:S04]  /*2cc40*/  LDL.LU.64 R152, [R1+0x690] ;  /* 0x0006900001987983 */ /* 0x000f280000300a00 */
[----:B------:R-:W4:Y:S01]  /*2cc50*/  LDL.LU.64 R154, [R1+0x698] ;  /* 0x00069800019a7983 */ /* 0x000f220000300a00 */
[-C--:B---3--:R-:W-:Y:S11]  /*2cc60*/  HMMA.1688.F32.TF32 R40, R96, R36.reuse, R144 ;  /* 0x000000246028723c */ /* 0x088ff60000081090 */
[----:B------:R-:W-:Y:S11]  /*2cc70*/  @!UPT UIADD3 URZ, URZ, URZ, URZ ;  /* 0x0000003f3f3ff290 */ /* 0x000ff6000fffe03f */
[----:B------:R-:W-:Y:S01]  /*2cc80*/  @!UPT UIADD3 URZ, URZ, URZ, URZ ;  /* 0x0000003f3f3ff290 */ /* 0x000fe2000fffe03f */
[----:B------:R-:W-:Y:S04]  /*2cc90*/  STL.64 [R1+0x9e0], R40 ;  /* 0x0009e02801007387 */ /* 0x000fe80000100a00 */
[----:B------:R1:W-:Y:S04]  /*2cca0*/  STL.64 [R1+0x9e8], R42 ;  /* 0x0009e82a01007387 */ /* 0x0003e80000100a00 */
[----:B------:R-:W3:Y:S04]  /*2ccb0*/  LDL.LU.64 R144, [R1+0x500] ;  /* 0x0005000001907983 */ /* 0x000ee80000300a00 */
[----:B------:R-:W3:Y:S01]  /*2ccc0*/  LDL.LU.64 R146, [R1+0x508] ;  /* 0x0005080001927983 */ /* 0x000ee20000300a00 */
[-C--:B-1----:R-:W-:Y:S03]  /*2ccd0*/  HMMA.1688.F32.TF32 R40, R100, R36.reuse, R64 ;  /* 0x000000246428723c */ /* 0x082fe60000081040 */
[----:B------:R-:W3:Y:S04]  /*2cce0*/  LDL.LU.64 R64, [R1+0x440] ;  /* 0x0004400001407983 */ /* 0x000ee80000300a00 */
[----:B------:R-:W3:Y:S11]  /*2ccf0*/  LDL.LU.64 R66, [R1+0x448] ;  /* 0x0004480001427983 */ /* 0x000ef60000300a00 */
[----:B------:R-:W-:Y:S05]  /*2cd00*/  @!UPT UIADD3 URZ, URZ, URZ, URZ ;  /* 0x0000003f3f3ff290 */ /* 0x000fea000fffe03f */
        /* <DEDUP_REMOVED lines=21> */
[-C--:B-1----:R-:W-:Y:S02]  /*2ce60*/  HMMA.1688.F32.TF32 R156, R136, R36.reuse, R28 ;  /* 0x00000024889c723c */ /* 0x082fe4000008101c */
[----:B------:R-:W2:Y:S04]  /*2ce70*/  LDL.LU.64 R28, [R1+0x300] ;  /* 0x00030000011c7983 */ /* 0x000ea80000300a00 */
[----:B------:R-:W2:Y:S11]  /*2ce80*/  LDL.LU.64 R30, [R1+0x308] ;  /* 0x00030800011e7983 */ /* 0x000eb60000300a00 */
[----:B------:R-:W-:Y:S06]  /*2ce90*/  @!UPT UIADD3 URZ, URZ, URZ, URZ ;  /* 0x0000003f3f3ff290 */ /* 0x000fec000fffe03f */
[----:B------:R-:W-:Y:S04]  /*2cea0*/  STL.64 [R1+0xc90], R156 ;  /* 0x000c909c01007387 */ /* 0x000fe80000100a00 */
[----:B------:R4:W-:Y:S02]  /*2ceb0*/  STL.64 [R1+0xc98], R158 ;  /* 0x000c989e01007387 */ /* 0x0009e40000100a00 */
[-C--:B----4-:R-:W-:Y:S08]  /*2cec0*/  HMMA.1688.F32.TF32 R156, R132, R36.reuse, R152 ;  /* 0x00000024849c723c */ /* 0x090ff00000081098 */
[-C--:B---3--:R-:W-:Y:S01]  /*2ced0*/  HMMA.1688.F32.TF32 R152, R128, R36.reuse, R144 ;  /* 0x000000248098723c */ /* 0x088fe20000081090 */
        /* <DEDUP_REMOVED lines=8> */
[----:B-1----:R-:W3:Y:S04]  /*2cf60*/  LDL.LU.64 R152, [R1+0x1cb0] ;  /* 0x001cb00001987983 */ /* 0x002ee80000300a00 */
[----:B----4-:R-:W3:Y:S04]  /*2cf70*/  LDL.LU.64 R154, [R1+0x1cb8] ;  /* 0x001cb800019a7983 */ /* 0x010ee80000300a00 */
[----:B------:R1:W-:Y:S04]  /*2cf80*/  STL.64 [R1+0x1b20], R64 ;  /* 0x001b204001007387 */ /* 0x0003e80000100a00 */
[----:B------:R4:W-:Y:S01]  /*2cf90*/  STL.64 [R1+0x1b28], R66 ;  /* 0x001b284201007387 */ /* 0x0009e20000100a00 */
[-C--:B--2---:R-:W-:Y:S03]  /*2cfa0*/  HMMA.1688.F32.TF32 R56, R120, R36.reuse, R56 ;  /* 0x000000247838723c */ /* 0x084fe60000081038 */
[----:B-1----:R-:W2:Y:S04]  /*2cfb0*/  LDL.LU.64 R64, [R1+0x1790] ;  /* 0x0017900001407983 */ /* 0x002ea80000300a00 */
[----:B----4-:R-:W2:Y:S11]  /*2cfc0*/  LDL.LU.64 R66, [R1+0x1798] ;  /* 0x0017980001427983 */ /* 0x010eb60000300a00 */
[----:B------:R-:W-:Y:S05]  /*2cfd0*/  @!UPT UIADD3 URZ, URZ, URZ, URZ ;  /* 0x0000003f3f3ff290 */ /* 0x000fea000fffe03f */
[----:B------:R1:W-:Y:S04]  /*2cfe0*/  STL.64 [R1+0x24f0], R56 ;  /* 0x0024f03801007387 */ /* 0x0003e80000100a00 */
[----:B------:R4:W-:Y:S04]  /*2cff0*/  STL.64 [R1+0x24f8], R58 ;  /* 0x0024f83a01007387 */ /* 0x0009e80000100a00 */
[----:B-1----:R-:W2:Y:S01]  /*2d000*/  LDL.LU.64 R56, [R1+0x1130] ;  /* 0x0011300001387983 */ /* 0x002ea20000300a00 */
[-C--:B------:R-:W-:Y:S03]  /*2d010*/  HMMA.1688.F32.TF32 R44, R116, R36.reuse, R44 ;  /* 0x00000024742c723c */ /* 0x080fe6000008102c */
[----:B----4-:R-:W4:Y:S11]  /*2d020*/  LDL.LU.64 R58, [R1+0x1138] ;  /* 0x00113800013a7983 */ /* 0x010f360000300a00 */
[----:B------:R-:W-:Y:S09]  /*2d030*/  @!UPT UIADD3 URZ, URZ, URZ, URZ ;  /* 0x0000003f3f3ff290 */ /* 0x000ff2000fffe03f */
        /* <DEDUP_REMOVED lines=17> */
[----:B------:R-:W-:Y:S04]  /*2d150*/  STL.64 [R1+0x2b00], R24 ;  /* 0x002b001801007387 */ /* 0x000fe80000100a00 */
[----:B------:R3:W-:Y:S01]  /*2d160*/  STL.64 [R1+0x2b08], R26 ;  /* 0x002b081a01007387 */ /* 0x0007e20000100a00 */
[----:B------:R-:W-:Y:S03]  /*2d170*/  HMMA.1688.F32.TF32 R160, R88, R36, R68 ;  /* 0x0000002458a0723c */ /* 0x000fe60000081044 */
[----:B------:R-:W4:Y:S04]  /*2d180*/  LDL.LU.64 R164, [R1+0x7e0] ;  /* 0x0007e00001a47983 */ /* 0x000f280000300a00 */
[----:B------:R-:W4:Y:S11]  /*2d190*/  LDL.LU.64 R166, [R1+0x7e8] ;  /* 0x0007e80001a67983 */ /* 0x000f360000300a00 */
[----:B------:R-:W-:Y:S06]  /*2d1a0*/  @!UPT UIADD3 URZ, URZ, URZ, URZ ;  /* 0x0000003f3f3ff290 */ /* 0x000fec000fffe03f */
[----:B------:R-:W-:Y:S01]  /*2d1b0*/  IMAD.MOV.U32 R78, RZ, RZ, R160 ;  /* 0x000000ffff4e7224 */ /* 0x000fe200078e00a0 */
[----:B------:R-:W-:Y:S01]  /*2d1c0*/  MOV R71, R162 ;  /* 0x000000a200477202 */ /* 0x000fe20000000f00 */
[----:B------:R-:W-:Y:S02]  /*2d1d0*/  IMAD.MOV.U32 R79, RZ, RZ, R161 ;  /* 0x000000ffff4f7224 */ /* 0x000fe400078e00a1 */
[----:B------:R-:W-:Y:S02]  /*2d1e0*/  IMAD.MOV.U32 R241, RZ, RZ, R163 ;  /* 0x000000fffff17224 */ /* 0x000fe400078e00a3 */
[----:B------:R-:W-:Y:S01]  /*2d1f0*/  IMAD.MOV.U32 R74, RZ, RZ, R75 ;  /* 0x000000ffff4a7224 */ /* 0x000fe200078e004b */
[-C--:B---3--:R-:W-:Y:S11]  /*2d200*/  HMMA.1688.F32.TF32 R24, R92, R32.reuse, R152 ;  /* 0x000000205c18723c */ /* 0x088ff60000081098 */
[----:B------:R-:W-:Y:S11]  /*2d210*/  @!UPT UIADD3 URZ, URZ, URZ, URZ ;  /* 0x0000003f3f3ff290 */ /* 0x000ff6000fffe03f */
[----:B------:R-:W-:Y:S01]  /*2d220*/  @!UPT UIADD3 URZ, URZ, URZ, URZ ;  /* 0x0000003f3f3ff290 */ /* 0x000fe2000fffe03f */
[----:B------:R-:W-:Y:S04]  /*2d230*/  STL.64 [R1+0x960], R24 ;  /* 0x0009601801007387 */ /* 0x000fe80000100a00 */
[----:B------:R2:W-:Y:S04]  /*2d240*/  STL.64 [R1+0x968], R26 ;  /* 0x0009681a01007387 */ /* 0x0005e80000100a00 */
[----:B------:R-:W3:Y:S04]  /*2d250*/  LDL.LU.64 R160, [R1+0x6c0] ;  /* 0x0006c00001a07983 */ /* 0x000ee80000300a00 */
[----:B------:R-:W3:Y:S01]  /*2d260*/  LDL.LU.64 R162, [R1+0x6c8] ;  /* 0x0006c80001a27983 */ /* 0x000ee20000300a00 */
[-C--:B--2---:R-:W-:Y:S08]  /*2d270*/  HMMA.1688.F32.TF32 R24, R96, R32.reuse, R64 ;  /* 0x000000206018723c */ /* 0x084ff00000081040 */
[-C--:B------:R-:W-:Y:S11]  /*2d280*/  HMMA.1688.F32.TF32 R156, R88, R32.reuse, R144 ;  /* 0x00000020589c723c */ /* 0x080ff60000081090 */
[----:B------:R-:W-:Y:S04]  /*2d290*/  @!UPT UIADD3 URZ, URZ, URZ, URZ ;  /* 0x0000003f3f3ff290 */ /* 0x000fe8000fffe03f */
[----:B------:R-:W-:Y:S04]  /*2d2a0*/  STL.64 [R1+0x970], R24 ;  /* 0x0009701801007387 */ /* 0x000fe80000100a00 */
[----:B------:R4:W-:Y:S04]  /*2d2b0*/  STL.64 [R1+0x978], R26 ;  /* 0x0009781a01007387 */ /* 0x0009e80000100a00 */
[----:B------:R-:W2:Y:S04]  /*2d2c0*/  LDL.LU.64 R64, [R1+0x590] ;  /* 0x0005900001407983 */ /* 0x000ea80000300a00 */
[----:B------:R-:W2:Y:S01]  /*2d2d0*/  LDL.LU.64 R66, [R1+0x598] ;  /* 0x0005980001427983 */ /* 0x000ea20000300a00 */
[----:B----4-:R-:W-:Y:S01]  /*2d2e0*/  HMMA.1688.F32.TF32 R24, R100, R32, R56 ;  /* 0x000000206418723c */ /* 0x010fe20000081038 */
[----:B------:R-:W-:Y:S01]  /*2d2f0*/  IMAD.MOV.U32 R147, RZ, RZ, R156 ;  /* 0x000000ffff937224 */ /* 0x000fe200078e009c */
[----:B------:R-:W-:Y:S01]  /*2d300*/  MOV R75, R158 ;  /* 0x0000009e004b7202 */ /* 0x000fe20000000f00 */
[----:B------:R-:W-:-:S02]  /*2d310*/  IMAD.MOV.U32 R146, RZ, RZ, R157 ;  /* 0x000000ffff927224 */ /* 0x000fc400078e009d */
[----:B------:R-:W-:Y:S11]  /*2d320*/  IMAD.MOV.U32 R50, RZ, RZ, R159 ;  /* 0x000000ffff327224 */ /* 0x000ff600078e009f */
[----:B------:R-:W-:Y:S07]  /*2d330*/  @!UPT UIADD3 URZ, URZ, URZ, URZ ;  /* 0x0000003f3f3ff290 */ /* 0x000fee000fffe03f */
        /* <DEDUP_REMOVED lines=13> */
[-C--:B-1----:R-:W-:Y:S03]  /*2d410*/  HMMA.1688.F32.TF32 R24, R108, R32.reuse, R28 ;  /* 0x000000206c18723c */ /* 0x082fe6000008101c */
[----:B------:R-:W1:Y:S11]  /*2d420*/  LDSM.16.M88.4 R28, [R4+0x23800] ;  /* 0x02380000041c783b */ /* 0x000e760000000200 */
[----:B------:R-:W-:Y:S09]  /*2d430*/  @!UPT UIADD3 URZ, URZ, URZ, URZ ;  /* 0x0000003f3f3ff290 */ /* 0x000ff2000fffe03f */
[----:B------:R-:W-:Y:S04]  /*2d440*/  STL.64 [R1+0x9a0], R24 ;  /* 0x0009a01801007387 */ /* 0x000fe80000100a00 */
[----:B------:R1:W-:Y:S04]  /*2d450*/  STL.64 [R1+0x9a8], R26 ;  /* 0x0009a81a01007387 */ /* 0x0003e80000100a00 */
[----:B------:R-:W4:Y:S04]  /*2d460*/  LDL.LU.64 R56, [R1+0x410] ;  /* 0x0004100001387983 */ /* 0x000f280000300a00 */
[----:B------:R-:W4:Y:S01]  /*2d470*/  LDL.LU.64 R58, [R1+0x418] ;  /* 0x00041800013a7983 */ /* 0x000f220000300a00 */
[-C--:B------:R-:W-:Y:S08]  /*2d480*/  HMMA.1688.F32.TF32 R168, R136, R32.reuse, R164 ;  /* 0x0000002088a8723c */ /* 0x080ff000000810a4 */
[-C--:B-1----:R-:W-:Y:S01]  /*2d490*/  HMMA.1688.F32.TF32 R24, R140, R32.reuse, R44 ;  /* 0x000000208c18723c */ /* 0x082fe2000008102c */
[----:B------:R-:W4:Y:S04]  /*2d4a0*/  LDL.LU.64 R44, [R1+0x3c0] ;  /* 0x0003c000012c7983 */ /* 0x000f280000300a00 */
[----:B------:R-:W4:Y:S11]  /*2d4b0*/  LDL.LU.64 R46, [R1+0x3c8] ;  /* 0x0003c800012e7983 */ /* 0x000f360000300a00 */
[----:B------:R-:W-:Y:S07]  /*2d4c0*/  @!UPT UIADD3 URZ, URZ, URZ, URZ ;  /* 0x0000003f3f3ff290 */ /* 0x000fee000fffe03f */
[----:B------:R-:W-:Y:S04]  /*2d4d0*/  STL.64 [R1+0x9b0], R24 ;  /* 0x0009b01801007387 */ /* 0x000fe80000100a00 */
[----:B------:R-:W-:Y:S04]  /*2d4e0*/  STL.64 [R1+0x9b8], R26 ;  /* 0x0009b81a01007387 */ /* 0x000fe80000100a00 */
[----:B------:R-:W-:Y:S04]  /*2d4f0*/  STL.64 [R1+0xbe0], R168 ;  /* 0x000be0a801007387 */ /* 0x000fe80000100a00 */
[----:B------:R-:W-:Y:S01]  /*2d500*/  STL.64 [R1+0xbe8], R170 ;  /* 0x000be8aa01007387 */ /* 0x000fe20000100a00 */
[-C--:B------:R-:W-:Y:S03]  /*2d510*/  HMMA.1688.F32.TF32 R20, R84, R32.reuse, R20 ;  /* 0x000000205414723c */ /* 0x080fe60000081014 */
[----:B------:R-:W1:Y:S05]  /*2d520*/  LDSM.16.M88.4 R24, [R4+0x23c00] ;  /* 0x023c00000418783b */ /* 0x000e6a0000000200 */
[-C--:B---3--:R-:W-:Y:S08]  /*2d530*/  HMMA.1688.F32.TF32 R164, R132, R32.reuse, R160 ;  /* 0x0000002084a4723c */ /* 0x088ff000000810a0 */
[-C--:B--2---:R-:W-:Y:S01]  /*2d540*/  HMMA.1688.F32.TF32 R160, R128, R32.reuse, R64 ;  /* 0x0000002080a0723c */ /* 0x084fe20000081040 */
[----:B------:R-:W2:Y:S11]  /*2d550*/  LDL.LU.64 R64, [R1+0x1fa0] ;  /* 0x001fa00001407983 */ /* 0x000eb60000300a00 */
[----:B------:R-:W-:Y:S03]  /*2d560*/  @!UPT UIADD3 URZ, URZ, URZ, URZ ;  /* 0x0000003f3f3ff290 */ /* 0x000fe6000fffe03f */
[----:B------:R-:W-:Y:S04]  /*2d570*/  STL.64 [R1+0xd00], R164 ;  /* 0x000d00a401007387 */ /* 0x000fe80000100a00 */
[----:B------:R-:W-:Y:S04]  /*2d580*/  STL.64 [R1+0xd08], R166 ;  /* 0x000d08a601007387 */ /* 0x000fe80000100a00 */
[----:B------:R-:W2:Y:S01]  /*2d590*/  LDL.LU.64 R66, [R1+0x1fa8] ;  /* 0x001fa80001427983 */ /* 0x000ea20000300a00 */
[-C--:B----4-:R-:W-:Y:S03]  /*2d5a0*/  HMMA.1688.F32.TF32 R156, R124, R32.reuse, R156 ;  /* 0x000000207c9c723c */ /* 0x090fe6000008109c */
[----:B------:R3:W-:Y:S04]  /*2d5b0*/  STL.64 [R1+0x1030], R160 ;  /* 0x001030a001007387 */ /* 0x0007e80000100a00 */
[----:B------:R4:W-:Y:S04]  /*2d5c0*/  STL.64 [R1+0x1038], R162 ;  /* 0x001038a201007387 */ /* 0x0009e80000100a00 */
[----:B---3--:R-:W3:Y:S11]  /*2d5d0*/  LDL.LU.64 R160, [R1+0x1de0] ;  /* 0x001de00001a07983 */ /* 0x008ef60000300a00 */
[----:B------:R-:W-:Y:S01]  /*2d5e0*/  @!UPT UIADD3 URZ, URZ, URZ, URZ ;  /* 0x0000003f3f3ff290 */ /* 0x000fe2000fffe03f */
[----:B------:R-:W-:Y:S04]  /*2d5f0*/  STL.64 [R1+0x1920], R156 ;  /* 0x0019209c01007387 */ /* 0x000fe80000100a00 */
[----:B------:R-:W-:Y:S04]  /*2d600*/  STL.64 [R1+0x1928], R158 ;  /* 0x0019289e01007387 */ /* 0x000fe80000100a00 */
[----:B----4-:R-:W3:Y:S01]  /*2d610*/  LDL.LU.64 R162, [R1+0x1de8] ;  /* 0x001de80001a27983 */ /* 0x010ee20000300a00 */
        /* <DEDUP_REMOVED lines=20> */
[----:B------:R-:W-:Y:S01]  /*2d760*/  HMMA.1688.F32.TF32 R44, R80, R32, R44 ;  /* 0x00000020502c723c */ /* 0x000fe2000008102c */
[----:B------:R-:W-:-:S02]  /*2d770*/  IMAD.MOV.U32 R77, RZ, RZ, R22 ;  /* 0x000000ffff4d7224 */ /* 0x000fc400078e0016 */
[----:B------:R-:W-:Y:S11]  /*2d780*/  IMAD.MOV.U32 R76, RZ, RZ, R23 ;  /* 0x000000ffff4c7224 */ /* 0x000ff600078e0017 */
[----:B------:R-:W-:Y:S09]  /*2d790*/  @!UPT UIADD3 URZ, URZ, URZ, URZ ;  /* 0x0000003f3f3ff290 */ /* 0x000ff2000fffe03f */
[----:B------:R1:W-:Y:S04]  /*2d7a0*/  STL.64 [R1+0x2990], R44 ;  /* 0x0029902c01007387 */ /* 0x0003e80000100a00 */
[----:B------:R1:W-:Y:S04]  /*2d7b0*/  STL.64 [R1+0x2998], R46 ;  /* 0x0029982e01007387 */ /* 0x0003e80000100a00 */
[----:B-1----:R-:W4:Y:S04]  /*2d7c0*/  LDL.LU.64 R44, [R1+0xde0] ;  /* 0x000de000012c7983 */ /* 0x002f280000300a00 */
[----:B------:R-:W4:Y:S04]  /*2d7d0*/  LDL.LU.64 R46, [R1+0xde8] ;  /* 0x000de800012e7983 */ /* 0x000f280000300a00 */
[----:B------:R2:W-:Y:S04]  /*2d7e0*/  STL.64 [R1+0x2a90], R20 ;  /* 0x002a901401007387 */ /* 0x0005e80000100a00 */
[----:B------:R-:W-:Y:S04]  /*2d7f0*/  STL [R1+0x43b0], R76 ;  /* 0x0043b04c01007387 */ /* 0x000fe80000100800 */
[----:B------:R-:W-:Y:S04]  /*2d800*/  STL [R1+0x43ac], R77 ;  /* 0x0043ac4d01007387 */ /* 0x000fe80000100800 */
[----:B------:R-:W4:Y:S04]  /*2d810*/  LDL.LU.64 R172, [R1+0xa30] ;  /* 0x000a300001ac7983 */ /* 0x000f280000300a00 */
[----:B------:R-:W4:Y:S01]  /*2d820*/  LDL.LU.64 R174, [R1+0xa38] ;  /* 0x000a380001ae7983 */ /* 0x000f220000300a00 */
[-C--:B--2---:R-:W-:Y:S11]  /*2d830*/  HMMA.1688.F32.TF32 R20, R88, R28.reuse, R64 ;  /* 0x0000001c5814723c */ /* 0x084ff60000081040 */
[----:B------:R-:W-:Y:S11]  /*2d840*/  @!UPT UIADD3 URZ, URZ, URZ, URZ ;  /* 0x0000003f3f3ff290 */ /* 0x000ff6000fffe03f */
[----:B------:R-:W-:Y:S02]  /*2d850*/  @!UPT UIADD3 URZ, URZ, URZ, URZ ;  /* 0x0000003f3f3ff290 */ /* 0x000fe4000fffe03f */
[----:B------:R-:W-:Y:S01]  /*2d860*/  MOV R67, R20 ;  /* 0x0000001400437202 */ /* 0x000fe20000000f00 */
[----:B------:R-:W-:Y:S02]  /*2d870*/  IMAD.MOV.U32 R66, RZ, RZ, R21 ;  /* 0x000000ffff427224 */ /* 0x000fe400078e0015 */
[----:B------:R-:W-:Y:S02]  /*2d880*/  IMAD.MOV.U32 R155, RZ, RZ, R22 ;  /* 0x000000ffff9b7224 */ /* 0x000fe400078e0016 */
[----:B------:R-:W-:Y:S02]  /*2d890*/  IMAD.MOV.U32 R70, RZ, RZ, R23 ;  /* 0x000000ffff467224 */ /* 0x000fe400078e0017 */
[-C--:B---3--:R-:W-:Y:S11]  /*2d8a0*/  HMMA.1688.F32.TF32 R20, R92, R28.reuse, R160 ;  /* 0x0000001c5c14723c */ /* 0x088ff600000810a0 */
[----:B------:R-:W-:Y:S11]  /*2d8b0*/  @!UPT UIADD3 URZ, URZ, URZ, URZ ;  /* 0x0000003f3f3ff290 */ /* 0x000ff6000fffe03f */
[----:B------:R-:W-:Y:S01]  /*2d8c0*/  @!UPT UIADD3 URZ, URZ, URZ, URZ ;  /* 0x0000003f3f3ff290 */ /* 0x000fe2000fffe03f */
[----:B------:R-:W-:Y:S04]  /*2d8d0*/  STL.64 [R1+0x8e0], R20 ;  /* 0x0008e01401007387 */ /* 0x000fe80000100a00 */
[----:B------:R4:W-:Y:S02]  /*2d8e0*/  STL.64 [R1+0x8e8], R22 ;  /* 0x0008e81601007387 */ /* 0x0009e40000100a00 */
[-C--:B----4-:R-:W-:Y:S02]  /*2d8f0*/  HMMA.1688.F32.TF32 R20, R96, R28.reuse, R40 ;  /* 0x0000001c6014723c */ /* 0x090fe40000081028 */
[----:B------:R-:W2:Y:S04]  /*2d900*/  LDL.LU.64 R40, [R1+0x7d0] ;  /* 0x0007d00001287983 */ /* 0x000ea80000300a00 */
[----:B------:R-:W2:Y:S11]  /*2d910*/  LDL.LU.64 R42, [R1+0x7d8] ;  /* 0x0007d800012a7983 */ /* 0x000eb60000300a00 */
[----:B------:R-:W-:Y:S06]  /*2d920*/  @!UPT UIADD3 URZ, URZ, URZ, URZ ;  /* 0x0000003f3f3ff290 */ /* 0x000fec000fffe03f */
[----:B------:R-:W-:Y:S04]  /*2d930*/  STL.64 [R1+0x8f0], R20 ;  /* 0x0008f01401007387 */ /* 0x000fe80000100a00 */
[----:B------:R1:W-:Y:S04]  /*2d940*/  STL.64 [R1+0x8f8], R22 ;  /* 0x0008f81601007387 */ /* 0x0003e80000100a00 */
[----:B------:R-:W3:Y:S04]  /*2d950*/  LDL.LU.64 R168, [R1+0x6b0] ;  /* 0x0006b00001a87983 */ /* 0x000ee80000300a00 */
[----:B------:R-:W3:Y:S01]  /*2d960*/  LDL.LU.64 R170, [R1+0x6b8] ;  /* 0x0006b80001aa7983 */ /* 0x000ee20000300a00 */
[-C--:B-1----:R-:W-:Y:S11]  /*2d970*/  HMMA.1688.F32.TF32 R20, R100, R28.reuse, R156 ;  /* 0x0000001c6414723c */ /* 0x082ff6000008109c */
[----:B------:R-:W-:Y:S11]  /*2d980*/  @!UPT UIADD3 URZ, URZ, URZ, URZ ;  /* 0x0000003f3f3ff290 */ /* 0x000ff6000fffe03f */
[----:B------:R-:W-:Y:S01]  /*2d990*/  @!UPT UIADD3 URZ, URZ, URZ, URZ ;  /* 0x0000003f3f3ff290 */ /* 0x000fe2000fffe03f */
[----:B------:R1:W-:Y:S04]  /*2d9a0*/  STL.64 [R1+0x900], R20 ;  /* 0x0009001401007387 */ /* 0x0003e80000100a00 */
[----:B------:R4:W-:Y:S04]  /*2d9b0*/  STL.64 [R1+0x908], R22 ;  /* 0x0009081601007387 */ /* 0x0009e80000100a00 */
[----:B------:R-:W3:Y:S04]  /*2d9c0*/  LDL.LU.64 R164, [R1+0x580] ;  /* 0x0005800001a47983 */ /* 0x000ee80000300a00 */
[----:B------:R-:W3:Y:S04]  /*2d9d0*/  LDL.LU.64 R166, [R1+0x588] ;  /* 0x0005880001a67983 */ /* 0x000ee80000300a00 */
[----:B-1----:R-:W3:Y:S04]  /*2d9e0*/  LDL.LU.64 R20, [R1+0x540] ;  /* 0x0005400001147983 */ /* 0x002ee80000300a00 */
[----:B----4-:R-:W4:Y:S01]  /*2d9f0*/  LDL.LU.64 R22, [R1+0x548] ;  /* 0x0005480001167983 */ /* 0x010f220000300a00 */
[-C--:B------:R-:W-:Y:S03]  /*2da00*/  HMMA.1688.F32.TF32 R56, R104, R28.reuse, R56 ;  /* 0x0000001c6838723c */ /* 0x080fe60000081038 */
[----:B------:R-:W4:Y:S04]  /*2da10*/  LDL.LU.64 R160, [R1+0x4e0] ;  /* 0x0004e00001a07983 */ /* 0x000f280000300a00 */
[----:B------:R-:W4:Y:S11]  /*2da20*/  LDL.LU.64 R162, [R1+0x4e8] ;  /* 0x0004e80001a27983 */ /* 0x000f360000300a00 */
[----:B------:R-:W-:Y:S05]  /*2da30*/  @!UPT UIADD3 URZ, URZ, URZ, URZ ;  /* 0x0000003f3f3ff290 */ /* 0x000fea000fffe03f */
[----:B------:R1:W-:Y:S04]  /*2da40*/  STL.64 [R1+0x910], R56 ;  /* 0x0009103801007387 */ /* 0x0003e80000100a00 */
[----:B------:R1:W-:Y:S04]  /*2da50*/  STL.64 [R1+0x918], R58 ;  /* 0x0009183a01007387 */ /* 0x0003e80000100a00 */
[----:B------:R-:W4:Y:S04]  /*2da60*/  LDL.LU.64 R156, [R1+0x480] ;  /* 0x00048000019c7983 */ /* 0x000f280000300a00 */
[----:B------:R-:W4:Y:S01]  /*2da70*/  LDL.LU.64 R158, [R1+0x488] ;  /* 0x00048800019e7983 */ /* 0x000f220000300a00 */
[-C--:B------:R-:W-:Y:S08]  /*2da80*/  HMMA.1688.F32.TF32 R44, R108, R28.reuse, R44 ;  /* 0x0000001c6c2c723c */ /* 0x080ff0000008102c */
[-C--:B------:R-:W-:Y:S11]  /*2da90*/  HMMA.1688.F32.TF32 R176, R140, R28.reuse, R172 ;  /* 0x0000001c8cb0723c */ /* 0x080ff600000810ac */
[----:B------:R-:W-:Y:S04]  /*2daa0*/  @!UPT UIADD3 URZ, URZ, URZ, URZ ;  /* 0x0000003f3f3ff290 */ /* 0x000fe8000fffe03f */
[----:B------:R1:W-:Y:S04]  /*2dab0*/  STL.64 [R1+0x920], R44 ;  /* 0x0009202c01007387 */ /* 0x0003e80000100a00 */
[----:B------:R1:W-:Y:S04]  /*2dac0*/  STL.64 [R1+0x928], R46 ;  /* 0x0009282e01007387 */ /* 0x0003e80000100a00 */
[----:B-1----:R-:W4:Y:S04]  /*2dad0*/  LDL.LU.64 R56, [R1+0x400] ;  /* 0x0004000001387983 */ /* 0x002f280000300a00 */
[----:B------:R-:W4:Y:S04]  /*2dae0*/  LDL.LU.64 R58, [R1+0x408] ;  /* 0x00040800013a7983 */ /* 0x000f280000300a00 */
[----:B------:R-:W4:Y:S04]  /*2daf0*/  LDL.LU.64 R44, [R1+0x3b0] ;  /* 0x0003b000012c7983 */ /* 0x000f280000300a00 */
[----:B------:R-:W4:Y:S01]  /*2db00*/  LDL.LU.64 R46, [R1+0x3b8] ;  /* 0x0003b800012e7983 */ /* 0x000f220000300a00 */
[-C--:B--2---:R-:W-:Y:S03]  /*2db10*/  HMMA.1688.F32.TF32 R172, R136, R28.reuse, R40 ;  /* 0x0000001c88ac723c */ /* 0x084fe60000081028 */
[----:B------:R-:W2:Y:S04]  /*2db20*/  LDL.LU.64 R40, [R1+0x20b0] ;  /* 0x0020b00001287983 */ /* 0x000ea80000300a00 */
[----:B------:R-:W-:Y:S04]  /*2db30*/  STL.64 [R1+0x930], R176 ;  /* 0x000930b001007387 */ /* 0x000fe80000100a00 */
[----:B------:R-:W-:Y:S04]  /*2db40*/  STL.64 [R1+0x938], R178 ;  /* 0x000938b201007387 */ /* 0x000fe80000100a00 */
[----:B------:R-:W2:Y:S08]  /*2db50*/  LDL.LU.64 R42, [R1+0x20b8] ;  /* 0x0020b800012a7983 */ /* 0x000eb00000300a00 */
[----:B------:R-:W-:Y:S04]  /*2db60*/  STL.64 [R1+0xa30], R172 ;  /* 0x000a30ac01007387 */ /* 0x000fe80000100a00 */
[----:B------:R3:W-:Y:S02]  /*2db70*/  STL.64 [R1+0xa38], R174 ;  /* 0x000a38ae01007387 */ /* 0x0007e40000100a00 */
[-C--:B---3--:R-:W-:Y:S08]  /*2db80*/  HMMA.1688.F32.TF32 R172, R132, R28.reuse, R168 ;  /* 0x0000001c84ac723c */ /* 0x088ff000000810a8 */
[-C--:B------:R-:W-:Y:S08]  /*2db90*/  HMMA.1688.F32.TF32 R168, R128, R28.reuse, R164 ;  /* 0x0000001c80a8723c */ /* 0x080ff000000810a4 */
[-C--:B----4-:R-:W-:Y:S07]  /*2dba0*/  HMMA.1688.F32.TF32 R164, R124, R28.reuse, R20 ;  /* 0x0000001c7ca4723c */ /* 0x090fee0000081014 */
[----:B------:R-:W-:Y:S04]  /*2dbb0*/  STL.64 [R1+0xc20], R172 ;  /* 0x000c20ac01007387 */ /* 0x000fe80000100a00 */
[----:B------:R-:W-:Y:S04]  /*2dbc0*/  STL.64 [R1+0xc28], R174 ;  /* 0x000c28ae01007387 */ /* 0x000fe80000100a00 */
[----:B------:R-:W3:Y:S04]  /*2dbd0*/  LDL.LU.64 R20, [R1+0x1e50] ;  /* 0x001e500001147983 */ /* 0x000ee80000300a00 */
[----:B------:R-:W-:Y:S04]  /*2dbe0*/  STL.64 [R1+0xe50], R168 ;  /* 0x000e50a801007387 */ /* 0x000fe80000100a00 */
[----:B------:R-:W-:Y:S04]  /*2dbf0*/  STL.64 [R1+0xe58], R170 ;  /* 0x000e58aa01007387 */ /* 0x000fe80000100a00 */
        /* <DEDUP_REMOVED lines=10> */
[----:B------:R-:W2:Y:S04]  /*2dca0*/  LDL.LU.64 R156, [R1+0x1370] ;  /* 0x00137000019c7983 */ /* 0x000ea80000300a00 */
[----:B------:R-:W2:Y:S02]  /*2dcb0*/  LDL.LU.64 R158, [R1+0x1378] ;  /* 0x00137800019e7983 */ /* 0x000ea40000300a00 */
[-C--:B------:R-:W-:Y:S08]  /*2dcc0*/  HMMA.1688.F32.TF32 R56, R112, R28.reuse, R56 ;  /* 0x0000001c7038723c */ /* 0x080ff00000081038 */
[-C--:B------:R-:W-:Y:S08]  /*2dcd0*/  HMMA.1688.F32.TF32 R44, R80, R28.reuse, R44 ;  /* 0x0000001c502c723c */ /* 0x080ff0000008102c */
[----:B------:R-:W-:Y:S01]  /*2dce0*/  HMMA.1688.F32.TF32 R16, R84, R28, R16 ;  /* 0x0000001c5410723c */ /* 0x000fe20000081010 */
[----:B------:R-:W-:Y:S04]  /*2dcf0*/  STL.64 [R1+0x2500], R164 ;  /* 0x002500a401007387 */ /* 0x000fe80000100a00 */
[----:B------:R-:W-:Y:S04]  /*2dd00*/  STL.64 [R1+0x2508], R166 ;  /* 0x002508a601007387 */ /* 0x000fe80000100a00 */
[----:B------:R-:W2:Y:S04]  /*2dd10*/  LDL.LU.64 R188, [R1+0x10e0] ;  /* 0x0010e00001bc7983 */ /* 0x000ea80000300a00 */
[----:B------:R-:W-:Y:S04]  /*2dd20*/  STL.64 [R1+0x2710], R56 ;  /* 0x0027103801007387 */ /* 0x000fe80000100a00 */
[----:B------:R-:W-:Y:S04]  /*2dd30*/  STL.64 [R1+0x2718], R58 ;  /* 0x0027183a01007387 */ /* 0x000fe80000100a00 */
[----:B------:R-:W2:Y:S04]  /*2dd40*/  LDL.LU.64 R190, [R1+0x10e8] ;  /* 0x0010e80001be7983 */ /* 0x000ea80000300a00 */
[----:B------:R-:W-:Y:S04]  /*2dd50*/  STL.64 [R1+0x2830], R44 ;  /* 0x0028302c01007387 */ /* 0x000fe80000100a00 */
[----:B------:R-:W-:Y:S04]  /*2dd60*/  STL.64 [R1+0x2838], R46 ;  /* 0x0028382e01007387 */ /* 0x000fe80000100a00 */
        /* <DEDUP_REMOVED lines=10> */
[----:B----4-:R-:W4:Y:S04]  /*2de10*/  LDL.LU.64 R18, [R1+0xb38] ;  /* 0x000b380001127983 */ /* 0x010f280000300a00 */
[----:B------:R1:W-:Y:S04]  /*2de20*/  STL.64 [R1+0x7b0], R160 ;  /* 0x0007b0a001007387 */ /* 0x0003e80000100a00 */
[----:B------:R2:W-:Y:S04]  /*2de30*/  STL.64 [R1+0x7b8], R162 ;  /* 0x0007b8a201007387 */ /* 0x0005e80000100a00 */
[----:B-1----:R-:W4:Y:S01]  /*2de40*/  LDL.LU.64 R160, [R1+0x940] ;  /* 0x0009400001a07983 */ /* 0x002f220000300a00 */
[-C--:B--2---:R-:W-:Y:S03]  /*2de50*/  HMMA.1688.F32.TF32 R156, R100, R24.reuse, R156 ;  /* 0x00000018649c723c */ /* 0x084fe6000008109c */
[----:B------:R-:W2:Y:S11]  /*2de60*/  LDL.LU.64 R162, [R1+0x948] ;  /* 0x0009480001a27983 */ /* 0x000eb60000300a00 */
[----:B------:R-:W-:Y:S09]  /*2de70*/  @!UPT UIADD3 URZ, URZ, URZ, URZ ;  /* 0x0000003f3f3ff290 */ /* 0x000ff2000fffe03f */
[----:B------:R1:W-:Y:S04]  /*2de80*/  STL.64 [R1+0x7c0], R156 ;  /* 0x0007c09c01007387 */ /* 0x0003e80000100a00 */
[----:B------:R1:W-:Y:S04]  /*2de90*/  STL.64 [R1+0x7c8], R158 ;  /* 0x0007c89e01007387 */ /* 0x0003e80000100a00 */
[----:B------:R-:W2:Y:S04]  /*2dea0*/  LDL.LU.64 R184, [R1+0x720] ;  /* 0x0007200001b87983 */ /* 0x000ea80000300a00 */
[----:B------:R-:W2:Y:S04]  /*2deb0*/  LDL.LU.64 R186, [R1+0x728] ;  /* 0x0007280001ba7983 */ /* 0x000ea80000300a00 */
[----:B------:R-:W2:Y:S04]  /*2dec0*/  LDL.LU.64 R180, [R1+0x5e0] ;  /* 0x0005e00001b47983 */ /* 0x000ea80000300a00 */
[----:B------:R-:W2:Y:S04]  /*2ded0*/  LDL.LU.64 R182, [R1+0x5e8] ;  /* 0x0005e80001b67983 */ /* 0x000ea80000300a00 */
[----:B-1----:R-:W2:Y:S04]  /*2dee0*/  LDL.LU.64 R156, [R1+0x5b0] ;  /* 0x0005b000019c7983 */ /* 0x002ea80000300a00 */
[----:B------:R-:W2:Y:S01]  /*2def0*/  LDL.LU.64 R158, [R1+0x5b8] ;  /* 0x0005b800019e7983 */ /* 0x000ea20000300a00 */
[-C--:B------:R-:W-:Y:S03]  /*2df00*/  HMMA.1688.F32.TF32 R192, R104, R24.reuse, R188 ;  /* 0x0000001868c0723c */ /* 0x080fe600000810bc */
        /* <DEDUP_REMOVED lines=8> */
[----:B------:R-:W-:Y:S04]  /*2df90*/  STL.64 [R1+0x7d0], R192 ;  /* 0x0007d0c001007387 */ /* 0x000fe80000100a00 */
[----:B------:R4:W-:Y:S01]  /*2dfa0*/  STL.64 [R1+0x7d8], R194 ;  /* 0x0007d8c201007387 */ /* 0x0009e20000100a00 */
[-C--:B---3--:R-:W-:Y:S03]  /*2dfb0*/  HMMA.1688.F32.TF32 R188, R108, R24.reuse, R20 ;  /* 0x000000186cbc723c */ /* 0x088fe60000081014 */
[----:B------:R-:W1:Y:S11]  /*2dfc0*/  LDSM.16.M88.4 R20, [R4+0x24000] ;  /* 0x024000000414783b */ /* 0x000e760000000200 */
[----:B------:R-:W-:Y:S09]  /*2dfd0*/  @!UPT UIADD3 URZ, URZ, URZ, URZ ;  /* 0x0000003f3f3ff290 */ /* 0x000ff2000fffe03f */
[----:B------:R-:W-:Y:S04]  /*2dfe0*/  STL.64 [R1+0x7e0], R188 ;  /* 0x0007e0bc01007387 */ /* 0x000fe80000100a00 */
[----:B------:R2:W-:Y:S01]  /*2dff0*/  STL.64 [R1+0x7e8], R190 ;  /* 0x0007e8be01007387 */ /* 0x0005e20000100a00 */
[-C--:B----4-:R-:W-:Y:S03]  /*2e000*/  HMMA.1688.F32.TF32 R192, R140, R24.reuse, R16 ;  /* 0x000000188cc0723c */ /* 0x090fe60000081010 */
[----:B------:R-:W3:Y:S05]  /*2e010*/  LDSM.16.M88.4 R16, [R4+0x24400] ;  /* 0x024400000410783b */ /* 0x000eea0000000200 */
[-C--:B--2---:R-:W-:Y:S11]  /*2e020*/  HMMA.1688.F32.TF32 R188, R136, R24.reuse, R160 ;  /* 0x0000001888bc723c */ /* 0x084ff600000810a0 */
[----:B------:R-:W-:Y:S04]  /*2e030*/  @!UPT UIADD3 URZ, URZ, URZ, URZ ;  /* 0x0000003f3f3ff290 */ /* 0x000fe8000fffe03f */
[----:B------:R-:W-:Y:S04]  /*2e040*/  STL.64 [R1+0x7f0], R192 ;  /* 0x0007f0c001007387 */ /* 0x000fe80000100a00 */
[----:B------:R-:W-:Y:S04]  /*2e050*/  STL.64 [R1+0x7f8], R194 ;  /* 0x0007f8c201007387 */ /* 0x000fe80000100a00 */
[----:B------:R-:W2:Y:S04]  /*2e060*/  LDL.LU.64 R160, [R1+0x21c0] ;  /* 0x0021c00001a07983 */ /* 0x000ea80000300a00 */
[----:B------:R-:W2:Y:S04]  /*2e070*/  LDL.LU.64 R162, [R1+0x21c8] ;  /* 0x0021c80001a27983 */ /* 0x000ea80000300a00 */
[----:B------:R-:W-:Y:S04]  /*2e080*/  STL.64 [R1+0x940], R188 ;  /* 0x000940bc01007387 */ /* 0x000fe80000100a00 */
[----:B------:R4:W-:Y:S02]  /*2e090*/  STL.64 [R1+0x948], R190 ;  /* 0x000948be01007387 */ /* 0x0009e40000100a00 */
[-C--:B----4-:R-:W-:Y:S08]  /*2e0a0*/  HMMA.1688.F32.TF32 R188, R132, R24.reuse, R184 ;  /* 0x0000001884bc723c */ /* 0x090ff000000810b8 */
[-C--:B------:R-:W-:Y:S08]  /*2e0b0*/  HMMA.1688.F32.TF32 R184, R128, R24.reuse, R180 ;  /* 0x0000001880b8723c */ /* 0x080ff000000810b4 */
[-C--:B------:R-:W-:Y:S07]  /*2e0c0*/  HMMA.1688.F32.TF32 R180, R124, R24.reuse, R156 ;  /* 0x000000187cb4723c */ /* 0x080fee000008109c */
[----:B------:R4:W-:Y:S04]  /*2e0d0*/  STL.64 [R1+0xab0], R188 ;  /* 0x000ab0bc01007387 */ /* 0x0009e80000100a00 */
[----:B------:R1:W-:Y:S04]  /*2e0e0*/  STL.64 [R1+0xab8], R190 ;  /* 0x000ab8be01007387 */ /* 0x0003e80000100a00 */
[----:B------:R-:W2:Y:S04]  /*2e0f0*/  LDL.LU.64 R156, [R1+0x1f80] ;  /* 0x001f8000019c7983 */ /* 0x000ea80000300a00 */
[----:B------:R-:W-:Y:S04]  /*2e100*/  STL.64 [R1+0xcf0], R184 ;  /* 0x000cf0b801007387 */ /* 0x000fe80000100a00 */
[----:B------:R-:W-:Y:S04]  /*2e110*/  STL.64 [R1+0xcf8], R186 ;  /* 0x000cf8ba01007387 */ /* 0x000fe80000100a00 */
[----:B------:R-:W2:Y:S01]  /*2e120*/  LDL.LU.64 R158, [R1+0x1f88] ;  /* 0x001f8800019e7983 */ /* 0x000ea20000300a00 */
[-C--:B------:R-:W-:Y:S08]  /*2e130*/  HMMA.1688.F32.TF32 R176, R120, R24.reuse, R176 ;  /* 0x0000001878b0723c */ /* 0x080ff000000810b0 */
[-C--:B------:R-:W-:Y:S08]  /*2e140*/  HMMA.1688.F32.TF32 R172, R116, R24.reuse, R172 ;  /* 0x0000001874ac723c */ /* 0x080ff000000810ac */
[-C--:B------:R-:W-:Y:S08]  /*2e150*/  HMMA.1688.F32.TF32 R168, R112, R24.reuse, R168 ;  /* 0x0000001870a8723c */ /* 0x080ff000000810a8 */
[-C--:B------:R-:W-:Y:S01]  /*2e160*/  HMMA.1688.F32.TF32 R164, R80, R24.reuse, R164 ;  /* 0x0000001850a4723c */ /* 0x080fe200000810a4 */
[----:B------:R-:W-:Y:S07]  /*2e170*/  STL.64 [R1+0xf50], R180 ;  /* 0x000f50b401007387 */ /* 0x000fee0000100a00 */
[----:B------:R-:W-:Y:S01]  /*2e180*/  HMMA.1688.F32.TF32 R12, R84, R24, R12 ;  /* 0x00000018540c723c */ /* 0x000fe2000008100c */
[----:B------:R-:W-:Y:S04]  /*2e190*/  STL.64 [R1+0xf58], R182 ;  /* 0x000f58b601007387 */ /* 0x000fe80000100a00 */
        /* <DEDUP_REMOVED lines=9> */
[----:B------:R-:W-:Y:S04]  /*2e230*/  STL.64 [R1+0x27a8], R166 ;  /* 0x0027a8a601007387 */ /* 0x000fe80000100a00 */
[----:B------:R-:W3:Y:S04]  /*2e240*/  LDL.LU.64 R196, [R1+0x17c0] ;  /* 0x0017c00001c47983 */ /* 0x000ee80000300a00 */
[----:B------:R-:W3:Y:S04]  /*2e250*/  LDL.LU.64 R198, [R1+0x17c8] ;  /* 0x0017c80001c67983 */ /* 0x000ee80000300a00 */
[----:B------:R-:W3:Y:S04]  /*2e260*/  LDL.LU.64 R192, [R1+0x1280] ;  /* 0x0012800001c07983 */ /* 0x000ee80000300a00 */
[----:B------:R-:W3:Y:S04]  /*2e270*/  LDL.LU.64 R194, [R1+0x1288] ;  /* 0x0012880001c27983 */ /* 0x000ee80000300a00 */
[----:B------:R-:W-:Y:S04]  /*2e280*/  STL.64 [R1+0x29a0], R12 ;  /* 0x0029a00c01007387 */ /* 0x000fe80000100a00 */
[----:B------:R2:W-:Y:S04]  /*2e290*/  STL.64 [R1+0x29a8], R14 ;  /* 0x0029a80e01007387 */ /* 0x0005e80000100a00 */
[----:B----4-:R-:W3:Y:S04]  /*2e2a0*/  LDL.LU.64 R188, [R1+0x1020] ;  /* 0x0010200001bc7983 */ /* 0x010ee80000300a00 */
[----:B-1----:R-:W3:Y:S01]  /*2e2b0*/  LDL.LU.64 R190, [R1+0x1028] ;  /* 0x0010280001be7983 */ /* 0x002ee20000300a00 */
[-C--:B--2---:R-:W-:Y:S11]  /*2e2c0*/  HMMA.1688.F32.TF32 R12, R92, R20.reuse, R156 ;  /* 0x000000145c0c723c */ /* 0x084ff6000008109c */
[----:B------:R-:W-:Y:S11]  /*2e2d0*/  @!UPT UIADD3 URZ, URZ, URZ, URZ ;  /* 0x0000003f3f3ff290 */ /* 0x000ff6000fffe03f */
        /* <DEDUP_REMOVED lines=15> */
[-C--:B------:R-:W-:Y:S03]  /*2e3d0*/  HMMA.1688.F32.TF32 R160, R88, R20.reuse, R160 ;  /* 0x0000001458a0723c */ /* 0x080fe600000810a0 */
[----:B------:R-:W2:Y:S04]  /*2e3e0*/  LDL.LU.64 R168, [R1+0x520] ;  /* 0x0005200001a87983 */ /* 0x000ea80000300a00 */
[----:B------:R-:W2:Y:S01]  /*2e3f0*/  LDL.LU.64 R170, [R1+0x528] ;  /* 0x0005280001aa7983 */ /* 0x000ea20000300a00 */
[-C--:B---3--:R-:W-:Y:S03]  /*2e400*/  HMMA.1688.F32.TF32 R204, R96, R20.reuse, R200 ;  /* 0x0000001460cc723c */ /* 0x088fe600000810c8 */
[----:B------:R-:W3:Y:S04]  /*2e410*/  LDL.LU.64 R164, [R1+0x4c0] ;  /* 0x0004c00001a47983 */ /* 0x000ee80000300a00 */
[----:B------:R-:W3:Y:S01]  /*2e420*/  LDL.LU.64 R166, [R1+0x4c8] ;  /* 0x0004c80001a67983 */ /* 0x000ee20000300a00 */
[-C--:B------:R-:W-:Y:S08]  /*2e430*/  HMMA.1688.F32.TF32 R200, R100, R20.reuse, R196 ;  /* 0x0000001464c8723c */ /* 0x080ff000000810c4 */
[----:B------:R-:W-:Y:S01]  /*2e440*/  HMMA.1688.F32.TF32 R196, R104, R20, R192 ;  /* 0x0000001468c4723c */ /* 0x000fe200000810c0 */
[----:B------:R-:W-:Y:S01]  /*2e450*/  MOV R73, R160 ;  /* 0x000000a000497202 */ /* 0x000fe20000000f00 */
[----:B------:R-:W-:-:S02]  /*2e460*/  IMAD.MOV.U32 R72, RZ, RZ, R161 ;  /* 0x000000ffff487224 */ /* 0x000fc400078e00a1 */
[----:B------:R-:W-:Y:S01]  /*2e470*/  IMAD.MOV.U32 R69, RZ, RZ, R162 ;  /* 0x000000ffff457224 */ /* 0x000fe200078e00a2 */
[----:B------:R-:W2:Y:S03]  /*2e480*/  LDL.LU.64 R160, [R1+0x460] ;  /* 0x0004600001a07983 */ /* 0x000ea60000300a00 */
[-C--:B------:R-:W-:Y:S01]  /*2e490*/  HMMA.1688.F32.TF32 R192, R108, R20.reuse, R188 ;  /* 0x000000146cc0723c */ /* 0x080fe200000810bc */
[----:B------:R-:W-:Y:S02]  /*2e4a0*/  IMAD.MOV.U32 R68, RZ, RZ, R163 ;  /* 0x000000ffff447224 */ /* 0x000fe400078e00a3 */
[----:B------:R-:W2:Y:S04]  /*2e4b0*/  LDL.LU.64 R162, [R1+0x468] ;  /* 0x0004680001a27983 */ /* 0x000ea80000300a00 */
[----:B------:R-:W-:Y:S04]  /*2e4c0*/  STL.64 [R1+0x720], R204 ;  /* 0x000720cc01007387 */ /* 0x000fe80000100a00 */
[----:B------:R-:W-:Y:S04]  /*2e4d0*/  STL.64 [R1+0x728], R206 ;  /* 0x000728ce01007387 */ /* 0x000fe80000100a00 */
[----:B------:R-:W-:Y:S04]  /*2e4e0*/  STL.64 [R1+0x730], R200 ;  /* 0x000730c801007387 */ /* 0x000fe80000100a00 */
[----:B------:R-:W-:Y:S04]  /*2e4f0*/  STL.64 [R1+0x738], R202 ;  /* 0x000738ca01007387 */ /* 0x000fe80000100a00 */
[----:B------:R-:W-:Y:S04]  /*2e500*/  STL.64 [R1+0x740], R196 ;  /* 0x000740c401007387 */ /* 0x000fe80000100a00 */
[----:B------:R-:W-:Y:S04]  /*2e510*/  STL.64 [R1+0x748], R198 ;  /* 0x000748c601007387 */ /* 0x000fe80000100a00 */
[----:B------:R-:W-:Y:S04]  /*2e520*/  STL.64 [R1+0x750], R192 ;  /* 0x000750c001007387 */ /* 0x000fe80000100a00 */
[----:B------:R-:W-:Y:S01]  /*2e530*/  STL.64 [R1+0x758], R194 ;  /* 0x000758c201007387 */ /* 0x000fe20000100a00 */
[-C--:B----4-:R-:W-:Y:S08]  /*2e540*/  HMMA.1688.F32.TF32 R188, R140, R20.reuse, R184 ;  /* 0x000000148cbc723c */ /* 0x090ff000000810b8 */
[-C--:B------:R-:W-:Y:S08]  /*2e550*/  HMMA.1688.F32.TF32 R184, R136, R20.reuse, R180 ;  /* 0x0000001488b8723c */ /* 0x080ff000000810b4 */
[-C--:B------:R-:W-:Y:S08]  /*2e560*/  HMMA.1688.F32.TF32 R180, R132, R20.reuse, R176 ;  /* 0x0000001484b4723c */ /* 0x080ff000000810b0 */
[-C--:B------:R-:W-:Y:S08]  /*2e570*/  HMMA.1688.F32.TF32 R176, R128, R20.reuse, R172 ;  /* 0x0000001480b0723c */ /* 0x080ff000000810ac */
[-C--:B------:R-:W-:Y:S01]  /*2e580*/  HMMA.1688.F32.TF32 R172, R124, R20.reuse, R156 ;  /* 0x000000147cac723c */ /* 0x080fe2000008109c */
        /* <DEDUP_REMOVED lines=10> */
[----:B------:R-:W-:Y:S04]  /*2e630*/  STL.64 [R1+0xe40], R172 ;  /* 0x000e40ac01007387 */ /* 0x000fe80000100a00 */
[----:B------:R2:W-:Y:S02]  /*2e640*/  STL.64 [R1+0xe48], R174 ;  /* 0x000e48ae01007387 */ /* 0x0005e40000100a00 */
[-C--:B--2---:R-:W-:Y:S02]  /*2e650*/  HMMA.1688.F32.TF32 R172, R120, R20.reuse, R12 ;  /* 0x0000001478ac723c */ /* 0x084fe4000008100c */
[----:B------:R-:W2:Y:S04]  /*2e660*/  LDL.LU.64 R12, [R1+0x1fc0] ;  /* 0x001fc000010c7983 */ /* 0x000ea80000300a00 */
[----:B------:R-:W2:Y:S02]  /*2e670*/  LDL.LU.64 R14, [R1+0x1fc8] ;  /* 0x001fc800010e7983 */ /* 0x000ea40000300a00 */
[-C--:B------:R-:W-:Y:S08]  /*2e680*/  HMMA.1688.F32.TF32 R168, R116, R20.reuse, R168 ;  /* 0x0000001474a8723c */ /* 0x080ff000000810a8 */
[-C--:B---3--:R-:W-:Y:S08]  /*2e690*/  HMMA.1688.F32.TF32 R164, R112, R20.reuse, R164 ;  /* 0x0000001470a4723c */ /* 0x088ff000000810a4 */
[-C--:B------:R-:W-:Y:S01]  /*2e6a0*/  HMMA.1688.F32.TF32 R160, R80, R20.reuse, R160 ;  /* 0x0000001450a0723c */ /* 0x080fe200000810a0 */
[----:B------:R-:W-:Y:S07]  /*2e6b0*/  STL.64 [R1+0x1080], R172 ;  /* 0x001080ac01007387 */ /* 0x000fee0000100a00 */
[----:B------:R-:W-:Y:S01]  /*2e6c0*/  HMMA.1688.F32.TF32 R8, R84, R20, R8 ;  /* 0x000000145408723c */ /* 0x000fe20000081008 */
[----:B------:R-:W-:Y:S04]  /*2e6d0*/  STL.64 [R1+0x1088], R174 ;  /* 0x001088ae01007387 */ /* 0x000fe80000100a00 */
[----:B------:R-:W-:Y:S04]  /*2e6e0*/  STL.64 [R1+0x17c0], R168 ;  /* 0x0017c0a801007387 */ /* 0x000fe80000100a00 */
[----:B------:R-:W-:Y:S04]  /*2e6f0*/  STL.64 [R1+0x17c8], R170 ;  /* 0x0017c8aa01007387 */ /* 0x000fe80000100a00 */
[----:B------:R-:W-:Y:S04]  /*2e700*/  STL.64 [R1+0x2510], R164 ;  /* 0x002510a401007387 */ /* 0x000fe80000100a00 */
[----:B------:R-:W-:Y:S01]  /*2e710*/  STL.64 [R1+0x2518], R166 ;  /* 0x002518a601007387 */ /* 0x000fe20000100a00 */
[----:B------:R-:W-:-:S03]  /*2e720*/  IMAD.MOV.U32 R0, RZ, RZ, R163 ;  /* 0x000000ffff007224 */ /* 0x000fc600078e00a3 */
[----:B------:R-:W-:Y:S01]  /*2e730*/  STL [R1+0x2720], R160 ;  /* 0x002720a001007387 */ /* 0x000fe20000100800 */
[----:B------:R-:W-:-:S03]  /*2e740*/  IMAD.MOV.U32 R2, RZ, RZ, R162 ;  /* 0x000000ffff027224 */ /* 0x000fc600078e00a2 */
[----:B------:R-:W3:Y:S01]  /*2e750*/  LDL.LU.64 R196, [R1+0x1e10] ;  /* 0x001e100001c47983 */ /* 0x000ee20000300a00 */
[----:B------:R-:W-:-:S03]  /*2e760*/  MOV R252, R161 ;  /* 0x000000a100fc7202 */ /* 0x000fc60000000f00 */
[----:B------:R-:W3:Y:S04]  /*2e770*/  LDL.LU.64 R198, [R1+0x1e18] ;  /* 0x001e180001c67983 */ /* 0x000ee80000300a00 */
[----:B------:R-:W3:Y:S04]  /*2e780*/  LDL.LU.64 R192, [R1+0x1960] ;  /* 0x0019600001c07983 */ /* 0x000ee80000300a00 */
[----:B------:R-:W3:Y:S04]  /*2e790*/  LDL.LU.64 R194, [R1+0x1968] ;  /* 0x0019680001c27983 */ /* 0x000ee80000300a00 */
[----:B------:R-:W3:Y:S04]  /*2e7a0*/  LDL.LU.64 R188, [R1+0x1350] ;  /* 0x0013500001bc7983 */ /* 0x000ee80000300a00 */
[----:B------:R-:W3:Y:S04]  /*2e7b0*/  LDL.LU.64 R190, [R1+0x1358] ;  /* 0x0013580001be7983 */ /* 0x000ee80000300a00 */
[----:B------:R-:W-:Y:S04]  /*2e7c0*/  STL [R1+0x43e4], R0 ;  /* 0x0043e40001007387 */ /* 0x000fe80000100800 */
[----:B------:R-:W-:Y:S04]  /*2e7d0*/  STL [R1+0x43e0], R2 ;  /* 0x0043e00201007387 */ /* 0x000fe80000100800 */
[----:B------:R-:W-:Y:S04]  /*2e7e0*/  STL [R1+0x43dc], R252 ;  /* 0x0043dcfc01007387 */ /* 0x000fe80000100800 */
[----:B------:R-:W-:Y:S04]  /*2e7f0*/  STL.64 [R1+0x2840], R8 ;  /* 0x0028400801007387 */ /* 0x000fe80000100a00 */
[----:B------:R2:W-:Y:S04]  /*2e800*/  STL.64 [R1+0x2848], R10 ;  /* 0x0028480a01007387 */ /* 0x0005e80000100a00 */
[----:B------:R-:W3:Y:S04]  /*2e810*/  LDL.LU.64 R184, [R1+0x10c0] ;  /* 0x0010c00001b87983 */ /* 0x000ee80000300a00 */
[----:B------:R-:W3:Y:S01]  /*2e820*/  LDL.LU.64 R186, [R1+0x10c8] ;  /* 0x0010c80001ba7983 */ /* 0x000ee20000300a00 */
[C---:B------:R-:W-:Y:S01]  /*2e830*/  HMMA.1688.F32.TF32 R56, R88.reuse, R24, R40 ;  /* 0x000000185838723c */ /* 0x040fe20000081028 */
[----:B------:R-:W-:Y:S01]  /*2e840*/  MOV R55, R150 ;  /* 0x0000009600377202 */ /* 0x000fe20000000f00 */
[----:B------:R-:W-:Y:S11]  /*2e850*/  IMAD.MOV.U32 R150, RZ, RZ, R151 ;  /* 0x000000ffff967224 */ /* 0x000ff600078e0097 */
[----:B------:R-:W-:Y:S11]  /*2e860*/  @!UPT UIADD3 URZ, URZ, URZ, URZ ;  /* 0x0000003f3f3ff290 */ /* 0x000ff6000fffe03f */
[----:B------:R-:W-:Y:S02]  /*2e870*/  IMAD.MOV.U32 R47, RZ, RZ, R58 ;  /* 0x000000ffff2f7224 */ /* 0x000fe400078e003a */
[----:B------:R-:W-:Y:S01]  /*2e880*/  IMAD.MOV.U32 R58, RZ, RZ, R59 ;  /* 0x000000ffff3a7224 */ /* 0x000fe200078e003b */
[-C--:B----4-:R-:W-:Y:S08]  /*2e890*/  HMMA.1688.F32.TF32 R156, R88, R16.reuse, R156 ;  /* 0x00000010589c723c */ /* 0x090ff0000008109c */
[----:B--2---:R-:W-:Y:S11]  /*2e8a0*/  HMMA.1688.F32.TF32 R8, R92, R16, R12 ;  /* 0x000000105c08723c */ /* 0x004ff6000008100c */
[----:B------:R-:W-:Y:S05]  /*2e8b0*/  @!UPT UIADD3 URZ, URZ, URZ, URZ ;  /* 0x0000003f3f3ff290 */ /* 0x000fea000fffe03f */
[----:B------:R-:W-:Y:S01]  /*2e8c0*/  IMAD.MOV.U32 R59, RZ, RZ, R156 ;  /* 0x000000ffff3b7224 */ /* 0x000fe200078e009c */
[----:B------:R-:W-:Y:S01]  /*2e8d0*/  MOV R154, R157 ;  /* 0x0000009d009a7202 */ /* 0x000fe20000000f00 */
[----:B------:R-:W-:Y:S02]  /*2e8e0*/  IMAD.MOV.U32 R151, RZ, RZ, R158 ;  /* 0x000000ffff977224 */ /* 0x000fe400078e009e */
[----:B------:R-:W-:-:S03]  /*2e8f0*/  IMAD.MOV.U32 R42, RZ, RZ, R159 ;  /* 0x000000ffff2a7224 */ /* 0x000fc600078e009f */
        /* <DEDUP_REMOVED lines=20> */
[-C--:B---3--:R-:W-:Y:S08]  /*2ea40*/  HMMA.1688.F32.TF32 R196, R96, R16.reuse, R196 ;  /* 0x0000001060c4723c */ /* 0x088ff000000810c4 */
        /* <DEDUP_REMOVED lines=8> */
[----:B------:R-:W-:Y:S03]  /*2ead0*/  STL.64 [R1+0x6c8], R190 ;  /* 0x0006c8be01007387 */ /* 0x000fe60000100a00 */
[----:B------:R-:W-:Y:S01]  /*2eae0*/  IMAD.MOV.U32 R41, RZ, RZ, R186 ;  /* 0x000000ffff297224 */ /* 0x000fe200078e00ba */
[----:B------:R4:W-:Y:S01]  /*2eaf0*/  STL.64 [R1+0x6d0], R184 ;  /* 0x0006d0b801007387 */ /* 0x0009e20000100a00 */
[----:B------:R-:W-:-:S03]  /*2eb00*/  MOV R40, R187 ;  /* 0x000000bb00287202 */ /* 0x000fc60000000f00 */
[----:B------:R-:W1:Y:S04]  /*2eb10*/  LDSM.16.M88.4 R192, [R4+0x24800] ;  /* 0x0248000004c0783b */ /* 0x000e680000000200 */
[----:B------:R-:W-:Y:S04]  /*2eb20*/  STL [R1+0x457c], R40 ;  /* 0x00457c2801007387 */ /* 0x000fe80000100800 */
[----:B------:R-:W-:Y:S04]  /*2eb30*/  STL [R1+0x4578], R41 ;  /* 0x0045782901007387 */ /* 0x000fe80000100800 */
[----:B------:R-:W3:Y:S04]  /*2eb40*/  LDSM.16.M88.4 R188, [R4+0x24c00] ;  /* 0x024c000004bc783b */ /* 0x000ee80000000200 */
[----:B------:R-:W-:Y:S01]  /*2eb50*/  LDSM.16.M88.4 R196, [R4+0x27c00] ;  /* 0x027c000004c4783b */ /* 0x000fe20000000200 */
[-C--:B----4-:R-:W-:Y:S08]  /*2eb60*/  HMMA.1688.F32.TF32 R184, R140, R16.reuse, R180 ;  /* 0x000000108cb8723c */ /* 0x090ff000000810b4 */
[-C--:B------:R-:W-:Y:S08]  /*2eb70*/  HMMA.1688.F32.TF32 R180, R136, R16.reuse, R176 ;  /* 0x0000001088b4723c */ /* 0x080ff000000810b0 */
[-C--:B------:R-:W-:Y:S08]  /*2eb80*/  HMMA.1688.F32.TF32 R176, R132, R16.reuse, R172 ;  /* 0x0000001084b0723c */ /* 0x080ff000000810ac */
[-C--:B------:R-:W-:Y:S08]  /*2eb90*/  HMMA.1688.F32.TF32 R172, R128, R16.reuse, R168 ;  /* 0x0000001080ac723c */ /* 0x080ff000000810a8 */
[-C--:B------:R-:W-:Y:S08]  /*2eba0*/  HMMA.1688.F32.TF32 R168, R124, R16.reuse, R164 ;  /* 0x000000107ca8723c */ /* 0x080ff000000810a4 */
[-C--:B------:R-:W-:Y:S08]  /*2ebb0*/  HMMA.1688.F32.TF32 R164, R120, R16.reuse, R160 ;  /* 0x0000001078a4723c */ /* 0x080ff000000810a0 */
[-C--:B------:R-:W-:Y:S08]  /*2ebc0*/  HMMA.1688.F32.TF32 R160, R116, R16.reuse, R156 ;  /* 0x0000001074a0723c */ /* 0x080ff0000008109c */
[-C--:B------:R-:W-:Y:S01]  /*2ebd0*/  HMMA.1688.F32.TF32 R156, R112, R16.reuse, R12 ;  /* 0x00000010709c723c */ /* 0x080fe2000008100c */
[----:B------:R-:W-:Y:S07]  /*2ebe0*/  STL.64 [R1+0x6e0], R184 ;  /* 0x0006e0b801007387 */ /* 0x000fee0000100a00 */
[-C--:B--2---:R-:W-:Y:S01]  /*2ebf0*/  HMMA.1688.F32.TF32 R12, R80, R16.reuse, R8 ;  /* 0x00000010500c723c */ /* 0x084fe20000081008 */
        /* <DEDUP_REMOVED lines=14> */
[----:B------:R-:W-:Y:S03]  /*2ece0*/  HMMA.1688.F32.TF32 R8, R84, R16, R60 ;  /* 0x000000105408723c */ /* 0x000fe6000008103c */
[----:B------:R-:W-:Y:S04]  /*2ecf0*/  STL.64 [R1+0x2448], R158 ;  /* 0x0024489e01007387 */ /* 0x000fe80000100a00 */
[----:B------:R-:W2:Y:S04]  /*2ed00*/  LDL.LU.64 R200, [R1+0x2380] ;  /* 0x0023800001c87983 */ /* 0x000ea80000300a00 */
[----:B------:R-:W-:Y:S04]  /*2ed10*/  STL.64 [R1+0x25c0], R12 ;  /* 0x0025c00c01007387 */ /* 0x000fe80000100a00 */
[----:B------:R-:W-:Y:S04]  /*2ed20*/  STL.64 [R1+0x25c8], R14 ;  /* 0x0025c80e01007387 */ /* 0x000fe80000100a00 */
[----:B------:R-:W2:Y:S04]  /*2ed30*/  LDL.LU.64 R202, [R1+0x2388] ;  /* 0x0023880001ca7983 */ /* 0x000ea80000300a00 */
[----:B------:R-:W-:Y:S04]  /*2ed40*/  STL.64 [R1+0x27c0], R8 ;  /* 0x0027c00801007387 */ /* 0x000fe80000100a00 */
[----:B------:R-:W-:Y:S04]  /*2ed50*/  STL.64 [R1+0x27c8], R10 ;  /* 0x0027c80a01007387 */ /* 0x000fe80000100a00 */
[----:B------:R-:W4:Y:S04]  /*2ed60*/  LDL.LU.64 R208, [R1+0x2350] ;  /* 0x0023500001d07983 */ /* 0x000f280000300a00 */
[----:B------:R-:W4:Y:S04]  /*2ed70*/  LDL.LU.64 R210, [R1+0x2358] ;  /* 0x0023580001d27983 */ /* 0x000f280000300a00 */
[----:B------:R-:W1:Y:S04]  /*2ed80*/  LDSM.16.M88.4 R184, [R4+0x25000] ;  /* 0x0250000004b8783b */ /* 0x000e680000000200 */
[----:B------:R-:W1:Y:S04]  /*2ed90*/  LDSM.16.M88.4 R180, [R4+0x25400] ;  /* 0x0254000004b4783b */ /* 0x000e680000000200 */
[----:B------:R-:W1:Y:S04]  /*2eda0*/  LDSM.16.M88.4 R176, [R4+0x25800] ;  /* 0x0258000004b0783b */ /* 0x000e680000000200 */
[----:B------:R-:W1:Y:S04]  /*2edb0*/  LDSM.16.M88.4 R172, [R4+0x25c00] ;  /* 0x025c000004ac783b */ /* 0x000e680000000200 */
[----:B------:R-:W3:Y:S04]  /*2edc0*/  LDSM.16.M88.4 R168, [R4+0x26000] ;  /* 0x0260000004a8783b */ /* 0x000ee80000000200 */
[----:B------:R-:W3:Y:S04]  /*2edd0*/  LDSM.16.M88.4 R164, [R4+0x26400] ;  /* 0x0264000004a4783b */ /* 0x000ee80000000200 */
[----:B------:R-:W3:Y:S04]  /*2ede0*/  LDSM.16.M88.4 R160, [R4+0x26800] ;  /* 0x0268000004a0783b */ /* 0x000ee80000000200 */
[----:B------:R-:W3:Y:S04]  /*2edf0*/  LDSM.16.M88.4 R156, [R4+0x26c00] ;  /* 0x026c0000049c783b */ /* 0x000ee80000000200 */
[----:B------:R-:W3:Y:S04]  /*2ee00*/  LDSM.16.M88.4 R60, [R4+0x27000] ;  /* 0x02700000043c783b */ /* 0x000ee80000000200 */
[----:B------:R-:W3:Y:S04]  /*2ee10*/  LDSM.16.M88.4 R12, [R4+0x27400] ;  /* 0x02740000040c783b */ /* 0x000ee80000000200 */
[----:B------:R-:W3:Y:S04]  /*2ee20*/  LDSM.16.M88.4 R8, [R4+0x27800] ;  /* 0x027800000408783b */ /* 0x000ee80000000200 */
[----:B------:R-:W4:Y:S04]  /*2ee30*/  LDL.LU.64 R204, [R1+0x2340] ;  /* 0x0023400001cc7983 */ /* 0x000f280000300a00 */
[----:B------:R-:W4:Y:S04]  /*2ee40*/  LDL.LU.64 R206, [R1+0x2348] ;  /* 0x0023480001ce7983 */ /* 0x000f280000300a00 */
[----:B-1----:R-:W-:Y:S04]  /*2ee50*/  STL [R1+0x4660], R194 ;  /* 0x004660c201007387 */ /* 0x002fe80000100800 */
[----:B------:R-:W-:Y:S04]  /*2ee60*/  STL [R1+0x465c], R195 ;  /* 0x00465cc301007387 */ /* 0x000fe80000100800 */
[----:B---3--:R-:W-:Y:S04]  /*2ee70*/  STL [R1+0x4664], R190 ;  /* 0x004664be01007387 */ /* 0x008fe80000100800 */
        /* <DEDUP_REMOVED lines=24> */
[----:B------:R-:W-:Y:S01]  /*2f000*/  STL [R1+0x46c0], R199 ;  /* 0x0046c0c701007387 */ /* 0x000fe20000100800 */
[C---:B--2---:R-:W-:Y:S03]  /*2f010*/  HMMA.1688.F32.TF32 R4, R88.reuse, R192, R200 ;  /* 0x000000c05804723c */ /* 0x044fe600000810c8 */
[----:B------:R-:W2:Y:S04]  /*2f020*/  LDL.LU.64 R200, [R1+0x2330] ;  /* 0x0023300001c87983 */ /* 0x000ea80000300a00 */
[----:B------:R-:W2:Y:S11]  /*2f030*/  LDL.LU.64 R202, [R1+0x2338] ;  /* 0x0023380001ca7983 */ /* 0x000eb60000300a00 */
[----:B------:R-:W-:Y:S05]  /*2f040*/  @!UPT UIADD3 URZ, URZ, URZ, URZ ;  /* 0x0000003f3f3ff290 */ /* 0x000fea000fffe03f */
[----:B------:R-:W-:Y:S04]  /*2f050*/  STL.64 [R1+0x670], R4 ;  /* 0x0006700401007387 */ /* 0x000fe80000100a00 */
[----:B------:R4:W-:Y:S02]  /*2f060*/  STL.64 [R1+0x678], R6 ;  /* 0x0006780601007387 */ /* 0x0009e40000100a00 */
[C---:B----4-:R-:W-:Y:S11]  /*2f070*/  HMMA.1688.F32.TF32 R4, R88.reuse, R188, R208 ;  /* 0x000000bc5804723c */ /* 0x050ff600000810d0 */
[----:B------:R-:W-:Y:S11]  /*2f080*/  @!UPT UIADD3 URZ, URZ, URZ, URZ ;  /* 0x0000003f3f3ff290 */ /* 0x000ff6000fffe03f */
[----:B------:R-:W-:Y:S02]  /*2f090*/  @!UPT UIADD3 URZ, URZ, URZ, URZ ;  /* 0x0000003f3f3ff290 */ /* 0x000fe4000fffe03f */
[----:B------:R-:W-:Y:S01]  /*2f0a0*/  IMAD.MOV.U32 R14, RZ, RZ, R4 ;  /* 0x000000ffff0e7224 */ /* 0x000fe200078e0004 */
[----:B------:R-:W-:Y:S01]  /*2f0b0*/  MOV R63, R7 ;  /* 0x00000007003f7202 */ /* 0x000fe20000000f00 */
[----:B------:R-:W-:Y:S02]  /*2f0c0*/  IMAD.MOV.U32 R15, RZ, RZ, R5 ;  /* 0x000000ffff0f7224 */ /* 0x000fe400078e0005 */
[----:B------:R-:W-:Y:S01]  /*2f0d0*/  IMAD.MOV.U32 R62, RZ, RZ, R6 ;  /* 0x000000ffff3e7224 */ /* 0x000fe200078e0006 */
[----:B------:R-:W3:Y:S04]  /*2f0e0*/  LDL.LU.64 R4, [R1+0x2320] ;  /* 0x0023200001047983 */ /* 0x000ee80000300a00 */
[----:B------:R-:W3:Y:S01]  /*2f0f0*/  LDL.LU.64 R6, [R1+0x2328] ;  /* 0x0023280001067983 */ /* 0x000ee20000300a00 */
[----:B------:R-:W-:Y:S03]  /*2f100*/  HMMA.1688.F32.TF32 R204, R88, R184, R204 ;  /* 0x000000b858cc723c */ /* 0x000fe600000810cc */
[----:B------:R1:W-:Y:S04]  /*2f110*/  STL [R1+0x46d4], R63 ;  /* 0x0046d43f01007387 */ /* 0x0003e80000100800 */
[----:B------:R-:W-:Y:S04]  /*2f120*/  STL [R1+0x46d0], R62 ;  /* 0x0046d03e01007387 */ /* 0x000fe80000100800 */
[----:B------:R-:W-:Y:S04]  /*2f130*/  STL [R1+0x46cc], R15 ;  /* 0x0046cc0f01007387 */ /* 0x000fe80000100800 */
[----:B------:R4:W-:Y:S09]  /*2f140*/  STL [R1+0x46c8], R14 ;  /* 0x0046c80e01007387 */ /* 0x0009f20000100800 */
[----:B------:R-:W-:Y:S01]  /*2f150*/  IMAD.MOV.U32 R174, RZ, RZ, R204 ;  /* 0x000000ffffae7224 */ /* 0x000fe200078e00cc */
[----:B------:R-:W-:Y:S01]  /*2f160*/  MOV R179, R207 ;  /* 0x000000cf00b37202 */ /* 0x000fe20000000f00 */
[----:B------:R-:W-:-:S02]  /*2f170*/  IMAD.MOV.U32 R175, RZ, RZ, R205 ;  /* 0x000000ffffaf7224 */ /* 0x000fc400078e00cd */
[----:B------:R-:W-:Y:S01]  /*2f180*/  IMAD.MOV.U32 R178, RZ, RZ, R206 ;  /* 0x000000ffffb27224 */ /* 0x000fe200078e00ce */
[----:B------:R-:W4:Y:S04]  /*2f190*/  LDL.LU.64 R204, [R1+0x2310] ;  /* 0x0023100001cc7983 */ /* 0x000f280000300a00 */
[----:B------:R-:W4:Y:S04]  /*2f1a0*/  LDL.LU.64 R206, [R1+0x2318] ;  /* 0x0023180001ce7983 */ /* 0x000f280000300a00 */
[----:B------:R-:W-:Y:S04]  /*2f1b0*/  STL [R1+0x46e4], R179 ;  /* 0x0046e4b301007387 */ /* 0x000fe80000100800 */
[----:B------:R-:W-:Y:S04]  /*2f1c0*/  STL [R1+0x46e0], R178 ;  /* 0x0046e0b201007387 */ /* 0x000fe80000100800 */
[----:B------:R-:W-:Y:S04]  /*2f1d0*/  STL [R1+0x46dc], R175 ;  /* 0x0046dcaf01007387 */ /* 0x000fe80000100800 */
[----:B------:R-:W-:Y:S01]  /*2f1e0*/  STL [R1+0x46d8], R174 ;  /* 0x0046d8ae01007387 */ /* 0x000fe20000100800 */
[C---:B--2---:R-:W-:Y:S11]  /*2f1f0*/  HMMA.1688.F32.TF32 R200, R88.reuse, R180, R200 ;  /* 0x000000b458c8723c */ /* 0x044ff600000810c8 */
[----:B------:R-:W-:Y:S11]  /*2f200*/  @!UPT UIADD3 URZ, URZ, URZ, URZ ;  /* 0x0000003f3f3ff290 */ /* 0x000ff6000fffe03f */
[----:B------:R-:W-:Y:S02]  /*2f210*/  @!UPT UIADD3 URZ, URZ, URZ, URZ ;  /* 0x0000003f3f3ff290 */ /* 0x000fe4000fffe03f */
[----:B------:R-:W-:Y:S01]  /*2f220*/  IMAD.MOV.U32 R166, RZ, RZ, R200 ;  /* 0x000000ffffa67224 */ /* 0x000fe200078e00c8 */
[----:B------:R-:W-:Y:S01]  /*2f230*/  MOV R171, R203 ;  /* 0x000000cb00ab7202 */ /* 0x000fe20000000f00 */
[----:B------:R-:W-:Y:S02]  /*2f240*/  IMAD.MOV.U32 R167, RZ, RZ, R201 ;  /* 0x000000ffffa77224 */ /* 0x000fe400078e00c9 */
[----:B------:R-:W-:Y:S01]  /*2f250*/  IMAD.MOV.U32 R170, RZ, RZ, R202 ;  /* 0x000000ffffaa7224 */ /* 0x000fe200078e00ca */
[----:B------:R-:W2:Y:S04]  /*2f260*/  LDL.LU.64 R200, [R1+0x2300] ;  /* 0x0023000001c87983 */ /* 0x000ea80000300a00 */
[----:B------:R-:W2:Y:S04]  /*2f270*/  LDL.LU.64 R202, [R1+0x2308] ;  /* 0x0023080001ca7983 */ /* 0x000ea80000300a00 */
[----:B------:R-:W-:Y:S04]  /*2f280*/  STL [R1+0x46f4], R171 ;  /* 0x0046f4ab01007387 */ /* 0x000fe80000100800 */
[----:B------:R-:W-:Y:S01]  /*2f290*/  STL [R1+0x46f0], R170 ;  /* 0x0046f0aa01007387 */ /* 0x000fe20000100800 */
[C---:B---3--:R-:W-:Y:S03]  /*2f2a0*/  HMMA.1688.F32.TF32 R4, R88.reuse, R176, R4 ;  /* 0x000000b05804723c */ /* 0x048fe60000081004 */
[----:B------:R-:W-:Y:S04]  /*2f2b0*/  STL [R1+0x46ec], R167 ;  /* 0x0046eca701007387 */ /* 0x000fe80000100800 */
[----:B------:R-:W-:Y:S11]  /*2f2c0*/  STL [R1+0x46e8], R166 ;  /* 0x0046e8a601007387 */ /* 0x000ff60000100800 */
[----:B------:R-:W-:Y:S06]  /*2f2d0*/  @!UPT UIADD3 URZ, URZ, URZ, URZ ;  /* 0x0000003f3f3ff290 */ /* 0x000fec000fffe03f */
[----:B------:R-:W-:Y:S01]  /*2f2e0*/  IMAD.MOV.U32 R158, RZ, RZ, R4 ;  /* 0x000000ffff9e7224 */ /* 0x000fe200078e0004 */
[----:B------:R-:W-:Y:S01]  /*2f2f0*/  MOV R163, R7 ;  /* 0x0000000700a37202 */ /* 0x000fe20000000f00 */
[----:B------:R-:W-:Y:S02]  /*2f300*/  IMAD.MOV.U32 R159, RZ, RZ, R5 ;  /* 0x000000ffff9f7224 */ /* 0x000fe400078e0005 */
[----:B------:R-:W-:Y:S01]  /*2f310*/  IMAD.MOV.U32 R162, RZ, RZ, R6 ;  /* 0x000000ffffa27224 */ /* 0x000fe200078e0006 */
[----:B------:R-:W3:Y:S04]  /*2f320*/  LDL.LU.64 R4, [R1+0x22f0] ;  /* 0x0022f00001047983 */ /* 0x000ee80000300a00 */
[----:B------:R-:W3:Y:S01]  /*2f330*/  LDL.LU.64 R6, [R1+0x22f8] ;  /* 0x0022f80001067983 */ /* 0x000ee20000300a00 */
[----:B----4-:R-:W-:Y:S03]  /*2f340*/  HMMA.1688.F32.TF32 R204, R88, R172, R204 ;  /* 0x000000ac58cc723c */ /* 0x010fe600000810cc */
[----:B------:R-:W-:Y:S04]  /*2f350*/  STL [R1+0x4704], R163 ;  /* 0x004704a301007387 */ /* 0x000fe80000100800 */
[----:B------:R-:W-:Y:S04]  /*2f360*/  STL [R1+0x4700], R162 ;  /* 0x004700a201007387 */ /* 0x000fe80000100800 */
[----:B------:R-:W-:Y:S04]  /*2f370*/  STL [R1+0x46fc], R159 ;  /* 0x0046fc9f01007387 */ /* 0x000fe80000100800 */
[----:B------:R-:W-:Y:S04]  /*2f380*/  STL [R1+0x46f8], R158 ;  /* 0x0046f89e01007387 */ /* 0x000fe80000100800 */
[----:B------:R-:W4:Y:S04]  /*2f390*/  LDL.LU.64 R216, [R1+0x22e0] ;  /* 0x0022e00001d87983 */ /* 0x000f280000300a00 */
[----:B------:R-:W4:Y:S01]  /*2f3a0*/  LDL.LU.64 R218, [R1+0x22e8] ;  /* 0x0022e80001da7983 */ /* 0x000f220000300a00 */
[----:B------:R-:W-:Y:S01]  /*2f3b0*/  MOV R11, R207 ;  /* 0x000000cf000b7202 */ /* 0x000fe20000000f00 */
[----:B------:R-:W-:-:S02]  /*2f3c0*/  IMAD.MOV.U32 R10, RZ, RZ, R206 ;  /* 0x000000ffff0a7224 */ /* 0x000fc400078e00ce */
[----:B------:R-:W4:Y:S01]  /*2f3d0*/  LDL.LU.64 R212, [R1+0x22d0] ;  /* 0x0022d00001d47983 */ /* 0x000f220000300a00 */
[----:B------:R-:W-:Y:S02]  /*2f3e0*/  IMAD.MOV.U32 R199, RZ, RZ, R205 ;  /* 0x000000ffffc77224 */ /* 0x000fe400078e00cd */
[----:B------:R-:W-:Y:S01]  /*2f3f0*/  IMAD.MOV.U32 R198, RZ, RZ, R204 ;  /* 0x000000ffffc67224 */ /* 0x000fe200078e00cc */
[----:B------:R-:W4:Y:S04]  /*2f400*/  LDL.LU.64 R214, [R1+0x22d8] ;  /* 0x0022d80001d67983 */ /* 0x000f280000300a00 */
[----:B------:R-:W4:Y:S04]  /*2f410*/  LDL.LU.64 R208, [R1+0x23a0] ;  /* 0x0023a00001d07983 */ /* 0x000f280000300a00 */
[----:B------:R-:W4:Y:S04]  /*2f420*/  LDL.LU.64 R210, [R1+0x23a8] ;  /* 0x0023a80001d27983 */ /* 0x000f280000300a00 */
[----:B------:R-:W-:Y:S04]  /*2f430*/  STL [R1+0x4714], R11 ;  /* 0x0047140b01007387 */ /* 0x000fe80000100800 */
[----:B------:R-:W-:Y:S04]  /*2f440*/  STL [R1+0x4710], R10 ;  /* 0x0047100a01007387 */ /* 0x000fe80000100800 */
[----:B------:R-:W-:Y:S04]  /*2f450*/  STL [R1+0x470c], R199 ;  /* 0x00470cc701007387 */ /* 0x000fe80000100800 */
[----:B------:R-:W-:Y:S04]  /*2f460*/  STL [R1+0x4708], R198 ;  /* 0x004708c601007387 */ /* 0x000fe80000100800 */
[----:B------:R-:W4:Y:S04]  /*2f470*/  LDL.LU.64 R204, [R1+0x2390] ;  /* 0x0023900001cc7983 */ /* 0x000f280000300a00 */
[----:B------:R-:W4:Y:S01]  /*2f480*/  LDL.LU.64 R206, [R1+0x2398] ;  /* 0x0023980001ce7983 */ /* 0x000f220000300a00 */
[C---:B--2---:R-:W-:Y:S11]  /*2f490*/  HMMA.1688.F32.TF32 R200, R88.reuse, R168, R200 ;  /* 0x000000a858c8723c */ /* 0x044ff600000810c8 */
[----:B------:R-:W-:Y:S11]  /*2f4a0*/  @!UPT UIADD3 URZ, URZ, URZ, URZ ;  /* 0x0000003f3f3ff290 */ /* 0x000ff6000fffe03f */
[----:B------:R-:W-:Y:S02]  /*2f4b0*/  @!UPT UIADD3 URZ, URZ, URZ, URZ ;  /* 0x0000003f3f3ff290 */ /* 0x000fe4000fffe03f */
[----:B------:R-:W-:Y:S01]  /*2f4c0*/  MOV R187, R203 ;  /* 0x000000cb00bb7202 */ /* 0x000fe20000000f00 */
[----:B------:R-:W-:Y:S02]  /*2f4d0*/  IMAD.MOV.U32 R186, RZ, RZ, R202 ;  /* 0x000000ffffba7224 */ /* 0x000fe400078e00ca */
[----:B------:R-:W-:Y:S02]  /*2f4e0*/  IMAD.MOV.U32 R182, RZ, RZ, R200 ;  /* 0x000000ffffb67224 */ /* 0x000fe400078e00c8 */
[----:B------:R-:W-:Y:S02]  /*2f4f0*/  IMAD.MOV.U32 R183, RZ, RZ, R201 ;  /* 0x000000ffffb77224 */ /* 0x000fe400078e00c9 */
[----:B------:R-:W2:Y:S04]  /*2f500*/  LDL.LU.64 R200, [R1+0x23e0] ;  /* 0x0023e00001c87983 */ /* 0x000ea80000300a00 */
[----:B------:R-:W2:Y:S04]  /*2f510*/  LDL.LU.64 R202, [R1+0x23e8] ;  /* 0x0023e80001ca7983 */ /* 0x000ea80000300a00 */
[----:B------:R1:W-:Y:S04]  /*2f520*/  STL [R1+0x4724], R187 ;  /* 0x004724bb01007387 */ /* 0x0003e80000100800 */
[----:B------:R-:W-:Y:S01]  /*2f530*/  STL [R1+0x4720], R186 ;  /* 0x004720ba01007387 */ /* 0x000fe20000100800 */
[C---:B---3--:R-:W-:Y:S03]  /*2f540*/  HMMA.1688.F32.TF32 R4, R88.reuse, R164, R4 ;  /* 0x000000a45804723c */ /* 0x048fe60000081004 */
[----:B------:R-:W-:Y:S04]  /*2f550*/  STL [R1+0x471c], R183 ;  /* 0x00471cb701007387 */ /* 0x000fe80000100800 */
[----:B------:R3:W-:Y:S11]  /*2f560*/  STL [R1+0x4718], R182 ;  /* 0x004718b601007387 */ /* 0x0007f60000100800 */
[----:B------:R-:W-:Y:S06]  /*2f570*/  @!UPT UIADD3 URZ, URZ, URZ, URZ ;  /* 0x0000003f3f3ff290 */ /* 0x000fec000fffe03f */
[----:B-1----:R-:W-:Y:S01]  /*2f580*/  IMAD.MOV.U32 R63, RZ, RZ, R4 ;  /* 0x000000ffff3f7224 */ /* 0x002fe200078e0004 */
[----:B------:R-:W-:Y:S01]  /*2f590*/  MOV R14, R7 ;  /* 0x00000007000e7202 */ /* 0x000fe20000000f00 */
[----:B------:R-:W-:Y:S02]  /*2f5a0*/  IMAD.MOV.U32 R62, RZ, RZ, R5 ;  /* 0x000000ffff3e7224 */ /* 0x000fe400078e0005 */
[----:B------:R-:W-:Y:S01]  /*2f5b0*/  IMAD.MOV.U32 R15, RZ, RZ, R6 ;  /* 0x000000ffff0f7224 */ /* 0x000fe200078e0006 */
[----:B------:R-:W3:Y:S04]  /*2f5c0*/  LDL.LU.64 R4, [R1+0x23d0] ;  /* 0x0023d00001047983 */ /* 0x000ee80000300a00 */
[----:B------:R-:W3:Y:S04]  /*2f5d0*/  LDL.LU.64 R6, [R1+0x23d8] ;  /* 0x0023d80001067983 */ /* 0x000ee80000300a00 */
[----:B------:R-:W3:Y:S04]  /*2f5e0*/  LDL.LU.64 R236, [R1+0x22b0] ;  /* 0x0022b00001ec7983 */ /* 0x000ee80000300a00 */
[----:B------:R-:W3:Y:S04]  /*2f5f0*/  LDL.LU.64 R238, [R1+0x22b8] ;  /* 0x0022b80001ee7983 */ /* 0x000ee80000300a00 */
[----:B------:R-:W3:Y:S01]  /*2f600*/  LDL.LU.64 R232, [R1+0x22a0] ;  /* 0x0022a00001e87983 */ /* 0x000ee20000300a00 */
[C---:B----4-:R-:W-:Y:S03]  /*2f610*/  HMMA.1688.F32.TF32 R216, R88.reuse, R160, R216 ;  /* 0x000000a058d8723c */ /* 0x050fe600000810d8 */
[----:B------:R-:W4:Y:S04]  /*2f620*/  LDL.LU.64 R234, [R1+0x22a8] ;  /* 0x0022a80001ea7983 */ /* 0x000f280000300a00 */
[----:B------:R-:W4:Y:S01]  /*2f630*/  LDL.LU.64 R228, [R1+0x2290] ;  /* 0x0022900001e47983 */ /* 0x000f220000300a00 */
[C---:B------:R-:W-:Y:S03]  /*2f640*/  HMMA.1688.F32.TF32 R212, R88.reuse, R156, R212 ;  /* 0x0000009c58d4723c */ /* 0x040fe600000810d4 */
[----:B------:R-:W4:Y:S05]  /*2f650*/  LDL.LU.64 R230, [R1+0x2298] ;  /* 0x0022980001e67983 */ /* 0x000f2a0000300a00 */
[C---:B------:R-:W-:Y:S08]  /*2f660*/  HMMA.1688.F32.TF32 R208, R88.reuse, R60, R208 ;  /* 0x0000003c58d0723c */ /* 0x040ff000000810d0 */
[C---:B------:R-:W-:Y:S08]  /*2f670*/  HMMA.1688.F32.TF32 R204, R88.reuse, R12, R204 ;  /* 0x0000000c58cc723c */ /* 0x040ff000000810cc */
[C---:B--2---:R-:W-:Y:S08]  /*2f680*/  HMMA.1688.F32.TF32 R200, R88.reuse, R8, R200 ;  /* 0x0000000858c8723c */ /* 0x044ff000000810c8 */
[----:B---3--:R-:W-:Y:S01]  /*2f690*/  HMMA.1688.F32.TF32 R4, R88, R196, R4 ;  /* 0x000000c45804723c */ /* 0x008fe20000081004 */
[----:B------:R-:W2:Y:S04]  /*2f6a0*/  LDL.LU.64 R88, [R1+0x2280] ;  /* 0x0022800001587983 */ /* 0x000ea80000300a00 */
[----:B------:R-:W2:Y:S11]  /*2f6b0*/  LDL.LU.64 R90, [R1+0x2288] ;  /* 0x00228800015a7983 */ /* 0x000eb60000300a00 */
[----:B------:R-:W-:Y:S08]  /*2f6c0*/  @!UPT UIADD3 URZ, URZ, URZ, URZ ;  /* 0x0000003f3f3ff290 */ /* 0x000ff0000fffe03f */
[----:B------:R-:W-:Y:S01]  /*2f6d0*/  IMAD.MOV.U32 R187, RZ, RZ, R4 ;  /* 0x000000ffffbb7224 */ /* 0x000fe200078e0004 */
[----:B------:R-:W-:Y:S01]  /*2f6e0*/  MOV R182, R7 ;  /* 0x0000000700b67202 */ /* 0x000fe20000000f00 */
[----:B------:R-:W-:Y:S02]  /*2f6f0*/  IMAD.MOV.U32 R186, RZ, RZ, R5 ;  /* 0x000000ffffba7224 */ /* 0x000fe400078e0005 */
[----:B------:R-:W-:Y:S01]  /*2f700*/  IMAD.MOV.U32 R183, RZ, RZ, R6 ;  /* 0x000000ffffb77224 */ /* 0x000fe200078e0006 */
[----:B------:R-:W3:Y:S04]  /*2f710*/  LDL.LU.64 R4, [R1+0x2270] ;  /* 0x0022700001047983 */ /* 0x000ee80000300a00 */
[----:B------:R-:W3:Y:S01]  /*2f720*/  LDL.LU.64 R6, [R1+0x2278] ;  /* 0x0022780001067983 */ /* 0x000ee20000300a00 */
[----:B------:R-:W-:Y:S03]  /*2f730*/  HMMA.1688.F32.TF32 R244, R92, R192, R236 ;  /* 0x000000c05cf4723c */ /* 0x000fe600000810ec */
[----:B------:R-:W3:Y:S01]  /*2f740*/  LDL.LU.64 R224, [R1+0x2260] ;  /* 0x0022600001e07983 */ /* 0x000ee20000300a00 */
[----:B------:R-:W-:-:S03]  /*2f750*/  IMAD.MOV.U32 R179, RZ, RZ, R216 ;  /* 0x000000ffffb37224 */ /* 0x000fc600078e00d8 */
[----:B------:R-:W3:Y:S01]  /*2f760*/  LDL.LU.64 R226, [R1+0x2268] ;  /* 0x0022680001e27983 */ /* 0x000ee20000300a00 */
[C---:B----4-:R-:W-:Y:S01]  /*2f770*/  HMMA.1688.F32.TF32 R236, R92.reuse, R188, R232 ;  /* 0x000000bc5cec723c */ /* 0x050fe200000810e8 */
[----:B------:R-:W-:Y:S02]  /*2f780*/  IMAD.MOV.U32 R178, RZ, RZ, R217 ;  /* 0x000000ffffb27224 */ /* 0x000fe400078e00d9 */
[----:B------:R-:W4:Y:S01]  /*2f790*/  LDL.LU.64 R220, [R1+0x2250] ;  /* 0x0022500001dc7983 */ /* 0x000f220000300a00 */
[----:B------:R-:W-:Y:S01]  /*2f7a0*/  IMAD.MOV.U32 R175, RZ, RZ, R218 ;  /* 0x000000ffffaf7224 */ /* 0x000fe200078e00da */
[----:B------:R-:W-:Y:S02]  /*2f7b0*/  MOV R174, R219 ;  /* 0x000000db00ae7202 */ /* 0x000fe40000000f00 */
[----:B------:R-:W4:Y:S01]  /*2f7c0*/  LDL.LU.64 R222, [R1+0x2258] ;  /* 0x0022580001de7983 */ /* 0x000f220000300a00 */
[----:B------:R-:W-:Y:S01]  /*2f7d0*/  HMMA.1688.F32.TF32 R232, R92, R184, R228 ;  /* 0x000000b85ce8723c */ /* 0x000fe200000810e4 */
[----:B------:R-:W-:-:S02]  /*2f7e0*/  IMAD.MOV.U32 R171, RZ, RZ, R212 ;  /* 0x000000ffffab7224 */ /* 0x000fc400078e00d4 */
[----:B------:R-:W4:Y:S01]  /*2f7f0*/  LDL.LU.64 R216, [R1+0x2240] ;  /* 0x0022400001d87983 */ /* 0x000f220000300a00 */
[----:B------:R-:W-:Y:S01]  /*2f800*/  IMAD.MOV.U32 R170, RZ, RZ, R213 ;  /* 0x000000ffffaa7224 */ /* 0x000fe200078e00d5 */
[----:B------:R-:W-:Y:S01]  /*2f810*/  MOV R166, R215 ;  /* 0x000000d700a67202 */ /* 0x000fe20000000f00 */
[----:B------:R-:W-:Y:S01]  /*2f820*/  IMAD.MOV.U32 R167, RZ, RZ, R214 ;  /* 0x000000ffffa77224 */ /* 0x000fe200078e00d6 */
[----:B------:R-:W4:Y:S01]  /*2f830*/  LDL.LU.64 R218, [R1+0x2248] ;  /* 0x0022480001da7983 */ /* 0x000f220000300a00 */
[----:B------:R-:W-:Y:S01]  /*2f840*/  IMAD.MOV.U32 R190, RZ, RZ, R208 ;  /* 0x000000ffffbe7224 */ /* 0x000fe200078e00d0 */
[----:B------:R-:W-:Y:S01]  /*2f850*/  MOV R191, R211 ;  /* 0x000000d300bf7202 */ /* 0x000fe20000000f00 */
[----:B------:R-:W-:Y:S01]  /*2f860*/  IMAD.MOV.U32 R194, RZ, RZ, R209 ;  /* 0x000000ffffc27224 */ /* 0x000fe200078e00d1 */
[----:B------:R-:W4:Y:S01]  /*2f870*/  LDL.LU.64 R212, [R1+0x2230] ;  /* 0x0022300001d47983 */ /* 0x000f220000300a00 */
[----:B------:R-:W-:-:S03]  /*2f880*/  IMAD.MOV.U32 R195, RZ, RZ, R210 ;  /* 0x000000ffffc37224 */ /* 0x000fc600078e00d2 */
        /* <DEDUP_REMOVED lines=12> */
[----:B------:R-:W4:Y:S04]  /*2f950*/  LDL.LU.64 R206, [R1+0x22c8] ;  /* 0x0022c80001ce7983 */ /* 0x000f280000300a00 */
[----:B------:R-:W4:Y:S04]  /*2f960*/  LDL.LU.64 R200, [R1+0x2210] ;  /* 0x0022100001c87983 */ /* 0x000f280000300a00 */
[----:B------:R-:W4:Y:S04]  /*2f970*/  LDL.LU.64 R202, [R1+0x2218] ;  /* 0x0022180001ca7983 */ /* 0x000f280000300a00 */
[----:B------:R-:W-:Y:S04]  /*2f980*/  STL.64 [R1+0x5a0], R244 ;  /* 0x0005a0f401007387 */ /* 0x000fe80000100a00 */
[----:B------:R-:W-:Y:S04]  /*2f990*/  STL.64 [R1+0x5a8], R246 ;  /* 0x0005a8f601007387 */ /* 0x000fe80000100a00 */
[----:B------:R-:W-:Y:S04]  /*2f9a0*/  STL.64 [R1+0x590], R236 ;  /* 0x000590ec01007387 */ /* 0x000fe80000100a00 */
[----:B------:R-:W-:Y:S04]  /*2f9b0*/  STL.64 [R1+0x598], R238 ;  /* 0x000598ee01007387 */ /* 0x000fe80000100a00 */
[----:B------:R-:W-:Y:S04]  /*2f9c0*/  STL.64 [R1+0x580], R232 ;  /* 0x000580e801007387 */ /* 0x000fe80000100a00 */
[----:B------:R-:W-:Y:S01]  /*2f9d0*/  STL.64 [R1+0x588], R234 ;  /* 0x000588ea01007387 */ /* 0x000fe20000100a00 */
[C---:B--2---:R-:W-:Y:S03]  /*2f9e0*/  HMMA.1688.F32.TF32 R228, R92.reuse, R180, R88 ;  /* 0x000000b45ce4723c */ /* 0x044fe60000081058 */
[----:B------:R-:W2:Y:S11]  /*2f9f0*/  LDL.LU.64 R88, [R1+0x2200] ;  /* 0x0022000001587983 */ /* 0x000eb60000300a00 */
[----:B------:R-:W-:Y:S09]  /*2fa00*/  @!UPT UIADD3 URZ, URZ, URZ, URZ ;  /* 0x0000003f3f3ff290 */ /* 0x000ff2000fffe03f */
[----:B------:R-:W-:Y:S04]  /*2fa10*/  STL.64 [R1+0x570], R228 ;  /* 0x000570e401007387 */ /* 0x000fe80000100a00 */
[----:B------:R-:W-:Y:S04]  /*2fa20*/  STL.64 [R1+0x578], R230 ;  /* 0x000578e601007387 */ /* 0x000fe80000100a00 */
[----:B------:R-:W2:Y:S01]  /*2fa30*/  LDL.LU.64 R90, [R1+0x2208] ;  /* 0x00220800015a7983 */ /* 0x000ea20000300a00 */
[C---:B---3--:R-:W-:Y:S11]  /*2fa40*/  HMMA.1688.F32.TF32 R4, R92.reuse, R176, R4 ;  /* 0x000000b05c04723c */ /* 0x048ff60000081004 */
[----:B------:R-:W-:Y:S11]  /*2fa50*/  @!UPT UIADD3 URZ, URZ, URZ, URZ ;  /* 0x0000003f3f3ff290 */ /* 0x000ff6000fffe03f */
[----:B------:R-:W-:Y:S01]  /*2fa60*/  @!UPT UIADD3 URZ, URZ, URZ, URZ ;  /* 0x0000003f3f3ff290 */ /* 0x000fe2000fffe03f */
[----:B------:R1:W-:Y:S04]  /*2fa70*/  STL.64 [R1+0x560], R4 ;  /* 0x0005600401007387 */ /* 0x0003e80000100a00 */
[----:B------:R3:W-:Y:S04]  /*2fa80*/  STL.64 [R1+0x568], R6 ;  /* 0x0005680601007387 */ /* 0x0007e80000100a00 */
[----:B-1----:R-:W2:Y:S04]  /*2fa90*/  LDL.LU.64 R4, [R1+0x21f0] ;  /* 0x0021f00001047983 */ /* 0x002ea80000300a00 */
[----:B---3--:R-:W3:Y:S01]  /*2faa0*/  LDL.LU.64 R6, [R1+0x21f8] ;  /* 0x0021f80001067983 */ /* 0x008ee20000300a00 */
[C---:B------:R-:W-:Y:S08]  /*2fab0*/  HMMA.1688.F32.TF32 R224, R92.reuse, R172, R224 ;  /* 0x000000ac5ce0723c */ /* 0x040ff000000810e0 */
[C---:B----4-:R-:W-:Y:S08]  /*2fac0*/  HMMA.1688.F32.TF32 R220, R92.reuse, R168, R220 ;  /* 0x000000a85cdc723c */ /* 0x050ff000000810dc */
[C---:B------:R-:W-:Y:S08]  /*2fad0*/  HMMA.1688.F32.TF32 R216, R92.reuse, R164, R216 ;  /* 0x000000a45cd8723c */ /* 0x040ff000000810d8 */
[C---:B------:R-:W-:Y:S08]  /*2fae0*/  HMMA.1688.F32.TF32 R212, R92.reuse, R160, R212 ;  /* 0x000000a05cd4723c */ /* 0x040ff000000810d4 */
[C---:B------:R-:W-:Y:S08]  /*2faf0*/  HMMA.1688.F32.TF32 R200, R92.reuse, R12, R200 ;  /* 0x0000000c5cc8723c */ /* 0x040ff000000810c8 */
[C---:B------:R-:W-:Y:S08]  /*2fb00*/  HMMA.1688.F32.TF32 R208, R92.reuse, R156, R208 ;  /* 0x0000009c5cd0723c */ /* 0x040ff000000810d0 */
[----:B------:R-:W-:Y:S01]  /*2fb10*/  HMMA.1688.F32.TF32 R204, R92, R60, R204 ;  /* 0x0000003c5ccc723c */ /* 0x000fe200000810cc */
[----:B------:R1:W-:Y:S04]  /*2fb20*/  STL.64 [R1+0x550], R224 ;  /* 0x000550e001007387 */ /* 0x0003e80000100a00 */
[----:B------:R4:W-:Y:S04]  /*2fb30*/  STL.64 [R1+0x558], R226 ;  /* 0x000558e201007387 */ /* 0x0009e80000100a00 */
[----:B------:R1:W-:Y:S04]  /*2fb40*/  STL.64 [R1+0x540], R220 ;  /* 0x000540dc01007387 */ /* 0x0003e80000100a00 */
[----:B------:R1:W-:Y:S01]  /*2fb50*/  STL.64 [R1+0x548], R222 ;  /* 0x000548de01007387 */ /* 0x0003e20000100a00 */
[----:B------:R-:W-:-:S03]  /*2fb60*/  MOV R32, R203 ;  /* 0x000000cb00207202 */ /* 0x000fc60000000f00 */
[----:B------:R1:W-:Y:S01]  /*2fb70*/  STL.64 [R1+0x530], R216 ;  /* 0x000530d801007387 */ /* 0x0003e20000100a00 */
[----:B------:R-:W-:-:S03]  /*2fb80*/  IMAD.MOV.U32 R33, RZ, RZ, R202 ;  /* 0x000000ffff217224 */ /* 0x000fc600078e00ca */
[----:B------:R1:W-:Y:S01]  /*2fb90*/  STL.64 [R1+0x538], R218 ;  /* 0x000538da01007387 */ /* 0x0003e20000100a00 */
[----:B------:R-:W-:-:S03]  /*2fba0*/  IMAD.MOV.U32 R153, RZ, RZ, R201 ;  /* 0x000000ffff997224 */ /* 0x000fc600078e00c9 */
[----:B------:R1:W-:Y:S01]  /*2fbb0*/  STL.64 [R1+0x520], R212 ;  /* 0x000520d401007387 */ /* 0x0003e20000100a00 */
[----:B------:R-:W-:-:S03]  /*2fbc0*/  IMAD.MOV.U32 R152, RZ, RZ, R200 ;  /* 0x000000ffff987224 */ /* 0x000fc600078e00c8 */
[----:B------:R1:W-:Y:S04]  /*2fbd0*/  STL.64 [R1+0x528], R214 ;  /* 0x000528d601007387 */ /* 0x0003e80000100a00 */
[----:B------:R1:W-:Y:S04]  /*2fbe0*/  STL.64 [R1+0x510], R208 ;  /* 0x000510d001007387 */ /* 0x0003e80000100a00 */
[----:B------:R1:W-:Y:S04]  /*2fbf0*/  STL.64 [R1+0x518], R210 ;  /* 0x000518d201007387 */ /* 0x0003e80000100a00 */
[----:B------:R1:W-:Y:S04]  /*2fc00*/  STL.64 [R1+0x500], R204 ;  /* 0x000500cc01007387 */ /* 0x0003e80000100a00 */
[----:B------:R1:W-:Y:S04]  /*2fc10*/  STL.64 [R1+0x508], R206 ;  /* 0x000508ce01007387 */ /* 0x0003e80000100a00 */
[----:B------:R-:W-:Y:S04]  /*2fc20*/  STL [R1+0x4654], R32 ;  /* 0x0046542001007387 */ /* 0x000fe80000100800 */
[----:B------:R-:W-:Y:S04]  /*2fc30*/  STL [R1+0x4650], R33 ;  /* 0x0046502101007387 */ /* 0x000fe80000100800 */
[----:B------:R-:W-:Y:S04]  /*2fc40*/  STL [R1+0x464c], R153 ;  /* 0x00464c9901007387 */ /* 0x000fe80000100800 */
[----:B------:R-:W-:Y:S01]  /*2fc50*/  STL [R1+0x4648], R152 ;  /* 0x0046489801007387 */ /* 0x000fe20000100800 */
[C---:B--2---:R-:W-:Y:S11]  /*2fc60*/  HMMA.1688.F32.TF32 R88, R92.reuse, R8, R88 ;  /* 0x000000085c58723c */ /* 0x044ff60000081058 */
        /* <DEDUP_REMOVED lines=14> */
[----:B-1----:R-:W2:Y:S04]  /*2fd50*/  LDL.LU.64 R224, [R1+0x2160] ;  /* 0x0021600001e07983 */ /* 0x002ea80000300a00 */
[----:B----4-:R-:W4:Y:S04]  /*2fd60*/  LDL.LU.64 R226, [R1+0x2168] ;  /* 0x0021680001e27983 */ /* 0x010f280000300a00 */
        /* <DEDUP_REMOVED lines=8> */
[----:B---3--:R-:W-:Y:S03]  /*2fdf0*/  HMMA.1688.F32.TF32 R4, R92, R196, R4 ;  /* 0x000000c45c04723c */ /* 0x008fe60000081004 */
[----:B------:R-:W3:Y:S04]  /*2fe00*/  LDL.LU.64 R204, [R1+0x2110] ;  /* 0x0021100001cc7983 */ /* 0x000ee80000300a00 */
[----:B------:R-:W3:Y:S04]  /*2fe10*/  LDL.LU.64 R206, [R1+0x2118] ;  /* 0x0021180001ce7983 */ /* 0x000ee80000300a00 */
[----:B------:R-:W3:Y:S04]  /*2fe20*/  LDL.LU.64 R200, [R1+0x2100] ;  /* 0x0021000001c87983 */ /* 0x000ee80000300a00 */
[----:B------:R-:W3:Y:S04]  /*2fe30*/  LDL.LU.64 R202, [R1+0x2108] ;  /* 0x0021080001ca7983 */ /* 0x000ee80000300a00 */
[----:B------:R-:W3:Y:S04]  /*2fe40*/  LDL.LU.64 R92, [R1+0x20f0] ;  /* 0x0020f000015c7983 */ /* 0x000ee80000300a00 */
[----:B------:R-:W3:Y:S04]  /*2fe50*/  LDL.LU.64 R94, [R1+0x20f8] ;  /* 0x0020f800015e7983 */ /* 0x000ee80000300a00 */
[----:B------:R-:W3:Y:S04]  /*2fe60*/  LDL.LU.64 R88, [R1+0x20e0] ;  /* 0x0020e00001587983 */ /* 0x000ee80000300a00 */
[----:B------:R-:W3:Y:S01]  /*2fe70*/  LDL.LU.64 R90, [R1+0x20e8] ;  /* 0x0020e800015a7983 */ /* 0x000ee20000300a00 */
[----:B------:R-:W-:Y:S01]  /*2fe80*/  IMAD.MOV.U32 R32, RZ, RZ, R4 ;  /* 0x000000ffff207224 */ /* 0x000fe200078e0004 */
[----:B------:R-:W-:Y:S01]  /*2fe90*/  MOV R152, R7 ;  /* 0x0000000700987202 */ /* 0x000fe20000000f00 */
[----:B------:R-:W-:-:S02]  /*2fea0*/  IMAD.MOV.U32 R33, RZ, RZ, R5 ;  /* 0x000000ffff217224 */ /* 0x000fc400078e0005 */
[----:B------:R-:W-:Y:S01]  /*2feb0*/  IMAD.MOV.U32 R153, RZ, RZ, R6 ;  /* 0x000000ffff997224 */ /* 0x000fe200078e0006 */
[----:B------:R-:W3:Y:S04]  /*2fec0*/  LDL.LU.64 R4, [R1+0x20a0] ;  /* 0x0020a00001047983 */ /* 0x000ee80000300a00 */
[----:B------:R-:W3:Y:S01]  /*2fed0*/  LDL.LU.64 R6, [R1+0x20a8] ;  /* 0x0020a80001067983 */ /* 0x000ee20000300a00 */
[C---:B--2---:R-:W-:Y:S08]  /*2fee0*/  HMMA.1688.F32.TF32 R248, R96.reuse, R192, R248 ;  /* 0x000000c060f8723c */ /* 0x044ff000000810f8 */
[C---:B------:R-:W-:Y:S08]  /*2fef0*/  HMMA.1688.F32.TF32 R244, R96.reuse, R188, R244 ;  /* 0x000000bc60f4723c */ /* 0x040ff000000810f4 */
[C---:B------:R-:W-:Y:S08]  /*2ff00*/  HMMA.1688.F32.TF32 R236, R96.reuse, R184, R236 ;  /* 0x000000b860ec723c */ /* 0x040ff000000810ec */
[C---:B------:R-:W-:Y:S08]  /*2ff10*/  HMMA.1688.F32.TF32 R232, R96.reuse, R180, R232 ;  /* 0x000000b460e8723c */ /* 0x040ff000000810e8 */
[C---:B------:R-:W-:Y:S08]  /*2ff20*/  HMMA.1688.F32.TF32 R228, R96.reuse, R176, R228 ;  /* 0x000000b060e4723c */ /* 0x040ff000000810e4 */
[C---:B----4-:R-:W-:Y:S08]  /*2ff30*/  HMMA.1688.F32.TF32 R224, R96.reuse, R172, R224 ;  /* 0x000000ac60e0723c */ /* 0x050ff000000810e0 */
[C---:B------:R-:W-:Y:S08]  /*2ff40*/  HMMA.1688.F32.TF32 R220, R96.reuse, R168, R220 ;  /* 0x000000a860dc723c */ /* 0x040ff000000810dc */
[C---:B------:R-:W-:Y:S01]  /*2ff50*/  HMMA.1688.F32.TF32 R216, R96.reuse, R164, R216 ;  /* 0x000000a460d8723c */ /* 0x040fe200000810d8 */
[----:B------:R-:W-:Y:S07]  /*2ff60*/  STL.64 [R1+0x4d0], R248 ;  /* 0x0004d0f801007387 */ /* 0x000fee0000100a00 */
[C---:B------:R-:W-:Y:S01]  /*2ff70*/  HMMA.1688.F32.TF32 R212, R96.reuse, R160, R212 ;  /* 0x000000a060d4723c */ /* 0x040fe200000810d4 */
[----:B------:R-:W-:Y:S07]  /*2ff80*/  STL.64 [R1+0x4d8], R250 ;  /* 0x0004d8fa01007387 */ /* 0x000fee0000100a00 */
[C---:B------:R-:W-:Y:S01]  /*2ff90*/  HMMA.1688.F32.TF32 R208, R96.reuse, R156, R208 ;  /* 0x0000009c60d0723c */ /* 0x040fe200000810d0 */
[----:B------:R-:W-:Y:S07]  /*2ffa0*/  STL.64 [R1+0x4c0], R244 ;  /* 0x0004c0f401007387 */ /* 0x000fee0000100a00 */
[C---:B---3--:R-:W-:Y:S01]  /*2ffb0*/  HMMA.1688.F32.TF32 R204, R96.reuse, R60, R204 ;  /* 0x0000003c60cc723c */ /* 0x048fe200000810cc */
[----:B------:R-:W-:Y:S07]  /*2ffc0*/  STL.64 [R1+0x4c8], R246 ;  /* 0x0004c8f601007387 */ /* 0x000fee0000100a00 */
[C---:B------:R-:W-:Y:S01]  /*2ffd0*/  HMMA.1688.F32.TF32 R200, R96.reuse, R12, R200 ;  /* 0x0000000c60c8723c */ /* 0x040fe200000810c8 */
[----:B------:R-:W-:Y:S07]  /*2ffe0*/  STL.64 [R1+0x4b0], R236 ;  /* 0x0004b0ec01007387 */ /* 0x000fee0000100a00 */
        /* <DEDUP_REMOVED lines=17> */
[----:B------:R-:W-:-:S03]  /*30100*/  IMAD.MOV.U32 R29, RZ, RZ, R94 ;  /* 0x000000ffff1d7224 */ /* 0x000fc600078e005e */
[----:B------:R-:W-:Y:S01]  /*30110*/  STL.64 [R1+0x438], R206 ;  /* 0x000438ce01007387 */ /* 0x000fe20000100a00 */
[----:B------:R-:W-:-:S03]  /*30120*/  IMAD.MOV.U32 R28, RZ, RZ, R95 ;  /* 0x000000ffff1c7224 */ /* 0x000fc600078e005f */
[----:B------:R-:W-:Y:S04]  /*30130*/  STL.64 [R1+0x420], R200 ;  /* 0x000420c801007387 */ /* 0x000fe80000100a00 */
[----:B------:R-:W-:Y:S04]  /*30140*/  STL.64 [R1+0x428], R202 ;  /* 0x000428ca01007387 */ /* 0x000fe80000100a00 */
[----:B------:R1:W-:Y:S02]  /*30150*/  STL.64 [R1+0x410], R92 ;  /* 0x0004105c01007387 */ /* 0x0003e40000100a00 */
[----:B-1----:R-:W-:Y:S08]  /*30160*/  HMMA.1688.F32.TF32 R92, R96, R196, R88 ;  /* 0x000000c4605c723c */ /* 0x002ff00000081058 */
[C---:B------:R-:W-:Y:S01]  /*30170*/  HMMA.1688.F32.TF32 R88, R100.reuse, R192, R4 ;  /* 0x000000c06458723c */ /* 0x040fe20000081004 */
[----:B------:R-:W2:Y:S11]  /*30180*/  LDL.LU.64 R4, [R1+0x2080] ;  /* 0x0020800001047983 */ /* 0x000eb60000300a00 */
[----:B------:R-:W-:Y:S03]  /*30190*/  @!UPT UIADD3 URZ, URZ, URZ, URZ ;  /* 0x0000003f3f3ff290 */ /* 0x000fe6000fffe03f */
[----:B------:R1:W-:Y:S04]  /*301a0*/  STL.64 [R1+0x60], R92 ;  /* 0x0000605c01007387 */ /* 0x0003e80000100a00 */
[----:B------:R3:W-:Y:S04]  /*301b0*/  STL.64 [R1+0x68], R94 ;  /* 0x0000685e01007387 */ /* 0x0007e80000100a00 */
[----:B------:R-:W2:Y:S04]  /*301c0*/  LDL.LU.64 R6, [R1+0x2088] ;  /* 0x0020880001067983 */ /* 0x000ea80000300a00 */
        /* <DEDUP_REMOVED lines=23> */
[----:B---3--:R-:W3:Y:S04]  /*30340*/  LDL.LU.64 R94, [R1+0x1fd8] ;  /* 0x001fd800015e7983 */ /* 0x008ee80000300a00 */
[----:B----4-:R-:W4:Y:S04]  /*30350*/  LDL.LU.64 R88, [R1+0x1fb0] ;  /* 0x001fb00001587983 */ /* 0x010f280000300a00 */
[----:B------:R-:W4:Y:S01]  /*30360*/  LDL.LU.64 R90, [R1+0x1fb8] ;  /* 0x001fb800015a7983 */ /* 0x000f220000300a00 */
[C---:B--2---:R-:W-:Y:S03]  /*30370*/  HMMA.1688.F32.TF32 R236, R100.reuse, R188, R4 ;  /* 0x000000bc64ec723c */ /* 0x044fe60000081004 */
[----:B------:R-:W4:Y:S04]  /*30380*/  LDL.LU.64 R4, [R1+0x1f40] ;  /* 0x001f400001047983 */ /* 0x000f280000300a00 */
[----:B------:R-:W4:Y:S11]  /*30390*/  LDL.LU.64 R6, [R1+0x1f48] ;  /* 0x001f480001067983 */ /* 0x000f360000300a00 */
[----:B------:R-:W-:Y:S05]  /*303a0*/  @!UPT UIADD3 URZ, URZ, URZ, URZ ;  /* 0x0000003f3f3ff290 */ /* 0x000fea000fffe03f */
[----:B------:R-:W-:Y:S04]  /*303b0*/  STL.64 [R1+0x3f0], R236 ;  /* 0x0003f0ec01007387 */ /* 0x000fe80000100a00 */
[----:B------:R1:W-:Y:S02]  /*303c0*/  STL.64 [R1+0x3f8], R238 ;  /* 0x0003f8ee01007387 */ /* 0x0003e40000100a00 */
[C---:B-1----:R-:W-:Y:S08]  /*303d0*/  HMMA.1688.F32.TF32 R236, R100.reuse, R184, R232 ;  /* 0x000000b864ec723c */ /* 0x042ff000000810e8 */
[C---:B------:R-:W-:Y:S08]  /*303e0*/  HMMA.1688.F32.TF32 R232, R100.reuse, R180, R228 ;  /* 0x000000b464e8723c */ /* 0x040ff000000810e4 */
[C---:B------:R-:W-:Y:S08]  /*303f0*/  HMMA.1688.F32.TF32 R228, R100.reuse, R176, R224 ;  /* 0x000000b064e4723c */ /* 0x040ff000000810e0 */
[C---:B------:R-:W-:Y:S08]  /*30400*/  HMMA.1688.F32.TF32 R224, R100.reuse, R172, R220 ;  /* 0x000000ac64e0723c */ /* 0x040ff000000810dc */
[C---:B------:R-:W-:Y:S08]  /*30410*/  HMMA.1688.F32.TF32 R220, R100.reuse, R168, R216 ;  /* 0x000000a864dc723c */ /* 0x040ff000000810d8 */
[C---:B------:R-:W-:Y:S08]  /*30420*/  HMMA.1688.F32.TF32 R216, R100.reuse, R164, R212 ;  /* 0x000000a464d8723c */ /* 0x040ff000000810d4 */
[C---:B------:R-:W-:Y:S08]  /*30430*/  HMMA.1688.F32.TF32 R212, R100.reuse, R160, R208 ;  /* 0x000000a064d4723c */ /* 0x040ff000000810d0 */
[C---:B------:R-:W-:Y:S01]  /*30440*/  HMMA.1688.F32.TF32 R208, R100.reuse, R156, R204 ;  /* 0x0000009c64d0723c */ /* 0x040fe200000810cc */
[----:B------:R-:W-:Y:S07]  /*30450*/  STL.64 [R1+0x3e0], R236 ;  /* 0x0003e0ec01007387 */ /* 0x000fee0000100a00 */
[C---:B------:R-:W-:Y:S01]  /*30460*/  HMMA.1688.F32.TF32 R200, R100.reuse, R60, R200 ;  /* 0x0000003c64c8723c */ /* 0x040fe200000810c8 */
        /* <DEDUP_REMOVED lines=13> */
[----:B------:R-:W2:Y:S04]  /*30540*/  LDL.LU.64 R204, [R1+0x1f30] ;  /* 0x001f300001cc7983 */ /* 0x000ea80000300a00 */
[----:B------:R-:W-:Y:S04]  /*30550*/  STL.64 [R1+0x370], R208 ;  /* 0x000370d001007387 */ /* 0x000fe80000100a00 */
[----:B------:R-:W-:Y:S04]  /*30560*/  STL.64 [R1+0x378], R210 ;  /* 0x000378d201007387 */ /* 0x000fe80000100a00 */
[----:B------:R-:W2:Y:S04]  /*30570*/  LDL.LU.64 R206, [R1+0x1f38] ;  /* 0x001f380001ce7983 */ /* 0x000ea80000300a00 */
[----:B------:R-:W-:Y:S04]  /*30580*/  STL.64 [R1+0x360], R200 ;  /* 0x000360c801007387 */ /* 0x000fe80000100a00 */
[----:B------:R1:W-:Y:S02]  /*30590*/  STL.64 [R1+0x368], R202 ;  /* 0x000368ca01007387 */ /* 0x0003e40000100a00 */
[C---:B-1----:R-:W-:Y:S08]  /*305a0*/  HMMA.1688.F32.TF32 R200, R100.reuse, R12, R96 ;  /* 0x0000000c64c8723c */ /* 0x042ff00000081060 */
[C---:B---3--:R-:W-:Y:S08]  /*305b0*/  HMMA.1688.F32.TF32 R96, R100.reuse, R8, R92 ;  /* 0x000000086460723c */ /* 0x048ff0000008105c */
[----:B----4-:R-:W-:Y:S07]  /*305c0*/  HMMA.1688.F32.TF32 R92, R100, R196, R88 ;  /* 0x000000c4645c723c */ /* 0x010fee0000081058 */
[----:B------:R1:W-:Y:S04]  /*305d0*/  STL.64 [R1+0x350], R200 ;  /* 0x000350c801007387 */ /* 0x0003e80000100a00 */
[----:B------:R3:W-:Y:S04]  /*305e0*/  STL.64 [R1+0x358], R202 ;  /* 0x000358ca01007387 */ /* 0x0007e80000100a00 */
[----:B------:R-:W4:Y:S04]  /*305f0*/  LDL.LU.64 R88, [R1+0x1f20] ;  /* 0x001f200001587983 */ /* 0x000f280000300a00 */
[----:B------:R1:W-:Y:S04]  /*30600*/  STL.64 [R1+0x340], R96 ;  /* 0x0003406001007387 */ /* 0x0003e80000100a00 */
[----:B------:R1:W-:Y:S04]  /*30610*/  STL.64 [R1+0x348], R98 ;  /* 0x0003486201007387 */ /* 0x0003e80000100a00 */
[----:B------:R-:W4:Y:S04]  /*30620*/  LDL.LU.64 R90, [R1+0x1f28] ;  /* 0x001f2800015a7983 */ /* 0x000f280000300a00 */
[----:B------:R3:W-:Y:S04]  /*30630*/  STL.64 [R1+0x50], R92 ;  /* 0x0000505c01007387 */ /* 0x0007e80000100a00 */
[----:B------:R3:W-:Y:S04]  /*30640*/  STL.64 [R1+0x58], R94 ;  /* 0x0000585e01007387 */ /* 0x0007e80000100a00 */
[----:B-1----:R-:W4:Y:S04]  /*30650*/  LDL.LU.64 R200, [R1+0x1f10] ;  /* 0x001f100001c87983 */ /* 0x002f280000300a00 */
[----:B---3--:R-:W3:Y:S01]  /*30660*/  LDL.LU.64 R202, [R1+0x1f18] ;  /* 0x001f180001ca7983 */ /* 0x008ee20000300a00 */
[C---:B------:R-:W-:Y:S11]  /*30670*/  HMMA.1688.F32.TF32 R4, R104.reuse, R192, R4 ;  /* 0x000000c06804723c */ /* 0x040ff60000081004 */
[----:B------:R-:W-:Y:S11]  /*30680*/  @!UPT UIADD3 URZ, URZ, URZ, URZ ;  /* 0x0000003f3f3ff290 */ /* 0x000ff6000fffe03f */
[----:B------:R-:W-:Y:S01]  /*30690*/  @!UPT UIADD3 URZ, URZ, URZ, URZ ;  /* 0x0000003f3f3ff290 */ /* 0x000fe2000fffe03f */
[----:B------:R1:W-:Y:S04]  /*306a0*/  STL.64 [R1+0x330], R4 ;  /* 0x0003300401007387 */ /* 0x0003e80000100a00 */
[----:B------:R1:W-:Y:S04]  /*306b0*/  STL.64 [R1+0x338], R6 ;  /* 0x0003380601007387 */ /* 0x0003e80000100a00 */
[----:B------:R-:W3:Y:S04]  /*306c0*/  LDL.LU.64 R96, [R1+0x1f00] ;  /* 0x001f000001607983 */ /* 0x000ee80000300a00 */
[----:B------:R-:W3:Y:S04]  /*306d0*/  LDL.LU.64 R98, [R1+0x1f08] ;  /* 0x001f080001627983 */ /* 0x000ee80000300a00 */
[----:B------:R-:W3:Y:S04]  /*306e0*/  LDL.LU.64 R92, [R1+0x1ef0] ;  /* 0x001ef000015c7983 */ /* 0x000ee80000300a00 */
[----:B------:R-:W3:Y:S04]  /*306f0*/  LDL.LU.64 R94, [R1+0x1ef8] ;  /* 0x001ef800015e7983 */ /* 0x000ee80000300a00 */
[----:B-1----:R-:W3:Y:S04]  /*30700*/  LDL.LU.64 R4, [R1+0x1ee0] ;  /* 0x001ee00001047983 */ /* 0x002ee80000300a00 */
[----:B------:R-:W3:Y:S04]  /*30710*/  LDL.LU.64 R6, [R1+0x1ee8] ;  /* 0x001ee80001067983 */ /* 0x000ee80000300a00 */
[----:B------:R-:W3:Y:S04]  /*30720*/  LDL.LU.64 R100, [R1+0x1ed0] ;  /* 0x001ed00001647983 */ /* 0x000ee80000300a00 */
[----:B------:R-:W3:Y:S01]  /*30730*/  LDL.LU.64 R102, [R1+0x1ed8] ;  /* 0x001ed80001667983 */ /* 0x000ee20000300a00 */
[----:B--2---:R-:W-:Y:S11]  /*30740*/  HMMA.1688.F32.TF32 R204, R104, R188, R204 ;  /* 0x000000bc68cc723c */ /* 0x004ff600000810cc */
[----:B------:R-:W-:Y:S11]  /*30750*/  @!UPT UIADD3 URZ, URZ, URZ, URZ ;  /* 0x0000003f3f3ff290 */ /* 0x000ff6000fffe03f */
[----:B------:R-:W-:Y:S01]  /*30760*/  @!UPT UIADD3 URZ, URZ, URZ, URZ ;  /* 0x0000003f3f3ff290 */ /* 0x000fe2000fffe03f */
[----:B------:R4:W-:Y:S01]  /*30770*/  STL.64 [R1+0x320], R204 ;  /* 0x000320cc01007387 */ /* 0x0009e20000100a00 */
[----:B------:R-:W-:Y:S01]  /*30780*/  IMAD.MOV.U32 R37, RZ, RZ, R206 ;  /* 0x000000ffff257224 */ /* 0x000fe200078e00ce */
[----:B------:R-:W-:-:S05]  /*30790*/  MOV R36, R207 ;  /* 0x000000cf00247202 */ /* 0x000fca0000000f00 */
[----:B------:R1:W-:Y:S04]  /*307a0*/  STL [R1+0x45bc], R36 ;  /* 0x0045bc2401007387 */ /* 0x0003e80000100800 */
[----:B------:R2:W-:Y:S01]  /*307b0*/  STL [R1+0x45b8], R37 ;  /* 0x0045b82501007387 */ /* 0x0005e20000100800 */
[C---:B----4-:R-:W-:Y:S03]  /*307c0*/  HMMA.1688.F32.TF32 R204, R104.reuse, R184, R88 ;  /* 0x000000b868cc723c */ /* 0x050fe60000081058 */
[----:B------:R-:W4:Y:S04]  /*307d0*/  LDL.LU.64 R88, [R1+0x1ec0] ;  /* 0x001ec00001587983 */ /* 0x000f280000300a00 */
[----:B------:R-:W4:Y:S01]  /*307e0*/  LDL.LU.64 R90, [R1+0x1ec8] ;  /* 0x001ec800015a7983 */ /* 0x000f220000300a00 */
[----:B---3--:R-:W-:Y:S11]  /*307f0*/  HMMA.1688.F32.TF32 R200, R104, R180, R200 ;  /* 0x000000b468c8723c */ /* 0x008ff600000810c8 */
[----:B------:R-:W-:Y:S04]  /*30800*/  @!UPT UIADD3 URZ, URZ, URZ, URZ ;  /* 0x0000003f3f3ff290 */ /* 0x000fe8000fffe03f */
[----:B------:R-:W-:Y:S04]  /*30810*/  STL.64 [R1+0x310], R204 ;  /* 0x000310cc01007387 */ /* 0x000fe80000100a00 */
[----:B------:R-:W-:Y:S04]  /*30820*/  STL.64 [R1+0x318], R206 ;  /* 0x000318ce01007387 */ /* 0x000fe80000100a00 */
[----:B------:R3:W-:Y:S01]  /*30830*/  STL.64 [R1+0x300], R200 ;  /* 0x000300c801007387 */ /* 0x0007e20000100a00 */
[----:B-1----:R-:W-:Y:S02]  /*30840*/  IMAD.MOV.U32 R36, RZ, RZ, R202 ;  /* 0x000000ffff247224 */ /* 0x002fe400078e00ca */
[----:B--2---:R-:W-:-:S02]  /*30850*/  IMAD.MOV.U32 R37, RZ, RZ, R203 ;  /* 0x000000ffff257224 */ /* 0x004fc400078e00cb */
[C---:B---3--:R-:W-:Y:S01]  /*30860*/  HMMA.1688.F32.TF32 R200, R104.reuse, R176, R96 ;  /* 0x000000b068c8723c */ /* 0x048fe20000081060 */
[----:B------:R-:W2:Y:S04]  /*30870*/  LDL.LU.64 R96, [R1+0x1eb0] ;  /* 0x001eb00001607983 */ /* 0x000ea80000300a00 */
[----:B------:R-:W2:Y:S11]  /*30880*/  LDL.LU.64 R98, [R1+0x1eb8] ;  /* 0x001eb80001627983 */ /* 0x000eb60000300a00 */
[----:B------:R-:W-:Y:S07]  /*30890*/  @!UPT UIADD3 URZ, URZ, URZ, URZ ;  /* 0x0000003f3f3ff290 */ /* 0x000fee000fffe03f */
[----:B------:R-:W-:Y:S04]  /*308a0*/  STL.64 [R1+0x2f0], R200 ;  /* 0x0002f0c801007387 */ /* 0x000fe80000100a00 */
[----:B------:R1:W-:Y:S02]  /*308b0*/  STL.64 [R1+0x2f8], R202 ;  /* 0x0002f8ca01007387 */ /* 0x0003e40000100a00 */
[C---:B-1----:R-:W-:Y:S08]  /*308c0*/  HMMA.1688.F32.TF32 R200, R104.reuse, R172, R92 ;  /* 0x000000ac68c8723c */ /* 0x042ff0000008105c */
[C---:B------:R-:W-:Y:S01]  /*308d0*/  HMMA.1688.F32.TF32 R92, R104.reuse, R168, R4 ;  /* 0x000000a8685c723c */ /* 0x040fe20000081004 */
[----:B------:R-:W3:Y:S11]  /*308e0*/  LDL.LU.64 R4, [R1+0x1ea0] ;  /* 0x001ea00001047983 */ /* 0x000ef60000300a00 */
[----:B------:R-:W-:Y:S03]  /*308f0*/  @!UPT UIADD3 URZ, URZ, URZ, URZ ;  /* 0x0000003f3f3ff290 */ /* 0x000fe6000fffe03f */
[----:B------:R-:W-:Y:S04]  /*30900*/  STL.64 [R1+0x2e0], R200 ;  /* 0x0002e0c801007387 */ /* 0x000fe80000100a00 */
[----:B------:R-:W-:Y:S04]  /*30910*/  STL.64 [R1+0x2e8], R202 ;  /* 0x0002e8ca01007387 */ /* 0x000fe80000100a00 */
[----:B------:R-:W3:Y:S01]  /*30920*/  LDL.LU.64 R6, [R1+0x1ea8] ;  /* 0x001ea80001067983 */ /* 0x000ee20000300a00 */
[----:B------:R-:W-:Y:S03]  /*30930*/  HMMA.1688.F32.TF32 R100, R104, R164, R100 ;  /* 0x000000a46864723c */ /* 0x000fe60000081064 */
[----:B------:R1:W-:Y:S04]  /*30940*/  STL.64 [R1+0x2d0], R92 ;  /* 0x0002d05c01007387 */ /* 0x0003e80000100a00 */
[----:B------:R1:W-:Y:S04]  /*30950*/  STL.64 [R1+0x2d8], R94 ;  /* 0x0002d85e01007387 */ /* 0x0003e80000100a00 */
[----:B-1----:R-:W3:Y:S04]  /*30960*/  LDL.LU.64 R92, [R1+0x1e90] ;  /* 0x001e9000015c7983 */ /* 0x002ee80000300a00 */
[----:B------:R-:W3:Y:S08]  /*30970*/  LDL.LU.64 R94, [R1+0x1e98] ;  /* 0x001e9800015e7983 */ /* 0x000ef00000300a00 */
[----:B------:R4:W-:Y:S01]  /*30980*/  STL.64 [R1+0x2c0], R100 ;  /* 0x0002c06401007387 */ /* 0x0009e20000100a00 */
[----:B------:R-:W-:Y:S01]  /*30990*/  IMAD.MOV.U32 R64, RZ, RZ, R102 ;  /* 0x000000ffff407224 */ /* 0x000fe200078e0066 */
[----:B------:R-:W-:-:S05]  /*309a0*/  MOV R65, R103 ;  /* 0x0000006700417202 */ /* 0x000fca0000000f00 */
[----:B------:R-:W-:Y:S04]  /*309b0*/  STL [R1+0x459c], R65 ;  /* 0x00459c4101007387 */ /* 0x000fe80000100800 */
[----:B------:R-:W-:Y:S01]  /*309c0*/  STL [R1+0x4598], R64 ;  /* 0x0045984001007387 */ /* 0x000fe20000100800 */
[C---:B----4-:R-:W-:Y:S03]  /*309d0*/  HMMA.1688.F32.TF32 R100, R104.reuse, R160, R88 ;  /* 0x000000a06864723c */ /* 0x050fe60000081058 */
[----:B------:R-:W4:Y:S04]  /*309e0*/  LDL.LU.64 R88, [R1+0x1e80] ;  /* 0x001e800001587983 */ /* 0x000f280000300a00 */
[----:B------:R-:W4:Y:S11]  /*309f0*/  LDL.LU.64 R90, [R1+0x1e88] ;  /* 0x001e8800015a7983 */ /* 0x000f360000300a00 */
[----:B------:R-:W-:Y:S05]  /*30a00*/  @!UPT UIADD3 URZ, URZ, URZ, URZ ;  /* 0x0000003f3f3ff290 */ /* 0x000fea000fffe03f */
[----:B------:R1:W-:Y:S04]  /*30a10*/  STL.64 [R1+0x2b0], R100 ;  /* 0x0002b06401007387 */ /* 0x0003e80000100a00 */
[----:B------:R1:W-:Y:S04]  /*30a20*/  STL.64 [R1+0x2b8], R102 ;  /* 0x0002b86601007387 */ /* 0x0003e80000100a00 */
[----:B-1----:R-:W4:Y:S04]  /*30a30*/  LDL.LU.64 R100, [R1+0x1e70] ;  /* 0x001e700001647983 */ /* 0x002f280000300a00 */
[----:B------:R-:W4:Y:S01]  /*30a40*/  LDL.LU.64 R102, [R1+0x1e78] ;  /* 0x001e780001667983 */ /* 0x000f220000300a00 */
[C---:B--2---:R-:W-:Y:S11]  /*30a50*/  HMMA.1688.F32.TF32 R96, R104.reuse, R156, R96 ;  /* 0x0000009c6860723c */ /* 0x044ff60000081060 */
[----:B------:R-:W-:Y:S11]  /*30a60*/  @!UPT UIADD3 URZ, URZ, URZ, URZ ;  /* 0x0000003f3f3ff290 */ /* 0x000ff6000fffe03f */
[----:B------:R-:W-:Y:S02]  /*30a70*/  @!UPT UIADD3 URZ, URZ, URZ, URZ ;  /* 0x0000003f3f3ff290 */ /* 0x000fe4000fffe03f */
[----:B------:R-:W-:Y:S02]  /*30a80*/  IMAD.MOV.U32 R64, RZ, RZ, R99 ;  /* 0x000000ffff407224 */ /* 0x000fe400078e0063 */
[----:B------:R-:W-:Y:S01]  /*30a90*/  IMAD.MOV.U32 R65, RZ, RZ, R98 ;  /* 0x000000ffff417224 */ /* 0x000fe200078e0062 */
[----:B------:R1:W-:Y:S04]  /*30aa0*/  STL.64 [R1+0x2a0], R96 ;  /* 0x0002a06001007387 */ /* 0x0003e80000100a00 */
[----:B------:R-:W-:Y:S04]  /*30ab0*/  STL [R1+0x45a4], R64 ;  /* 0x0045a44001007387 */ /* 0x000fe80000100800 */
[----:B------:R-:W-:Y:S04]  /*30ac0*/  STL [R1+0x45a0], R65 ;  /* 0x0045a04101007387 */ /* 0x000fe80000100800 */
[----:B-1----:R-:W2:Y:S04]  /*30ad0*/  LDL.LU.64 R96, [R1+0x1dd0] ;  /* 0x001dd00001607983 */ /* 0x002ea80000300a00 */
        /* <DEDUP_REMOVED lines=8> */
[C---:B------:R-:W-:Y:S01]  /*30b60*/  HMMA.1688.F32.TF32 R92, R104.reuse, R12, R92 ;  /* 0x0000000c685c723c */ /* 0x040fe2000008105c */
[----:B------:R-:W-:Y:S01]  /*30b70*/  MOV R43, R56 ;  /* 0x00000038002b7202 */ /* 0x000fe20000000f00 */
[----:B------:R-:W-:Y:S11]  /*30b80*/  IMAD.MOV.U32 R46, RZ, RZ, R57 ;  /* 0x000000ffff2e7224 */ /* 0x000ff600078e0039 */
[----:B------:R-:W-:Y:S11]  /*30b90*/  @!UPT UIADD3 URZ, URZ, URZ, URZ ;  /* 0x0000003f3f3ff290 */ /* 0x000ff6000fffe03f */
[----:B------:R-:W-:Y:S01]  /*30ba0*/  IMAD.MOV.U32 R48, RZ, RZ, R95 ;  /* 0x000000ffff307224 */ /* 0x000fe200078e005f */
[----:B------:R-:W-:Y:S01]  /*30bb0*/  MOV R56, R93 ;  /* 0x0000005d00387202 */ /* 0x000fe20000000f00 */
[----:B------:R-:W-:Y:S02]  /*30bc0*/  IMAD.MOV.U32 R49, RZ, RZ, R94 ;  /* 0x000000ffff317224 */ /* 0x000fe400078e005e */
[----:B------:R-:W-:Y:S02]  /*30bd0*/  IMAD.MOV.U32 R57, RZ, RZ, R92 ;  /* 0x000000ffff397224 */ /* 0x000fe400078e005c */
[----:B------:R-:W3:Y:S04]  /*30be0*/  LDL.LU.64 R92, [R1+0x1db0] ;  /* 0x001db000015c7983 */ /* 0x000ee80000300a00 */
[----:B------:R-:W3:Y:S04]  /*30bf0*/  LDL.LU.64 R94, [R1+0x1db8] ;  /* 0x001db800015e7983 */ /* 0x000ee80000300a00 */
[----:B------:R-:W-:Y:S04]  /*30c00*/  STL [R1+0x45b4], R48 ;  /* 0x0045b43001007387 */ /* 0x000fe80000100800 */
[----:B------:R-:W-:Y:S04]  /*30c10*/  STL [R1+0x45b0], R49 ;  /* 0x0045b03101007387 */ /* 0x000fe80000100800 */
[----:B------:R-:W-:Y:S04]  /*30c20*/  STL [R1+0x45ac], R56 ;  /* 0x0045ac3801007387 */ /* 0x000fe80000100800 */
[----:B------:R-:W-:Y:S01]  /*30c30*/  STL [R1+0x45a8], R57 ;  /* 0x0045a83901007387 */ /* 0x000fe20000100800 */
[C---:B----4-:R-:W-:Y:S11]  /*30c40*/  HMMA.1688.F32.TF32 R88, R104.reuse, R8, R88 ;  /* 0x000000086858723c */ /* 0x050ff60000081058 */
[----:B------:R-:W-:Y:S11]  /*30c50*/  @!UPT UIADD3 URZ, URZ, URZ, URZ ;  /* 0x0000003f3f3ff290 */ /* 0x000ff6000fffe03f */
[----:B------:R-:W-:Y:S01]  /*30c60*/  @!UPT UIADD3 URZ, URZ, URZ, URZ ;  /* 0x0000003f3f3ff290 */ /* 0x000fe2000fffe03f */
[----:B------:R1:W-:Y:S01]  /*30c70*/  STL.64 [R1+0x270], R88 ;  /* 0x0002705801007387 */ /* 0x0003e20000100a00 */
[----:B------:R-:W-:Y:S01]  /*30c80*/  IMAD.MOV.U32 R64, RZ, RZ, R90 ;  /* 0x000000ffff407224 */ /* 0x000fe200078e005a */
[----:B------:R-:W-:Y:S02]  /*30c90*/  MOV R65, R91 ;  /* 0x0000005b00417202 */ /* 0x000fe40000000f00 */
[----:B-1----:R-:W4:Y:S04]  /*30ca0*/  LDL.LU.64 R88, [R1+0x1da0] ;  /* 0x001da00001587983 */ /* 0x002f280000300a00 */
[----:B------:R-:W4:Y:S01]  /*30cb0*/  LDL.LU.64 R90, [R1+0x1da8] ;  /* 0x001da800015a7983 */ /* 0x000f220000300a00 */
[----:B------:R-:W-:Y:S08]  /*30cc0*/  HMMA.1688.F32.TF32 R100, R104, R196, R100 ;  /* 0x000000c46864723c */ /* 0x000ff00000081064 */
[C---:B--2---:R-:W-:Y:S11]  /*30cd0*/  HMMA.1688.F32.TF32 R96, R108.reuse, R192, R96 ;  /* 0x000000c06c60723c */ /* 0x044ff60000081060 */
[----:B------:R-:W-:Y:S11]  /*30ce0*/  @!UPT UIADD3 URZ, URZ, URZ, URZ ;  /* 0x0000003f3f3ff290 */ /* 0x000ff6000fffe03f */
[----:B------:R-:W-:Y:S02]  /*30cf0*/  @!UPT UIADD3 URZ, URZ, URZ, URZ ;  /* 0x0000003f3f3ff290 */ /* 0x000fe4000fffe03f */
[----:B------:R-:W-:Y:S02]  /*30d00*/  IMAD.MOV.U32 R41, RZ, RZ, R99 ;  /* 0x000000ffff297224 */ /* 0x000fe400078e0063 */
[----:B------:R-:W-:Y:S01]  /*30d10*/  IMAD.MOV.U32 R40, RZ, RZ, R98 ;  /* 0x000000ffff287224 */ /* 0x000fe200078e0062 */
[----:B------:R-:W-:Y:S04]  /*30d20*/  STL.64 [R1+0x260], R96 ;  /* 0x0002606001007387 */ /* 0x000fe80000100a00 */
[----:B------:R-:W-:Y:S04]  /*30d30*/  STL [R1+0x4584], R41 ;  /* 0x0045842901007387 */ /* 0x000fe80000100800 */
[----:B------:R-:W-:Y:S04]  /*30d40*/  STL [R1+0x4580], R40 ;  /* 0x0045802801007387 */ /* 0x000fe80000100800 */
[----:B------:R-:W2:Y:S04]  /*30d50*/  LDL.LU.64 R204, [R1+0x1d90] ;  /* 0x001d900001cc7983 */ /* 0x000ea80000300a00 */
[----:B------:R-:W2:Y:S01]  /*30d60*/  LDL.LU.64 R206, [R1+0x1d98] ;  /* 0x001d980001ce7983 */ /* 0x000ea20000300a00 */
[C---:B---3--:R-:W-:Y:S11]  /*30d70*/  HMMA.1688.F32.TF32 R4, R108.reuse, R188, R4 ;  /* 0x000000bc6c04723c */ /* 0x048ff60000081004 */
        /* <DEDUP_REMOVED lines=8> */
[----:B-1----:R-:W2:Y:S04]  /*30e00*/  LDL.LU.64 R4, [R1+0x1d60] ;  /* 0x001d600001047983 */ /* 0x002ea80000300a00 */
[----:B---3--:R-:W3:Y:S01]  /*30e10*/  LDL.LU.64 R6, [R1+0x1d68] ;  /* 0x001d680001067983 */ /* 0x008ee20000300a00 */
[----:B------:R-:W-:Y:S01]  /*30e20*/  HMMA.1688.F32.TF32 R92, R108, R184, R92 ;  /* 0x000000b86c5c723c */ /* 0x000fe2000008105c */
[----:B------:R-:W-:Y:S01]  /*30e30*/  IMAD.MOV.U32 R48, RZ, RZ, R100 ;  /* 0x000000ffff307224 */ /* 0x000fe200078e0064 */
[----:B------:R-:W-:Y:S01]  /*30e40*/  MOV R57, R103 ;  /* 0x0000006700397202 */ /* 0x000fe20000000f00 */
[----:B------:R-:W-:-:S02]  /*30e50*/  IMAD.MOV.U32 R49, RZ, RZ, R101 ;  /* 0x000000ffff317224 */ /* 0x000fc400078e0065 */
[----:B------:R-:W-:Y:S01]  /*30e60*/  IMAD.MOV.U32 R56, RZ, RZ, R102 ;  /* 0x000000ffff387224 */ /* 0x000fe200078e0066 */
[----:B------:R-:W3:Y:S04]  /*30e70*/  LDL.LU.64 R100, [R1+0x1d50] ;  /* 0x001d500001647983 */ /* 0x000ee80000300a00 */
[----:B------:R-:W3:Y:S04]  /*30e80*/  LDL.LU.64 R102, [R1+0x1d58] ;  /* 0x001d580001667983 */ /* 0x000ee80000300a00 */
[----:B------:R-:W3:Y:S04]  /*30e90*/  LDL.LU.64 R96, [R1+0x1d40] ;  /* 0x001d400001607983 */ /* 0x000ee80000300a00 */
[----:B------:R-:W3:Y:S06]  /*30ea0*/  LDL.LU.64 R98, [R1+0x1d48] ;  /* 0x001d480001627983 */ /* 0x000eec0000300a00 */
[----:B------:R-:W-:Y:S01]  /*30eb0*/  IMAD.MOV.U32 R41, RZ, RZ, R94 ;  /* 0x000000ffff297224 */ /* 0x000fe200078e005e */
[----:B------:R-:W-:Y:S01]  /*30ec0*/  MOV R40, R95 ;  /* 0x0000005f00287202 */ /* 0x000fe20000000f00 */
[----:B------:R1:W-:Y:S04]  /*30ed0*/  STL.64 [R1+0x240], R92 ;  /* 0x0002405c01007387 */ /* 0x0003e80000100a00 */
[----:B-1----:R-:W3:Y:S04]  /*30ee0*/  LDL.LU.64 R92, [R1+0x1d30] ;  /* 0x001d3000015c7983 */ /* 0x002ee80000300a00 */
[----:B------:R-:W3:Y:S04]  /*30ef0*/  LDL.LU.64 R94, [R1+0x1d38] ;  /* 0x001d3800015e7983 */ /* 0x000ee80000300a00 */
[----:B------:R1:W-:Y:S04]  /*30f00*/  STL [R1+0x458c], R41 ;  /* 0x00458c2901007387 */ /* 0x0003e80000100800 */
[----:B------:R1:W-:Y:S01]  /*30f10*/  STL [R1+0x4588], R40 ;  /* 0x0045882801007387 */ /* 0x0003e20000100800 */
[C---:B----4-:R-:W-:Y:S11]  /*30f20*/  HMMA.1688.F32.TF32 R88, R108.reuse, R180, R88 ;  /* 0x000000b46c58723c */ /* 0x050ff60000081058 */
[----:B------:R-:W-:Y:S11]  /*30f30*/  @!UPT UIADD3 URZ, URZ, URZ, URZ ;  /* 0x0000003f3f3ff290 */ /* 0x000ff6000fffe03f */
[----:B------:R-:W-:Y:S02]  /*30f40*/  @!UPT UIADD3 URZ, URZ, URZ, URZ ;  /* 0x0000003f3f3ff290 */ /* 0x000fe4000fffe03f */
[----:B------:R-:W-:Y:S01]  /*30f50*/  IMAD.MOV.U32 R25, RZ, RZ, R88 ;  /* 0x000000ffff197224 */ /* 0x000fe200078e0058 */
[----:B------:R-:W-:Y:S01]  /*30f60*/  MOV R16, R91 ;  /* 0x0000005b00107202 */ /* 0x000fe20000000f00 */
[----:B------:R-:W-:Y:S02]  /*30f70*/  IMAD.MOV.U32 R24, RZ, RZ, R89 ;  /* 0x000000ffff187224 */ /* 0x000fe400078e0059 */
[----:B------:R-:W-:Y:S01]  /*30f80*/  IMAD.MOV.U32 R17, RZ, RZ, R90 ;  /* 0x000000ffff117224 */ /* 0x000fe200078e005a */
[----:B------:R-:W4:Y:S04]  /*30f90*/  LDL.LU.64 R88, [R1+0x1d20] ;  /* 0x001d200001587983 */ /* 0x000f280000300a00 */
[----:B------:R-:W4:Y:S01]  /*30fa0*/  LDL.LU.64 R90, [R1+0x1d28] ;  /* 0x001d2800015a7983 */ /* 0x000f220000300a00 */
[C---:B--2---:R-:W-:Y:S11]  /*30fb0*/  HMMA.1688.F32.TF32 R204, R108.reuse, R176, R204 ;  /* 0x000000b06ccc723c */ /* 0x044ff600000810cc */
[----:B------:R-:W-:Y:S11]  /*30fc0*/  @!UPT UIADD3 URZ, URZ, URZ, URZ ;  /* 0x0000003f3f3ff290 */ /* 0x000ff6000fffe03f */
[----:B------:R-:W-:Y:S01]  /*30fd0*/  @!UPT UIADD3 URZ, URZ, URZ, URZ ;  /* 0x0000003f3f3ff290 */ /* 0x000fe2000fffe03f */
[----:B------:R2:W-:Y:S01]  /*30fe0*/  STL.64 [R1+0x228], R206 ;  /* 0x000228ce01007387 */ /* 0x0005e20000100a00 */
[----:B-1----:R-:W-:Y:S02]  /*30ff0*/  IMAD.MOV.U32 R41, RZ, RZ, R204 ;  /* 0x000000ffff297224 */ /* 0x002fe400078e00cc */
[----:B------:R-:W-:Y:S02]  /*31000*/  IMAD.MOV.U32 R40, RZ, RZ, R205 ;  /* 0x000000ffff287224 */ /* 0x000fe400078e00cd */
[C---:B--2---:R-:W-:Y:S08]  /*31010*/  HMMA.1688.F32.TF32 R204, R108.reuse, R172, R200 ;  /* 0x000000ac6ccc723c */ /* 0x044ff000000810c8 */
[C---:B------:R-:W-:Y:S08]  /*31020*/  HMMA.1688.F32.TF32 R200, R108.reuse, R168, R104 ;  /* 0x000000a86cc8723c */ /* 0x040ff00000081068 */
[C---:B---3--:R-:W-:Y:S07]  /*31030*/  HMMA.1688.F32.TF32 R104, R108.reuse, R164, R4 ;  /* 0x000000a46c68723c */ /* 0x048fee0000081004 */
        /* <DEDUP_REMOVED lines=9> */
[C---:B------:R-:W-:Y:S08]  /*310d0*/  HMMA.1688.F32.TF32 R100, R108.reuse, R156, R96 ;  /* 0x0000009c6c64723c */ /* 0x040ff00000081060 */
[C---:B------:R-:W-:Y:S07]  /*310e0*/  HMMA.1688.F32.TF32 R96, R108.reuse, R60, R92 ;  /* 0x0000003c6c60723c */ /* 0x040fee000008105c */
[----:B------:R1:W-:Y:S04]  /*310f0*/  STL.64 [R1+0x1e0], R104 ;  /* 0x0001e06801007387 */ /* 0x0003e80000100a00 */
[----:B------:R3:W-:Y:S04]  /*31100*/  STL.64 [R1+0x1e8], R106 ;  /* 0x0001e86a01007387 */ /* 0x0007e80000100a00 */
[----:B------:R-:W3:Y:S04]  /*31110*/  LDL.LU.64 R92, [R1+0x1d00] ;  /* 0x001d0000015c7983 */ /* 0x000ee80000300a00 */
[----:B------:R1:W-:Y:S04]  /*31120*/  STL.64 [R1+0x1d0], R100 ;  /* 0x0001d06401007387 */ /* 0x0003e80000100a00 */
[----:B------:R1:W-:Y:S04]  /*31130*/  STL.64 [R1+0x1d8], R102 ;  /* 0x0001d86601007387 */ /* 0x0003e80000100a00 */
[----:B------:R-:W3:Y:S01]  /*31140*/  LDL.LU.64 R94, [R1+0x1d08] ;  /* 0x001d0800015e7983 */ /* 0x000ee20000300a00 */
[----:B----4-:R-:W-:Y:S03]  /*31150*/  HMMA.1688.F32.TF32 R88, R108, R12, R88 ;  /* 0x0000000c6c58723c */ /* 0x010fe60000081058 */
[----:B------:R-:W-:Y:S04]  /*31160*/  STL.64 [R1+0x1c0], R96 ;  /* 0x0001c06001007387 */ /* 0x000fe80000100a00 */
[----:B------:R-:W-:Y:S04]  /*31170*/  STL.64 [R1+0x1c8], R98 ;  /* 0x0001c86201007387 */ /* 0x000fe80000100a00 */
[----:B------:R-:W2:Y:S04]  /*31180*/  LDL.LU.64 R212, [R1+0x1c10] ;  /* 0x001c100001d47983 */ /* 0x000ea80000300a00 */
[----:B------:R-:W2:Y:S09]  /*31190*/  LDL.LU.64 R214, [R1+0x1c18] ;  /* 0x001c180001d67983 */ /* 0x000eb20000300a00 */
[----:B------:R-:W-:Y:S01]  /*311a0*/  IMAD.MOV.U32 R44, RZ, RZ, R91 ;  /* 0x000000ffff2c7224 */ /* 0x000fe200078e005b */
[----:B------:R-:W-:Y:S01]  /*311b0*/  MOV R53, R89 ;  /* 0x0000005900357202 */ /* 0x000fe20000000f00 */
[----:B------:R-:W-:-:S02]  /*311c0*/  IMAD.MOV.U32 R45, RZ, RZ, R90 ;  /* 0x000000ffff2d7224 */ /* 0x000fc400078e005a */
[----:B------:R-:W-:Y:S01]  /*311d0*/  IMAD.MOV.U32 R52, RZ, RZ, R88 ;  /* 0x000000ffff347224 */ /* 0x000fe200078e0058 */
[----:B------:R-:W-:Y:S04]  /*311e0*/  STL [R1+0x4574], R44 ;  /* 0x0045742c01007387 */ /* 0x000fe80000100800 */
[----:B------:R-:W-:Y:S04]  /*311f0*/  STL [R1+0x4570], R45 ;  /* 0x0045702d01007387 */ /* 0x000fe80000100800 */
[----:B------:R-:W-:Y:S04]  /*31200*/  STL [R1+0x456c], R53 ;  /* 0x00456c3501007387 */ /* 0x000fe80000100800 */
[----:B------:R-:W-:Y:S04]  /*31210*/  STL [R1+0x4568], R52 ;  /* 0x0045683401007387 */ /* 0x000fe80000100800 */
[----:B------:R-:W2:Y:S04]  /*31220*/  LDL.LU.64 R208, [R1+0x1c00] ;  /* 0x001c000001d07983 */ /* 0x000ea80000300a00 */
[----:B------:R-:W2:Y:S02]  /*31230*/  LDL.LU.64 R210, [R1+0x1c08] ;  /* 0x001c080001d27983 */ /* 0x000ea40000300a00 */
[C---:B--2---:R-:W-:Y:S11]  /*31240*/  HMMA.1688.F32.TF32 R4, R108.reuse, R8, R4 ;  /* 0x000000086c04723c */ /* 0x044ff60000081004 */
        /* <DEDUP_REMOVED lines=8> */
[----:B-1----:R-:W4:Y:S04]  /*312d0*/  LDL.LU.64 R104, [R1+0x1bd0] ;  /* 0x001bd00001687983 */ /* 0x002f280000300a00 */
[----:B---3--:R-:W3:Y:S04]  /*312e0*/  LDL.LU.64 R106, [R1+0x1bd8] ;  /* 0x001bd800016a7983 */ /* 0x008ee80000300a00 */
[----:B------:R-:W3:Y:S04]  /*312f0*/  LDL.LU.64 R100, [R1+0x1bc0] ;  /* 0x001bc00001647983 */ /* 0x000ee80000300a00 */
[----:B------:R-:W3:Y:S04]  /*31300*/  LDL.LU.64 R102, [R1+0x1bc8] ;  /* 0x001bc80001667983 */ /* 0x000ee80000300a00 */
[----:B------:R-:W3:Y:S04]  /*31310*/  LDL.LU.64 R88, [R1+0x1bb0] ;  /* 0x001bb00001587983 */ /* 0x000ee80000300a00 */
[----:B------:R-:W3:Y:S04]  /*31320*/  LDL.LU.64 R90, [R1+0x1bb8] ;  /* 0x001bb800015a7983 */ /* 0x000ee80000300a00 */
[----:B--2---:R-:W2:Y:S04]  /*31330*/  LDL.LU.64 R4, [R1+0x1ba0] ;  /* 0x001ba00001047983 */ /* 0x004ea80000300a00 */
[----:B------:R-:W2:Y:S01]  /*31340*/  LDL.LU.64 R6, [R1+0x1ba8] ;  /* 0x001ba80001067983 */ /* 0x000ea20000300a00 */
[----:B------:R-:W-:Y:S03]  /*31350*/  HMMA.1688.F32.TF32 R92, R108, R196, R92 ;  /* 0x000000c46c5c723c */ /* 0x000fe6000008105c */
[----:B------:R-:W2:Y:S04]  /*31360*/  LDL.LU.64 R96, [R1+0x1b90] ;  /* 0x001b900001607983 */ /* 0x000ea80000300a00 */
[----:B------:R-:W2:Y:S01]  /*31370*/  LDL.LU.64 R98, [R1+0x1b98] ;  /* 0x001b980001627983 */ /* 0x000ea20000300a00 */
[----:B------:R-:W-:Y:S11]  /*31380*/  HMMA.1688.F32.TF32 R212, R140, R192, R212 ;  /* 0x000000c08cd4723c */ /* 0x000ff600000810d4 */
[----:B------:R-:W-:Y:S05]  /*31390*/  @!UPT UIADD3 URZ, URZ, URZ, URZ ;  /* 0x0000003f3f3ff290 */ /* 0x000fea000fffe03f */
[----:B------:R-:W-:Y:S01]  /*313a0*/  IMAD.MOV.U32 R44, RZ, RZ, R92 ;  /* 0x000000ffff2c7224 */ /* 0x000fe200078e005c */
[----:B------:R-:W-:Y:S01]  /*313b0*/  MOV R45, R93 ;  /* 0x0000005d002d7202 */ /* 0x000fe20000000f00 */
[----:B------:R-:W-:Y:S01]  /*313c0*/  IMAD.MOV.U32 R53, RZ, RZ, R94 ;  /* 0x000000ffff357224 */ /* 0x000fe200078e005e */
[----:B------:R-:W2:Y:S01]  /*313d0*/  LDL.LU.64 R92, [R1+0x1b80] ;  /* 0x001b8000015c7983 */ /* 0x000ea20000300a00 */
[----:B------:R-:W-:-:S03]  /*313e0*/  IMAD.MOV.U32 R52, RZ, RZ, R95 ;  /* 0x000000ffff347224 */ /* 0x000fc600078e005f */
[----:B------:R-:W2:Y:S01]  /*313f0*/  LDL.LU.64 R94, [R1+0x1b88] ;  /* 0x001b8800015e7983 */ /* 0x000ea20000300a00 */
[C---:B------:R-:W-:Y:S03]  /*31400*/  HMMA.1688.F32.TF32 R108, R140.reuse, R188, R208 ;  /* 0x000000bc8c6c723c */ /* 0x040fe600000810d0 */
[----:B------:R-:W-:Y:S04]  /*31410*/  STL.64 [R1+0x190], R212 ;  /* 0x000190d401007387 */ /* 0x000fe80000100a00 */
[----:B------:R-:W-:Y:S11]  /*31420*/  STL.64 [R1+0x198], R214 ;  /* 0x000198d601007387 */ /* 0x000ff60000100a00 */
[----:B------:R-:W-:Y:S05]  /*31430*/  @!UPT UIADD3 URZ, URZ, URZ, URZ ;  /* 0x0000003f3f3ff290 */ /* 0x000fea000fffe03f */
[----:B------:R-:W-:Y:S04]  /*31440*/  STL.64 [R1+0x180], R108 ;  /* 0x0001806c01007387 */ /* 0x000fe80000100a00 */
[----:B------:R3:W-:Y:S01]  /*31450*/  STL.64 [R1+0x188], R110 ;  /* 0x0001886e01007387 */ /* 0x0007e20000100a00 */
[C---:B----4-:R-:W-:Y:S08]  /*31460*/  HMMA.1688.F32.TF32 R204, R140.reuse, R184, R204 ;  /* 0x000000b88ccc723c */ /* 0x050ff000000810cc */
[C---:B------:R-:W-:Y:S08]  /*31470*/  HMMA.1688.F32.TF32 R200, R140.reuse, R180, R200 ;  /* 0x000000b48cc8723c */ /* 0x040ff000000810c8 */
[C---:B---3--:R-:W-:Y:S08]  /*31480*/  HMMA.1688.F32.TF32 R108, R140.reuse, R176, R104 ;  /* 0x000000b08c6c723c */ /* 0x048ff00000081068 */
[C---:B------:R-:W-:Y:S08]  /*31490*/  HMMA.1688.F32.TF32 R104, R140.reuse, R172, R100 ;  /* 0x000000ac8c68723c */ /* 0x040ff00000081064 */
        /* <DEDUP_REMOVED lines=12> */
[----:B------:R-:W3:Y:S01]  /*31560*/  LDL.LU.64 R90, [R1+0x1b78] ;  /* 0x001b7800015a7983 */ /* 0x000ee20000300a00 */
[C---:B--2---:R-:W-:Y:S11]  /*31570*/  HMMA.1688.F32.TF32 R4, R140.reuse, R164, R4 ;  /* 0x000000a48c04723c */ /* 0x044ff60000081004 */
[----:B------:R-:W-:Y:S11]  /*31580*/  @!UPT UIADD3 URZ, URZ, URZ, URZ ;  /* 0x0000003f3f3ff290 */ /* 0x000ff6000fffe03f */
[----:B------:R-:W-:Y:S01]  /*31590*/  @!UPT UIADD3 URZ, URZ, URZ, URZ ;  /* 0x0000003f3f3ff290 */ /* 0x000fe2000fffe03f */
[----:B------:R1:W-:Y:S04]  /*315a0*/  STL.64 [R1+0x120], R4 ;  /* 0x0001200401007387 */ /* 0x0003e80000100a00 */
[----:B------:R2:W-:Y:S04]  /*315b0*/  STL.64 [R1+0x128], R6 ;  /* 0x0001280601007387 */ /* 0x0005e80000100a00 */
[----:B-1----:R-:W4:Y:S04]  /*315c0*/  LDL.LU.64 R4, [R1+0x1b60] ;  /* 0x001b600001047983 */ /* 0x002f280000300a00 */
[----:B--2---:R-:W4:Y:S01]  /*315d0*/  LDL.LU.64 R6, [R1+0x1b68] ;  /* 0x001b680001067983 */ /* 0x004f220000300a00 */
[C---:B------:R-:W-:Y:S03]  /*315e0*/  HMMA.1688.F32.TF32 R96, R140.reuse, R160, R96 ;  /* 0x000000a08c60723c */ /* 0x040fe60000081060 */
[----:B------:R-:W2:Y:S05]  /*315f0*/  LDL.LU.64 R200, [R1+0x1b50] ;  /* 0x001b500001c87983 */ /* 0x000eaa0000300a00 */
[C---:B------:R-:W-:Y:S11]  /*31600*/  HMMA.1688.F32.TF32 R92, R140.reuse, R156, R92 ;  /* 0x0000009c8c5c723c */ /* 0x040ff6000008105c */
[----:B------:R-:W-:Y:S04]  /*31610*/  @!UPT UIADD3 URZ, URZ, URZ, URZ ;  /* 0x0000003f3f3ff290 */ /* 0x000fe8000fffe03f */
        /* <DEDUP_REMOVED lines=11> */
[----:B-1----:R-:W2:Y:S04]  /*316d0*/  LDL.LU.64 R96, [R1+0x1a30] ;  /* 0x001a300001607983 */ /* 0x002ea80000300a00 */
[----:B------:R-:W2:Y:S04]  /*316e0*/  LDL.LU.64 R98, [R1+0x1a38] ;  /* 0x001a380001627983 */ /* 0x000ea80000300a00 */
[----:B------:R-:W2:Y:S04]  /*316f0*/  LDL.LU.64 R92, [R1+0x1a20] ;  /* 0x001a2000015c7983 */ /* 0x000ea80000300a00 */
[----:B------:R-:W2:Y:S01]  /*31700*/  LDL.LU.64 R94, [R1+0x1a28] ;  /* 0x001a2800015e7983 */ /* 0x000ea20000300a00 */
[C---:B---3--:R-:W-:Y:S11]  /*31710*/  HMMA.1688.F32.TF32 R88, R140.reuse, R60, R88 ;  /* 0x0000003c8c58723c */ /* 0x048ff60000081058 */
[----:B------:R-:W-:Y:S11]  /*31720*/  @!UPT UIADD3 URZ, URZ, URZ, URZ ;  /* 0x0000003f3f3ff290 */ /* 0x000ff6000fffe03f */
[----:B------:R-:W-:Y:S02]  /*31730*/  @!UPT UIADD3 URZ, URZ, URZ, URZ ;  /* 0x0000003f3f3ff290 */ /* 0x000fe4000fffe03f */
[----:B------:R-:W-:Y:S01]  /*31740*/  MOV R20, R91 ;  /* 0x0000005b00147202 */ /* 0x000fe20000000f00 */
[----:B------:R-:W-:Y:S01]  /*31750*/  IMAD.MOV.U32 R21, RZ, RZ, R90 ;  /* 0x000000ffff157224 */ /* 0x000fe200078e005a */
[----:B------:R4:W-:Y:S04]  /*31760*/  STL.64 [R1+0xf0], R88 ;  /* 0x0000f05801007387 */ /* 0x0009e80000100a00 */
[----:B------:R-:W-:Y:S04]  /*31770*/  STL [R1+0x455c], R20 ;  /* 0x00455c1401007387 */ /* 0x000fe80000100800 */
[----:B------:R-:W-:Y:S01]  /*31780*/  STL [R1+0x4558], R21 ;  /* 0x0045581501007387 */ /* 0x000fe20000100800 */
[C---:B----4-:R-:W-:Y:S03]  /*31790*/  HMMA.1688.F32.TF32 R88, R140.reuse, R12, R4 ;  /* 0x0000000c8c58723c */ /* 0x050fe60000081004 */
[----:B------:R-:W3:Y:S04]  /*317a0*/  LDL.LU.64 R4, [R1+0x1a10] ;  /* 0x001a100001047983 */ /* 0x000ee80000300a00 */
[----:B------:R-:W3:Y:S11]  /*317b0*/  LDL.LU.64 R6, [R1+0x1a18] ;  /* 0x001a180001067983 */ /* 0x000ef60000300a00 */
[----:B------:R-:W-:Y:S05]  /*317c0*/  @!UPT UIADD3 URZ, URZ, URZ, URZ ;  /* 0x0000003f3f3ff290 */ /* 0x000fea000fffe03f */
[----:B------:R1:W-:Y:S04]  /*317d0*/  STL.64 [R1+0xe0], R88 ;  /* 0x0000e05801007387 */ /* 0x0003e80000100a00 */
[----:B------:R4:W-:Y:S04]  /*317e0*/  STL.64 [R1+0xe8], R90 ;  /* 0x0000e85a01007387 */ /* 0x0009e80000100a00 */
[----:B-1----:R-:W3:Y:S04]  /*317f0*/  LDL.LU.64 R88, [R1+0x1a00] ;  /* 0x001a000001587983 */ /* 0x002ee80000300a00 */
[----:B----4-:R-:W4:Y:S01]  /*31800*/  LDL.LU.64 R90, [R1+0x1a08] ;  /* 0x001a0800015a7983 */ /* 0x010f220000300a00 */
[C---:B--2---:R-:W-:Y:S08]  /*31810*/  HMMA.1688.F32.TF32 R200, R140.reuse, R8, R200 ;  /* 0x000000088cc8723c */ /* 0x044ff000000810c8 */
[----:B------:R-:W-:Y:S08]  /*31820*/  HMMA.1688.F32.TF32 R108, R140, R196, R108 ;  /* 0x000000c48c6c723c */ /* 0x000ff0000008106c */
[C---:B------:R-:W-:Y:S08]  /*31830*/  HMMA.1688.F32.TF32 R104, R136.reuse, R192, R104 ;  /* 0x000000c08868723c */ /* 0x040ff00000081068 */
[C---:B------:R-:W-:Y:S08]  /*31840*/  HMMA.1688.F32.TF32 R100, R136.reuse, R188, R100 ;  /* 0x000000bc8864723c */ /* 0x040ff00000081064 */
[C---:B------:R-:W-:Y:S01]  /*31850*/  HMMA.1688.F32.TF32 R96, R136.reuse, R184, R96 ;  /* 0x000000b88860723c */ /* 0x040fe20000081060 */
[----:B------:R-:W-:Y:S04]  /*31860*/  STL.64 [R1+0xd0], R200 ;  /* 0x0000d0c801007387 */ /* 0x000fe80000100a00 */
[----:B------:R1:W-:Y:S04]  /*31870*/  STL.64 [R1+0x20], R108 ;  /* 0x0000206c01007387 */ /* 0x0003e80000100a00 */
[----:B------:R2:W-:Y:S01]  /*31880*/  STL.64 [R1+0x28], R110 ;  /* 0x0000286e01007387 */ /* 0x0005e20000100a00 */
[C---:B------:R-:W-:Y:S03]  /*31890*/  HMMA.1688.F32.TF32 R92, R136.reuse, R180, R92 ;  /* 0x000000b4885c723c */ /* 0x040fe6000008105c */
[----:B-1----:R-:W4:Y:S04]  /*318a0*/  LDL.LU.64 R108, [R1+0x19f0] ;  /* 0x0019f000016c7983 */ /* 0x002f280000300a00 */
[----:B------:R1:W-:Y:S04]  /*318b0*/  STL.64 [R1+0xc0], R104 ;  /* 0x0000c06801007387 */ /* 0x0003e80000100a00 */
[----:B------:R1:W-:Y:S04]  /*318c0*/  STL.64 [R1+0xc8], R106 ;  /* 0x0000c86a01007387 */ /* 0x0003e80000100a00 */
[----:B--2---:R-:W2:Y:S04]  /*318d0*/  LDL.LU.64 R110, [R1+0x19f8] ;  /* 0x0019f800016e7983 */ /* 0x004ea80000300a00 */
[----:B------:R1:W-:Y:S04]  /*318e0*/  STL.64 [R1+0xb0], R100 ;  /* 0x0000b06401007387 */ /* 0x0003e80000100a00 */
[----:B------:R1:W-:Y:S04]  /*318f0*/  STL.64 [R1+0xb8], R102 ;  /* 0x0000b86601007387 */ /* 0x0003e80000100a00 */
[----:B-1----:R-:W2:Y:S04]  /*31900*/  LDL.LU.64 R104, [R1+0x19e0] ;  /* 0x0019e00001687983 */ /* 0x002ea80000300a00 */
[----:B------:R-:W-:Y:S04]  /*31910*/  STL.64 [R1+0xa0], R96 ;  /* 0x0000a06001007387 */ /* 0x000fe80000100a00 */
[----:B------:R-:W-:Y:S04]  /*31920*/  STL.64 [R1+0xa8], R98 ;  /* 0x0000a86201007387 */ /* 0x000fe80000100a00 */
[----:B------:R-:W2:Y:S04]  /*31930*/  LDL.LU.64 R106, [R1+0x19e8] ;  /* 0x0019e800016a7983 */ /* 0x000ea80000300a00 */
[----:B------:R-:W-:Y:S04]  /*31940*/  STL.64 [R1+0x90], R92 ;  /* 0x0000905c01007387 */ /* 0x000fe80000100a00 */
[----:B------:R3:W-:Y:S04]  /*31950*/  STL.64 [R1+0x98], R94 ;  /* 0x0000985e01007387 */ /* 0x0007e80000100a00 */
[----:B------:R-:W2:Y:S04]  /*31960*/  LDL.LU.64 R100, [R1+0x19d0] ;  /* 0x0019d00001647983 */ /* 0x000ea80000300a00 */
[----:B------:R-:W2:Y:S01]  /*31970*/  LDL.LU.64 R102, [R1+0x19d8] ;  /* 0x0019d80001667983 */ /* 0x000ea20000300a00 */
[C---:B---3--:R-:W-:Y:S03]  /*31980*/  HMMA.1688.F32.TF32 R92, R136.reuse, R176, R4 ;  /* 0x000000b0885c723c */ /* 0x048fe60000081004 */
[----:B------:R-:W3:Y:S04]  /*31990*/  LDL.LU.64 R4, [R1+0x19c0] ;  /* 0x0019c00001047983 */ /* 0x000ee80000300a00 */
[----:B------:R-:W3:Y:S11]  /*319a0*/  LDL.LU.64 R6, [R1+0x19c8] ;  /* 0x0019c80001067983 */ /* 0x000ef60000300a00 */
[----:B------:R-:W-:Y:S05]  /*319b0*/  @!UPT UIADD3 URZ, URZ, URZ, URZ ;  /* 0x0000003f3f3ff290 */ /* 0x000fea000fffe03f */
[----:B------:R-:W-:Y:S04]  /*319c0*/  STL.64 [R1+0x10], R92 ;  /* 0x0000105c01007387 */ /* 0x000fe80000100a00 */
[----:B------:R4:W-:Y:S02]  /*319d0*/  STL.64 [R1+0x18], R94 ;  /* 0x0000185e01007387 */ /* 0x0009e40000100a00 */
[C---:B----4-:R-:W-:Y:S02]  /*319e0*/  HMMA.1688.F32.TF32 R92, R136.reuse, R172, R88 ;  /* 0x000000ac885c723c */ /* 0x050fe40000081058 */
[----:B------:R-:W4:Y:S04]  /*319f0*/  LDL.LU.64 R88, [R1+0x19b0] ;  /* 0x0019b00001587983 */ /* 0x000f280000300a00 */
[----:B------:R-:W4:Y:S11]  /*31a00*/  LDL.LU.64 R90, [R1+0x19b8] ;  /* 0x0019b800015a7983 */ /* 0x000f360000300a00 */
[----:B------:R-:W-:Y:S06]  /*31a10*/  @!UPT UIADD3 URZ, URZ, URZ, URZ ;  /* 0x0000003f3f3ff290 */ /* 0x000fec000fffe03f */
[----:B------:R1:W-:Y:S04]  /*31a20*/  STL.64 [R1], R92 ;  /* 0x0000005c01007387 */ /* 0x0003e80000100a00 */
[----:B------:R1:W-:Y:S04]  /*31a30*/  STL.64 [R1+0x8], R94 ;  /* 0x0000085e01007387 */ /* 0x0003e80000100a00 */
[----:B-1----:R-:W4:Y:S04]  /*31a40*/  LDL.LU.64 R92, [R1+0x19a0] ;  /* 0x0019a000015c7983 */ /* 0x002f280000300a00 */
[----:B------:R-:W4:Y:S04]  /*31a50*/  LDL.LU.64 R94, [R1+0x19a8] ;  /* 0x0019a800015e7983 */ /* 0x000f280000300a00 */
[----:B------:R-:W4:Y:S04]  /*31a60*/  LDL.LU.64 R96, [R1+0x1990] ;  /* 0x0019900001607983 */ /* 0x000f280000300a00 */
[----:B------:R-:W4:Y:S04]  /*31a70*/  LDL.LU.64 R98, [R1+0x1998] ;  /* 0x0019980001627983 */ /* 0x000f280000300a00 */
[----:B------:R-:W4:Y:S04]  /*31a80*/  LDL.LU.64 R208, [R1+0x1970] ;  /* 0x0019700001d07983 */ /* 0x000f280000300a00 */
[----:B------:R-:W4:Y:S01]  /*31a90*/  LDL.LU.64 R210, [R1+0x1978] ;  /* 0x0019780001d27983 */ /* 0x000f220000300a00 */
[C---:B--2---:R-:W-:Y:S08]  /*31aa0*/  HMMA.1688.F32.TF32 R248, R136.reuse, R168, R108 ;  /* 0x000000a888f8723c */ /* 0x044ff0000008106c */
[C---:B------:R-:W-:Y:S11]  /*31ab0*/  HMMA.1688.F32.TF32 R244, R136.reuse, R164, R104 ;  /* 0x000000a488f4723c */ /* 0x040ff60000081068 */
[----:B------:R-:W-:Y:S04]  /*31ac0*/  @!UPT UIADD3 URZ, URZ, URZ, URZ ;  /* 0x0000003f3f3ff290 */ /* 0x000fe8000fffe03f */
[----:B------:R-:W-:Y:S04]  /*31ad0*/  STL.64 [R1+0x4470], R250 ;  /* 0x004470fa01007387 */ /* 0x000fe80000100a00 */
[----:B------:R-:W-:Y:S01]  /*31ae0*/  STL.64 [R1+0x4468], R248 ;  /* 0x004468f801007387 */ /* 0x000fe20000100a00 */
[----:B------:R-:W-:Y:S03]  /*31af0*/  HMMA.1688.F32.TF32 R236, R136, R160, R100 ;  /* 0x000000a088ec723c */ /* 0x000fe60000081064 */
[----:B------:R-:W-:Y:S04]  /*31b00*/  STL.64 [R1+0x4480], R246 ;  /* 0x004480f601007387 */ /* 0x000fe80000100a00 */
[----:B------:R-:W-:Y:S04]  /*31b10*/  STL.64 [R1+0x4478], R244 ;  /* 0x004478f401007387 */ /* 0x000fe80000100a00 */
[----:B------:R-:W2:Y:S04]  /*31b20*/  LDL.LU.64 R100, [R1+0x1890] ;  /* 0x0018900001647983 */ /* 0x000ea80000300a00 */
[----:B------:R-:W2:Y:S08]  /*31b30*/  LDL.LU.64 R102, [R1+0x1898] ;  /* 0x0018980001667983 */ /* 0x000eb00000300a00 */
[----:B------:R-:W-:Y:S04]  /*31b40*/  STL.64 [R1+0x4490], R238 ;  /* 0x004490ee01007387 */ /* 0x000fe80000100a00 */
[----:B------:R-:W-:Y:S04]  /*31b50*/  STL.64 [R1+0x4488], R236 ;  /* 0x004488ec01007387 */ /* 0x000fe80000100a00 */
[----:B------:R-:W2:Y:S04]  /*31b60*/  LDL.LU.64 R104, [R1+0x1880] ;  /* 0x0018800001687983 */ /* 0x000ea80000300a00 */
[----:B------:R-:W2:Y:S01]  /*31b70*/  LDL.LU.64 R106, [R1+0x1888] ;  /* 0x00188800016a7983 */ /* 0x000ea20000300a00 */
[----:B------:R-:W-:-:S02]  /*31b80*/  IMAD.MOV.U32 R20, RZ, RZ, R202 ;  /* 0x000000ffff147224 */ /* 0x000fc400078e00ca */
[----:B------:R-:W-:Y:S01]  /*31b90*/  IMAD.MOV.U32 R21, RZ, RZ, R203 ;  /* 0x000000ffff157224 */ /* 0x000fe200078e00cb */
[C---:B---3--:R-:W-:Y:S11]  /*31ba0*/  HMMA.1688.F32.TF32 R4, R136.reuse, R156, R4 ;  /* 0x0000009c8804723c */ /* 0x048ff60000081004 */
[----:B------:R-:W-:Y:S11]  /*31bb0*/  @!UPT UIADD3 URZ, URZ, URZ, URZ ;  /* 0x0000003f3f3ff290 */ /* 0x000ff6000fffe03f */
[----:B------:R-:W-:Y:S01]  /*31bc0*/  @!UPT UIADD3 URZ, URZ, URZ, URZ ;  /* 0x0000003f3f3ff290 */ /* 0x000fe2000fffe03f */
[----:B------:R-:W-:Y:S04]  /*31bd0*/  STL.64 [R1+0x44a0], R6 ;  /* 0x0044a00601007387 */ /* 0x000fe80000100a00 */
[----:B------:R1:W-:Y:S04]  /*31be0*/  STL.64 [R1+0x4498], R4 ;  /* 0x0044980401007387 */ /* 0x0003e80000100a00 */
[----:B------:R-:W3:Y:S04]  /*31bf0*/  LDL.LU.64 R108, [R1+0x1870] ;  /* 0x00187000016c7983 */ /* 0x000ee80000300a00 */
[----:B------:R-:W3:Y:S01]  /*31c00*/  LDL.LU.64 R110, [R1+0x1878] ;  /* 0x00187800016e7983 */ /* 0x000ee20000300a00 */
[C---:B----4-:R-:W-:Y:S03]  /*31c10*/  HMMA.1688.F32.TF32 R88, R136.reuse, R60, R88 ;  /* 0x0000003c8858723c */ /* 0x050fe60000081058 */
[----:B------:R-:W4:Y:S04]  /*31c20*/  LDL.LU.64 R140, [R1+0x1860] ;  /* 0x00186000018c7983 */ /* 0x000f280000300a00 */
[----:B------:R-:W4:Y:S11]  /*31c30*/  LDL.LU.64 R142, [R1+0x1868] ;  /* 0x00186800018e7983 */ /* 0x000f360000300a00 */
[----:B------:R-:W-:Y:S05]  /*31c40*/  @!UPT UIADD3 URZ, URZ, URZ, URZ ;  /* 0x0000003f3f3ff290 */ /* 0x000fea000fffe03f */
[----:B------:R-:W-:Y:S04]  /*31c50*/  STL.64 [R1+0x44b0], R90 ;  /* 0x0044b05a01007387 */ /* 0x000fe80000100a00 */
[----:B------:R-:W-:Y:S04]  /*31c60*/  STL.64 [R1+0x44a8], R88 ;  /* 0x0044a85801007387 */ /* 0x000fe80000100a00 */
[----:B------:R-:W4:Y:S01]  /*31c70*/  LDL.LU.64 R200, [R1+0x1850] ;  /* 0x0018500001c87983 */ /* 0x000f220000300a00 */
[C---:B------:R-:W-:Y:S03]  /*31c80*/  HMMA.1688.F32.TF32 R92, R136.reuse, R12, R92 ;  /* 0x0000000c885c723c */ /* 0x040fe6000008105c */
[----:B------:R-:W4:Y:S05]  /*31c90*/  LDL.LU.64 R202, [R1+0x1858] ;  /* 0x0018580001ca7983 */ /* 0x000f2a0000300a00 */
[C---:B------:R-:W-:Y:S08]  /*31ca0*/  HMMA.1688.F32.TF32 R96, R136.reuse, R8, R96 ;  /* 0x000000088860723c */ /* 0x040ff00000081060 */
[----:B------:R-:W-:Y:S07]  /*31cb0*/  HMMA.1688.F32.TF32 R136, R136, R196, R208 ;  /* 0x000000c48888723c */ /* 0x000fee00000810d0 */
[----:B------:R-:W-:Y:S04]  /*31cc0*/  STL.64 [R1+0x44c0], R94 ;  /* 0x0044c05e01007387 */ /* 0x000fe80000100a00 */
[----:B------:R1:W-:Y:S04]  /*31cd0*/  STL.64 [R1+0x44b8], R92 ;  /* 0x0044b85c01007387 */ /* 0x0003e80000100a00 */
[----:B------:R-:W4:Y:S04]  /*31ce0*/  LDL.LU.64 R204, [R1+0x1840] ;  /* 0x0018400001cc7983 */ /* 0x000f280000300a00 */
[----:B------:R-:W4:Y:S04]  /*31cf0*/  LDL.LU.64 R206, [R1+0x1848] ;  /* 0x0018480001ce7983 */ /* 0x000f280000300a00 */
[----:B------:R-:W-:Y:S04]  /*31d00*/  STL.64 [R1+0x44d0], R98 ;  /* 0x0044d06201007387 */ /* 0x000fe80000100a00 */
[----:B------:R-:W-:Y:S04]  /*31d10*/  STL.64 [R1+0x44c8], R96 ;  /* 0x0044c86001007387 */ /* 0x000fe80000100a00 */
[----:B------:R-:W4:Y:S04]  /*31d20*/  LDL.LU.64 R208, [R1+0x1830] ;  /* 0x0018300001d07983 */ /* 0x000f280000300a00 */
[----:B------:R-:W4:Y:S04]  /*31d30*/  LDL.LU.64 R210, [R1+0x1838] ;  /* 0x0018380001d27983 */ /* 0x000f280000300a00 */
[----:B-1----:R-:W4:Y:S04]  /*31d40*/  LDL.LU.64 R4, [R1+0x1820] ;  /* 0x0018200001047983 */ /* 0x002f280000300a00 */
[----:B------:R-:W4:Y:S04]  /*31d50*/  LDL.LU.64 R6, [R1+0x1828] ;  /* 0x0018280001067983 */ /* 0x000f280000300a00 */
[----:B------:R-:W-:Y:S04]  /*31d60*/  STL.64 [R1+0x44e0], R138 ;  /* 0x0044e08a01007387 */ /* 0x000fe80000100a00 */
[----:B------:R-:W-:Y:S04]  /*31d70*/  STL.64 [R1+0x44d8], R136 ;  /* 0x0044d88801007387 */ /* 0x000fe80000100a00 */
[----:B------:R-:W4:Y:S04]  /*31d80*/  LDL.LU.64 R92, [R1+0x1810] ;  /* 0x00181000015c7983 */ /* 0x000f280000300a00 */
[----:B------:R-:W4:Y:S01]  /*31d90*/  LDL.LU.64 R94, [R1+0x1818] ;  /* 0x00181800015e7983 */ /* 0x000f220000300a00 */
[C---:B--2---:R-:W-:Y:S08]  /*31da0*/  HMMA.1688.F32.TF32 R100, R132.reuse, R192, R100 ;  /* 0x000000c08464723c */ /* 0x044ff00000081064 */
[C---:B------:R-:W-:Y:S11]  /*31db0*/  HMMA.1688.F32.TF32 R104, R132.reuse, R188, R104 ;  /* 0x000000bc8468723c */ /* 0x040ff60000081068 */
[----:B------:R-:W-:Y:S04]  /*31dc0*/  @!UPT UIADD3 URZ, URZ, URZ, URZ ;  /* 0x0000003f3f3ff290 */ /* 0x000fe8000fffe03f */
[----:B------:R-:W-:Y:S04]  /*31dd0*/  STL.64 [R1+0x43f0], R102 ;  /* 0x0043f06601007387 */ /* 0x000fe80000100a00 */
[----:B------:R1:W-:Y:S04]  /*31de0*/  STL.64 [R1+0x43e8], R100 ;  /* 0x0043e86401007387 */ /* 0x0003e80000100a00 */
[----:B------:R-:W2:Y:S04]  /*31df0*/  LDL.LU.64 R88, [R1+0x1800] ;  /* 0x0018000001587983 */ /* 0x000ea80000300a00 */
[----:B------:R-:W2:Y:S04]  /*31e00*/  LDL.LU.64 R90, [R1+0x1808] ;  /* 0x00180800015a7983 */ /* 0x000ea80000300a00 */
[----:B------:R-:W-:Y:S04]  /*31e10*/  STL.64 [R1+0x4400], R106 ;  /* 0x0044006a01007387 */ /* 0x000fe80000100a00 */
[----:B------:R-:W-:Y:S01]  /*31e20*/  STL.64 [R1+0x43f8], R104 ;  /* 0x0043f86801007387 */ /* 0x000fe20000100a00 */
[C---:B---3--:R-:W-:Y:S08]  /*31e30*/  HMMA.1688.F32.TF32 R108, R132.reuse, R184, R108 ;  /* 0x000000b8846c723c */ /* 0x048ff0000008106c */
[C---:B----4-:R-:W-:Y:S11]  /*31e40*/  HMMA.1688.F32.TF32 R140, R132.reuse, R180, R140 ;  /* 0x000000b4848c723c */ /* 0x050ff6000008108c */
[----:B------:R-:W-:Y:S04]  /*31e50*/  @!UPT UIADD3 URZ, URZ, URZ, URZ ;  /* 0x0000003f3f3ff290 */ /* 0x000fe8000fffe03f */
[----:B------:R-:W-:Y:S04]  /*31e60*/  STL.64 [R1+0x4410], R110 ;  /* 0x0044106e01007387 */ /* 0x000fe80000100a00 */
[----:B------:R-:W-:Y:S04]  /*31e70*/  STL.64 [R1+0x4408], R108 ;  /* 0x0044086c01007387 */ /* 0x000fe80000100a00 */
[----:B-1----:R-:W3:Y:S04]  /*31e80*/  LDL.LU.64 R100, [R1+0x17f0] ;  /* 0x0017f00001647983 */ /* 0x002ee80000300a00 */
[----:B------:R-:W3:Y:S01]  /*31e90*/  LDL.LU.64 R102, [R1+0x17f8] ;  /* 0x0017f80001667983 */ /* 0x000ee20000300a00 */
[C---:B------:R-:W-:Y:S03]  /*31ea0*/  HMMA.1688.F32.TF32 R200, R132.reuse, R176, R200 ;  /* 0x000000b084c8723c */ /* 0x040fe600000810c8 */
[----:B------:R-:W-:Y:S04]  /*31eb0*/  STL.64 [R1+0x4420], R142 ;  /* 0x0044208e01007387 */ /* 0x000fe80000100a00 */
[----:B------:R-:W-:Y:S11]  /*31ec0*/  STL.64 [R1+0x4418], R140 ;  /* 0x0044188c01007387 */ /* 0x000ff60000100a00 */
[----:B------:R-:W-:Y:S05]  /*31ed0*/  @!UPT UIADD3 URZ, URZ, URZ, URZ ;  /* 0x0000003f3f3ff290 */ /* 0x000fea000fffe03f */
[----:B------:R-:W-:Y:S04]  /*31ee0*/  STL.64 [R1+0x4430], R202 ;  /* 0x004430ca01007387 */ /* 0x000fe80000100a00 */
[----:B------:R-:W-:Y:S04]  /*31ef0*/  STL.64 [R1+0x4428], R200 ;  /* 0x004428c801007387 */ /* 0x000fe80000100a00 */
[----:B------:R-:W4:Y:S01]  /*31f00*/  LDL.LU.64 R96, [R1+0x17e0] ;  /* 0x0017e00001607983 */ /* 0x000f220000300a00 */
[C---:B------:R-:W-:Y:S03]  /*31f10*/  HMMA.1688.F32.TF32 R204, R132.reuse, R172, R204 ;  /* 0x000000ac84cc723c */ /* 0x040fe600000810cc */
[----:B------:R-:W4:Y:S05]  /*31f20*/  LDL.LU.64 R98, [R1+0x17e8] ;  /* 0x0017e80001627983 */ /* 0x000f2a0000300a00 */
[C---:B------:R-:W-:Y:S11]  /*31f30*/  HMMA.1688.F32.TF32 R208, R132.reuse, R168, R208 ;  /* 0x000000a884d0723c */ /* 0x040ff600000810d0 */
[----:B------:R-:W-:Y:S04]  /*31f40*/  @!UPT UIADD3 URZ, URZ, URZ, URZ ;  /* 0x0000003f3f3ff290 */ /* 0x000fe8000fffe03f */
[----:B------:R-:W-:Y:S01]  /*31f50*/  STL.64 [R1+0x4440], R206 ;  /* 0x004440ce01007387 */ /* 0x000fe20000100a00 */
[C---:B------:R-:W-:Y:S03]  /*31f60*/  HMMA.1688.F32.TF32 R212, R132.reuse, R164, R4 ;  /* 0x000000a484d4723c */ /* 0x040fe60000081004 */
[----:B------:R1:W-:Y:S04]  /*31f70*/  STL.64 [R1+0x4438], R204 ;  /* 0x004438cc01007387 */ /* 0x0003e80000100a00 */
[----:B------:R-:W-:Y:S04]  /*31f80*/  STL.64 [R1+0x4450], R210 ;  /* 0x004450d201007387 */ /* 0x000fe80000100a00 */
[----:B------:R-:W-:Y:S04]  /*31f90*/  STL.64 [R1+0x4448], R208 ;  /* 0x004448d001007387 */ /* 0x000fe80000100a00 */
[----:B------:R-:W4:Y:S04]  /*31fa0*/  LDL.LU.64 R4, [R1+0x17d0] ;  /* 0x0017d00001047983 */ /* 0x000f280000300a00 */
[----:B------:R-:W4:Y:S01]  /*31fb0*/  LDL.LU.64 R6, [R1+0x17d8] ;  /* 0x0017d80001067983 */ /* 0x000f220000300a00 */
[C---:B------:R-:W-:Y:S03]  /*31fc0*/  HMMA.1688.F32.TF32 R216, R132.reuse, R160, R92 ;  /* 0x000000a084d8723c */ /* 0x040fe6000008105c */
[----:B------:R-:W-:Y:S04]  /*31fd0*/  STL.64 [R1+0x4460], R214 ;  /* 0x004460d601007387 */ /* 0x000fe80000100a00 */
[----:B------:R-:W-:Y:S04]  /*31fe0*/  STL.64 [R1+0x4458], R212 ;  /* 0x004458d401007387 */ /* 0x000fe80000100a00 */
[----:B------:R-:W4:Y:S04]  /*31ff0*/  LDL.LU.64 R92, [R1+0x17b0] ;  /* 0x0017b000015c7983 */ /* 0x000f280000300a00 */
[----:B------:R-:W4:Y:S08]  /*32000*/  LDL.LU.64 R94, [R1+0x17b8] ;  /* 0x0017b800015e7983 */ /* 0x000f300000300a00 */
[----:B------:R-:W-:Y:S04]  /*32010*/  STL.64 [R1+0x44f0], R218 ;  /* 0x0044f0da01007387 */ /* 0x000fe80000100a00 */
[----:B------:R-:W-:Y:S04]  /*32020*/  STL.64 [R1+0x44e8], R216 ;  /* 0x0044e8d801007387 */ /* 0x000fe80000100a00 */
[----:B-1----:R-:W4:Y:S04]  /*32030*/  LDL.LU.64 R204, [R1+0x1650] ;  /* 0x0016500001cc7983 */ /* 0x002f280000300a00 */
[----:B------:R-:W4:Y:S04]  /*32040*/  LDL.LU.64 R206, [R1+0x1658] ;  /* 0x0016580001ce7983 */ /* 0x000f280000300a00 */
[----:B------:R-:W4:Y:S04]  /*32050*/  LDL.LU.64 R200, [R1+0x1640] ;  /* 0x0016400001c87983 */ /* 0x000f280000300a00 */
[----:B------:R-:W4:Y:S01]  /*32060*/  LDL.LU.64 R202, [R1+0x1648] ;  /* 0x0016480001ca7983 */ /* 0x000f220000300a00 */
[C---:B--2---:R-:W-:Y:S03]  /*32070*/  HMMA.1688.F32.TF32 R220, R132.reuse, R156, R88 ;  /* 0x0000009c84dc723c */ /* 0x044fe60000081058 */
[----:B------:R-:W2:Y:S04]  /*32080*/  LDL.LU.64 R88, [R1+0x1630] ;  /* 0x0016300001587983 */ /* 0x000ea80000300a00 */
[----:B------:R-:W2:Y:S11]  /*32090*/  LDL.LU.64 R90, [R1+0x1638] ;  /* 0x00163800015a7983 */ /* 0x000eb60000300a00 */
[----:B------:R-:W-:Y:S05]  /*320a0*/  @!UPT UIADD3 URZ, URZ, URZ, URZ ;  /* 0x0000003f3f3ff290 */ /* 0x000fea000fffe03f */
[----:B------:R-:W-:Y:S04]  /*320b0*/  STL.64 [R1+0x4500], R222 ;  /* 0x004500de01007387 */ /* 0x000fe80000100a00 */
[----:B------:R-:W-:Y:S04]  /*320c0*/  STL.64 [R1+0x44f8], R220 ;  /* 0x0044f8dc01007387 */ /* 0x000fe80000100a00 */
[----:B------:R-:W2:Y:S04]  /*320d0*/  LDL.LU.64 R140, [R1+0x1620] ;  /* 0x00162000018c7983 */ /* 0x000ea80000300a00 */
[----:B------:R-:W2:Y:S04]  /*320e0*/  LDL.LU.64 R142, [R1+0x1628] ;  /* 0x00162800018e7983 */ /* 0x000ea80000300a00 */
[----:B------:R-:W2:Y:S04]  /*320f0*/  LDL.LU.64 R136, [R1+0x1610] ;  /* 0x0016100001887983 */ /* 0x000ea80000300a00 */
[----:B------:R-:W2:Y:S01]  /*32100*/  LDL.LU.64 R138, [R1+0x1618] ;  /* 0x00161800018a7983 */ /* 0x000ea20000300a00 */
[C---:B---3--:R-:W-:Y:S11]  /*32110*/  HMMA.1688.F32.TF32 R224, R132.reuse, R60, R100 ;  /* 0x0000003c84e0723c */ /* 0x048ff60000081064 */
[----:B------:R-:W-:Y:S11]  /*32120*/  @!UPT UIADD3 URZ, URZ, URZ, URZ ;  /* 0x0000003f3f3ff290 */ /* 0x000ff6000fffe03f */
[----:B------:R-:W-:Y:S01]  /*32130*/  @!UPT UIADD3 URZ, URZ, URZ, URZ ;  /* 0x0000003f3f3ff290 */ /* 0x000fe2000fffe03f */
[----:B------:R-:W-:Y:S04]  /*32140*/  STL.64 [R1+0x4510], R226 ;  /* 0x004510e201007387 */ /* 0x000fe80000100a00 */
[----:B------:R-:W-:Y:S04]  /*32150*/  STL.64 [R1+0x4508], R224 ;  /* 0x004508e001007387 */ /* 0x000fe80000100a00 */
[----:B------:R-:W3:Y:S04]  /*32160*/  LDL.LU.64 R108, [R1+0x1600] ;  /* 0x00160000016c7983 */ /* 0x000ee80000300a00 */
[----:B------:R-:W3:Y:S01]  /*32170*/  LDL.LU.64 R110, [R1+0x1608] ;  /* 0x00160800016e7983 */ /* 0x000ee20000300a00 */
[C---:B----4-:R-:W-:Y:S03]  /*32180*/  HMMA.1688.F32.TF32 R228, R132.reuse, R12, R96 ;  /* 0x0000000c84e4723c */ /* 0x050fe60000081060 */
[----:B------:R-:W4:Y:S04]  /*32190*/  LDL.LU.64 R104, [R1+0x15f0] ;  /* 0x0015f00001687983 */ /* 0x000f280000300a00 */
[----:B------:R-:W4:Y:S11]  /*321a0*/  LDL.LU.64 R106, [R1+0x15f8] ;  /* 0x0015f800016a7983 */ /* 0x000f360000300a00 */
[----:B------:R-:W-:Y:S05]  /*321b0*/  @!UPT UIADD3 URZ, URZ, URZ, URZ ;  /* 0x0000003f3f3ff290 */ /* 0x000fea000fffe03f */
[----:B------:R-:W-:Y:S04]  /*321c0*/  STL.64 [R1+0x4520], R230 ;  /* 0x004520e601007387 */ /* 0x000fe80000100a00 */
[----:B------:R-:W-:Y:S01]  /*321d0*/  STL.64 [R1+0x4518], R228 ;  /* 0x004518e401007387 */ /* 0x000fe20000100a00 */
[C---:B------:R-:W-:Y:S03]  /*321e0*/  HMMA.1688.F32.TF32 R232, R132.reuse, R8, R4 ;  /* 0x0000000884e8723c */ /* 0x040fe60000081004 */
[----:B------:R-:W4:Y:S04]  /*321f0*/  LDL.LU.64 R4, [R1+0x15e0] ;  /* 0x0015e00001047983 */ /* 0x000f280000300a00 */
[----:B------:R-:W4:Y:S01]  /*32200*/  LDL.LU.64 R6, [R1+0x15e8] ;  /* 0x0015e80001067983 */ /* 0x000f220000300a00 */
[----:B------:R-:W-:Y:S11]  /*32210*/  HMMA.1688.F32.TF32 R132, R132, R196, R92 ;  /* 0x000000c48484723c */ /* 0x000ff6000008105c */
[----:B------:R-:W-:Y:S04]  /*32220*/  @!UPT UIADD3 URZ, URZ, URZ, URZ ;  /* 0x0000003f3f3ff290 */ /* 0x000fe8000fffe03f */
[----:B------:R-:W-:Y:S04]  /*32230*/  STL.64 [R1+0x4530], R234 ;  /* 0x004530ea01007387 */ /* 0x000fe80000100a00 */
[----:B------:R-:W-:Y:S04]  /*32240*/  STL.64 [R1+0x4528], R232 ;  /* 0x004528e801007387 */ /* 0x000fe80000100a00 */
[----:B------:R-:W4:Y:S04]  /*32250*/  LDL.LU.64 R100, [R1+0x15d0] ;  /* 0x0015d00001647983 */ /* 0x000f280000300a00 */
[----:B------:R-:W4:Y:S01]  /*32260*/  LDL.LU.64 R102, [R1+0x15d8] ;  /* 0x0015d80001667983 */ /* 0x000f220000300a00 */
[C---:B------:R-:W-:Y:S03]  /*32270*/  HMMA.1688.F32.TF32 R204, R128.reuse, R192, R204 ;  /* 0x000000c080cc723c */ /* 0x040fe600000810cc */
[----:B------:R-:W4:Y:S04]  /*32280*/  LDL.LU.64 R96, [R1+0x15c0] ;  /* 0x0015c00001607983 */ /* 0x000f280000300a00 */
[----:B------:R-:W4:Y:S01]  /*32290*/  LDL.LU.64 R98, [R1+0x15c8] ;  /* 0x0015c80001627983 */ /* 0x000f220000300a00 */
[C---:B------:R-:W-:Y:S03]  /*322a0*/  HMMA.1688.F32.TF32 R200, R128.reuse, R188, R200 ;  /* 0x000000bc80c8723c */ /* 0x040fe600000810c8 */
[----:B------:R-:W4:Y:S04]  /*322b0*/  LDL.LU.64 R92, [R1+0x15b0] ;  /* 0x0015b000015c7983 */ /* 0x000f280000300a00 */
[----:B------:R-:W4:Y:S04]  /*322c0*/  LDL.LU.64 R94, [R1+0x15b8] ;  /* 0x0015b800015e7983 */ /* 0x000f280000300a00 */
[----:B------:R-:W-:Y:S04]  /*322d0*/  STL.64 [R1+0x4540], R134 ;  /* 0x0045408601007387 */ /* 0x000fe80000100a00 */
[----:B------:R2:W-:Y:S04]  /*322e0*/  STL.64 [R1+0x4538], R132 ;  /* 0x0045388401007387 */ /* 0x0005e80000100a00 */
[----:B------:R-:W-:Y:S04]  /*322f0*/  STL.64 [R1+0x8b0], R204 ;  /* 0x0008b0cc01007387 */ /* 0x000fe80000100a00 */
[----:B------:R-:W-:Y:S01]  /*32300*/  STL.64 [R1+0x8b8], R206 ;  /* 0x0008b8ce01007387 */ /* 0x000fe20000100a00 */
[C---:B--2---:R-:W-:Y:S03]  /*32310*/  HMMA.1688.F32.TF32 R132, R128.reuse, R184, R88 ;  /* 0x000000b88084723c */ /* 0x044fe60000081058 */
[----:B------:R-:W2:Y:S04]  /*32320*/  LDL.LU.64 R88, [R1+0x15a0] ;  /* 0x0015a00001587983 */ /* 0x000ea80000300a00 */
[----:B------:R-:W-:Y:S04]  /*32330*/  STL.64 [R1+0x8a0], R200 ;  /* 0x0008a0c801007387 */ /* 0x000fe80000100a00 */
[----:B------:R-:W-:Y:S04]  /*32340*/  STL.64 [R1+0x8a8], R202 ;  /* 0x0008a8ca01007387 */ /* 0x000fe80000100a00 */
[----:B------:R-:W2:Y:S01]  /*32350*/  LDL.LU.64 R90, [R1+0x15a8] ;  /* 0x0015a800015a7983 */ /* 0x000ea20000300a00 */
[C---:B------:R-:W-:Y:S08]  /*32360*/  HMMA.1688.F32.TF32 R140, R128.reuse, R180, R140 ;  /* 0x000000b4808c723c */ /* 0x040ff0000008108c */
[C---:B------:R-:W-:Y:S01]  /*32370*/  HMMA.1688.F32.TF32 R136, R128.reuse, R176, R136 ;  /* 0x000000b08088723c */ /* 0x040fe20000081088 */
[----:B------:R-:W-:Y:S04]  /*32380*/  STL.64 [R1+0x890], R132 ;  /* 0x0008908401007387 */ /* 0x000fe80000100a00 */
[----:B------:R3:W-:Y:S10]  /*32390*/  STL.64 [R1+0x898], R134 ;  /* 0x0008988601007387 */ /* 0x0007f40000100a00 */
[----:B------:R1:W-:Y:S04]  /*323a0*/  STL.64 [R1+0x880], R140 ;  /* 0x0008808c01007387 */ /* 0x0003e80000100a00 */
[----:B------:R1:W-:Y:S04]  /*323b0*/  STL.64 [R1+0x888], R142 ;  /* 0x0008888e01007387 */ /* 0x0003e80000100a00 */
[----:B------:R1:W-:Y:S04]  /*323c0*/  STL.64 [R1+0x870], R136 ;  /* 0x0008708801007387 */ /* 0x0003e80000100a00 */
[----:B------:R1:W-:Y:S01]  /*323d0*/  STL.64 [R1+0x878], R138 ;  /* 0x0008788a01007387 */ /* 0x0003e20000100a00 */
[C---:B---3--:R-:W-:Y:S08]  /*323e0*/  HMMA.1688.F32.TF32 R132, R128.reuse, R172, R108 ;  /* 0x000000ac8084723c */ /* 0x048ff0000008106c */
[C---:B----4-:R-:W-:Y:S11]  /*323f0*/  HMMA.1688.F32.TF32 R108, R128.reuse, R168, R104 ;  /* 0x000000a8806c723c */ /* 0x050ff60000081068 */
[----:B------:R-:W-:Y:S04]  /*32400*/  @!UPT UIADD3 URZ, URZ, URZ, URZ ;  /* 0x0000003f3f3ff290 */ /* 0x000fe8000fffe03f */
[----:B------:R3:W-:Y:S04]  /*32410*/  STL.64 [R1+0x860], R132 ;  /* 0x0008608401007387 */ /* 0x0007e80000100a00 */
[----:B------:R2:W-:Y:S01]  /*32420*/  STL.64 [R1+0x868], R134 ;  /* 0x0008688601007387 */ /* 0x0005e20000100a00 */
[C---:B------:R-:W-:Y:S03]  /*32430*/  HMMA.1688.F32.TF32 R104, R128.reuse, R164, R4 ;  /* 0x000000a48068723c */ /* 0x040fe60000081004 */
[----:B------:R-:W4:Y:S04]  /*32440*/  LDL.LU.64 R4, [R1+0x1590] ;  /* 0x0015900001047983 */ /* 0x000f280000300a00 */
[----:B------:R1:W-:Y:S04]  /*32450*/  STL.64 [R1+0x850], R108 ;  /* 0x0008506c01007387 */ /* 0x0003e80000100a00 */
[----:B------:R1:W-:Y:S04]  /*32460*/  STL.64 [R1+0x858], R110 ;  /* 0x0008586e01007387 */ /* 0x0003e80000100a00 */
[----:B------:R-:W4:Y:S01]  /*32470*/  LDL.LU.64 R6, [R1+0x1598] ;  /* 0x0015980001067983 */ /* 0x000f220000300a00 */
[C---:B------:R-:W-:Y:S07]  /*32480*/  HMMA.1688.F32.TF32 R100, R128.reuse, R160, R100 ;  /* 0x000000a08064723c */ /* 0x040fee0000081064 */
[----:B------:R1:W-:Y:S01]  /*32490*/  STL.64 [R1+0x840], R104 ;  /* 0x0008406801007387 */ /* 0x0003e20000100a00 */
[C---:B------:R-:W-:Y:S03]  /*324a0*/  HMMA.1688.F32.TF32 R96, R128.reuse, R156, R96 ;  /* 0x0000009c8060723c */ /* 0x040fe60000081060 */
[----:B------:R2:W-:Y:S04]  /*324b0*/  STL.64 [R1+0x848], R106 ;  /* 0x0008486a01007387 */ /* 0x0005e80000100a00 */
[----:B-1----:R-:W4:Y:S01]  /*324c0*/  LDL.LU.64 R140, [R1+0x1570] ;  /* 0x00157000018c7983 */ /* 0x002f220000300a00 */
[C---:B------:R-:W-:Y:S07]  /*324d0*/  HMMA.1688.F32.TF32 R92, R128.reuse, R60, R92 ;  /* 0x0000003c805c723c */ /* 0x040fee000008105c */
[----:B------:R-:W-:Y:S04]  /*324e0*/  STL.64 [R1+0x830], R100 ;  /* 0x0008306401007387 */ /* 0x000fe80000100a00 */
[----:B------:R-:W-:Y:S04]  /*324f0*/  STL.64 [R1+0x838], R102 ;  /* 0x0008386601007387 */ /* 0x000fe80000100a00 */
[----:B------:R-:W4:Y:S04]  /*32500*/  LDL.LU.64 R142, [R1+0x1578] ;  /* 0x00157800018e7983 */ /* 0x000f280000300a00 */
[----:B------:R-:W-:Y:S01]  /*32510*/  STL.64 [R1+0x820], R96 ;  /* 0x0008206001007387 */ /* 0x000fe20000100a00 */
[C---:B--2---:R-:W-:Y:S03]  /*32520*/  HMMA.1688.F32.TF32 R88, R128.reuse, R12, R88 ;  /* 0x0000000c8058723c */ /* 0x044fe60000081058 */
[----:B------:R-:W-:Y:S04]  /*32530*/  STL.64 [R1+0x828], R98 ;  /* 0x0008286201007387 */ /* 0x000fe80000100a00 */
[----:B------:R-:W2:Y:S04]  /*32540*/  LDL.LU.64 R136, [R1+0x1450] ;  /* 0x0014500001887983 */ /* 0x000ea80000300a00 */
[----:B------:R-:W2:Y:S04]  /*32550*/  LDL.LU.64 R138, [R1+0x1458] ;  /* 0x00145800018a7983 */ /* 0x000ea80000300a00 */
[----:B------:R1:W-:Y:S04]  /*32560*/  STL.64 [R1+0x810], R92 ;  /* 0x0008105c01007387 */ /* 0x0003e80000100a00 */
[----:B------:R1:W-:Y:S04]  /*32570*/  STL.64 [R1+0x818], R94 ;  /* 0x0008185e01007387 */ /* 0x0003e80000100a00 */
[----:B---3--:R-:W2:Y:S04]  /*32580*/  LDL.LU.64 R132, [R1+0x1440] ;  /* 0x0014400001847983 */ /* 0x008ea80000300a00 */
[----:B------:R-:W2:Y:S04]  /*32590*/  LDL.LU.64 R134, [R1+0x1448] ;  /* 0x0014480001867983 */ /* 0x000ea80000300a00 */
[----:B------:R-:W2:Y:S04]  /*325a0*/  LDL.LU.64 R108, [R1+0x1430] ;  /* 0x00143000016c7983 */ /* 0x000ea80000300a00 */
[----:B------:R-:W2:Y:S04]  /*325b0*/  LDL.LU.64 R110, [R1+0x1438] ;  /* 0x00143800016e7983 */ /* 0x000ea80000300a00 */
[----:B------:R-:W-:Y:S04]  /*325c0*/  STL.64 [R1+0x800], R88 ;  /* 0x0008005801007387 */ /* 0x000fe80000100a00 */
[----:B------:R-:W-:Y:S04]  /*325d0*/  STL.64 [R1+0x808], R90 ;  /* 0x0008085a01007387 */ /* 0x000fe80000100a00 */
[----:B------:R-:W2:Y:S04]  /*325e0*/  LDL.LU.64 R104, [R1+0xb90] ;  /* 0x000b900001687983 */ /* 0x000ea80000300a00 */
[----:B------:R-:W2:Y:S04]  /*325f0*/  LDL.LU.64 R106, [R1+0xb98] ;  /* 0x000b9800016a7983 */ /* 0x000ea80000300a00 */
[----:B-1----:R-:W2:Y:S04]  /*32600*/  LDL.LU.64 R92, [R1+0x1420] ;  /* 0x00142000015c7983 */ /* 0x002ea80000300a00 */
[----:B------:R-:W2:Y:S04]  /*32610*/  LDL.LU.64 R94, [R1+0x1428] ;  /* 0x00142800015e7983 */ /* 0x000ea80000300a00 */
[----:B------:R-:W2:Y:S04]  /*32620*/  LDL.LU.64 R96, [R1+0x1410] ;  /* 0x0014100001607983 */ /* 0x000ea80000300a00 */
[----:B------:R-:W2:Y:S01]  /*32630*/  LDL.LU.64 R98, [R1+0x1418] ;  /* 0x0014180001627983 */ /* 0x000ea20000300a00 */
[C---:B----4-:R-:W-:Y:S11]  /*32640*/  HMMA.1688.F32.TF32 R4, R128.reuse, R8, R4 ;  /* 0x000000088004723c */ /* 0x050ff60000081004 */
[----:B------:R-:W-:Y:S11]  /*32650*/  @!UPT UIADD3 URZ, URZ, URZ, URZ ;  /* 0x0000003f3f3ff290 */ /* 0x000ff6000fffe03f */
[----:B------:R-:W-:Y:S01]  /*32660*/  @!UPT UIADD3 URZ, URZ, URZ, URZ ;  /* 0x0000003f3f3ff290 */ /* 0x000fe2000fffe03f */
[----:B------:R1:W-:Y:S04]  /*32670*/  STL.64 [R1+0x790], R4 ;  /* 0x0007900401007387 */ /* 0x0003e80000100a00 */
[----:B------:R4:W-:Y:S04]  /*32680*/  STL.64 [R1+0x798], R6 ;  /* 0x0007980601007387 */ /* 0x0009e80000100a00 */
[----:B-1----:R-:W3:Y:S04]  /*32690*/  LDL.LU.64 R4, [R1+0x1400] ;  /* 0x0014000001047983 */ /* 0x002ee80000300a00 */
[----:B----4-:R-:W3:Y:S04]  /*326a0*/  LDL.LU.64 R6, [R1+0x1408] ;  /* 0x0014080001067983 */ /* 0x010ee80000300a00 */
[----:B------:R-:W4:Y:S04]  /*326b0*/  LDL.LU.64 R88, [R1+0x13f0] ;  /* 0x0013f00001587983 */ /* 0x000f280000300a00 */
[----:B------:R-:W4:Y:S04]  /*326c0*/  LDL.LU.64 R90, [R1+0x13f8] ;  /* 0x0013f800015a7983 */ /* 0x000f280000300a00 */
[----:B------:R-:W4:Y:S04]  /*326d0*/  LDL.LU.64 R100, [R1+0x13e0] ;  /* 0x0013e00001647983 */ /* 0x000f280000300a00 */
[----:B------:R-:W4:Y:S01]  /*326e0*/  LDL.LU.64 R102, [R1+0x13e8] ;  /* 0x0013e80001667983 */ /* 0x000f220000300a00 */
[----:B------:R-:W-:Y:S08]  /*326f0*/  HMMA.1688.F32.TF32 R128, R128, R196, R140 ;  /* 0x000000c48080723c */ /* 0x000ff0000008108c */
[C---:B--2---:R-:W-:Y:S11]  /*32700*/  HMMA.1688.F32.TF32 R136, R124.reuse, R192, R136 ;  /* 0x000000c07c88723c */ /* 0x044ff60000081088 */
[----:B------:R-:W-:Y:S04]  /*32710*/  @!UPT UIADD3 URZ, URZ, URZ, URZ ;  /* 0x0000003f3f3ff290 */ /* 0x000fe8000fffe03f */
[----:B------:R-:W-:Y:S04]  /*32720*/  STL.64 [R1+0x4550], R130 ;  /* 0x0045508201007387 */ /* 0x000fe80000100a00 */
[----:B------:R1:W-:Y:S01]  /*32730*/  STL.64 [R1+0x4548], R128 ;  /* 0x0045488001007387 */ /* 0x0003e20000100a00 */
[C---:B------:R-:W-:Y:S08]  /*32740*/  HMMA.1688.F32.TF32 R132, R124.reuse, R188, R132 ;  /* 0x000000bc7c84723c */ /* 0x040ff00000081084 */
[C---:B-1----:R-:W-:Y:S08]  /*32750*/  HMMA.1688.F32.TF32 R128, R124.reuse, R184, R108 ;  /* 0x000000b87c80723c */ /* 0x042ff0000008106c */
[C---:B------:R-:W-:Y:S01]  /*32760*/  HMMA.1688.F32.TF32 R108, R124.reuse, R180, R104 ;  /* 0x000000b47c6c723c */ /* 0x040fe20000081068 */
[----:B------:R-:W-:Y:S04]  /*32770*/  STL.64 [R1+0xbc0], R136 ;  /* 0x000bc08801007387 */ /* 0x000fe80000100a00 */
[----:B------:R-:W-:Y:S04]  /*32780*/  STL.64 [R1+0xbc8], R138 ;  /* 0x000bc88a01007387 */ /* 0x000fe80000100a00 */
[----:B------:R-:W-:Y:S01]  /*32790*/  STL.64 [R1+0xbb0], R132 ;  /* 0x000bb08401007387 */ /* 0x000fe20000100a00 */
[C---:B------:R-:W-:Y:S03]  /*327a0*/  HMMA.1688.F32.TF32 R104, R124.reuse, R176, R92 ;  /* 0x000000b07c68723c */ /* 0x040fe6000008105c */
        /* <DEDUP_REMOVED lines=9> */
[C---:B-1----:R-:W-:Y:S02]  /*32840*/  HMMA.1688.F32.TF32 R104, R124.reuse, R172, R96 ;  /* 0x000000ac7c68723c */ /* 0x042fe40000081060 */
[----:B------:R-:W2:Y:S04]  /*32850*/  LDL.LU.64 R96, [R1+0x13c0] ;  /* 0x0013c00001607983 */ /* 0x000ea80000300a00 */
[----:B------:R-:W2:Y:S11]  /*32860*/  LDL.LU.64 R98, [R1+0x13c8] ;  /* 0x0013c80001627983 */ /* 0x000eb60000300a00 */
[----:B------:R-:W-:Y:S06]  /*32870*/  @!UPT UIADD3 URZ, URZ, URZ, URZ ;  /* 0x0000003f3f3ff290 */ /* 0x000fec000fffe03f */
[----:B------:R-:W-:Y:S04]  /*32880*/  STL.64 [R1+0xb70], R104 ;  /* 0x000b706801007387 */ /* 0x000fe80000100a00 */
[----:B------:R3:W-:Y:S02]  /*32890*/  STL.64 [R1+0xb78], R106 ;  /* 0x000b786a01007387 */ /* 0x0007e40000100a00 */
[C---:B---3--:R-:W-:Y:S02]  /*328a0*/  HMMA.1688.F32.TF32 R104, R124.reuse, R168, R4 ;  /* 0x000000a87c68723c */ /* 0x048fe40000081004 */
[----:B------:R-:W3:Y:S04]  /*328b0*/  LDL.LU.64 R4, [R1+0xb10] ;  /* 0x000b100001047983 */ /* 0x000ee80000300a00 */
[----:B------:R-:W3:Y:S02]  /*328c0*/  LDL.LU.64 R6, [R1+0xb18] ;  /* 0x000b180001067983 */ /* 0x000ee40000300a00 */
[C---:B----4-:R-:W-:Y:S11]  /*328d0*/  HMMA.1688.F32.TF32 R100, R124.reuse, R160, R100 ;  /* 0x000000a07c64723c */ /* 0x050ff60000081064 */
[----:B------:R-:W-:Y:S04]  /*328e0*/  @!UPT UIADD3 URZ, URZ, URZ, URZ ;  /* 0x0000003f3f3ff290 */ /* 0x000fe8000fffe03f */
[----:B------:R-:W-:Y:S04]  /*328f0*/  STL.64 [R1+0xb60], R104 ;  /* 0x000b606801007387 */ /* 0x000fe80000100a00 */
[----:B------:R1:W-:Y:S02]  /*32900*/  STL.64 [R1+0xb68], R106 ;  /* 0x000b686a01007387 */ /* 0x0003e40000100a00 */
[C---:B-1----:R-:W-:Y:S02]  /*32910*/  HMMA.1688.F32.TF32 R104, R124.reuse, R164, R88 ;  /* 0x000000a47c68723c */ /* 0x042fe40000081058 */
[----:B------:R-:W4:Y:S04]  /*32920*/  LDL.LU.64 R88, [R1+0xb00] ;  /* 0x000b000001587983 */ /* 0x000f280000300a00 */
[----:B------:R-:W4:Y:S11]  /*32930*/  LDL.LU.64 R90, [R1+0xb08] ;  /* 0x000b0800015a7983 */ /* 0x000f360000300a00 */
[----:B------:R-:W-:Y:S06]  /*32940*/  @!UPT UIADD3 URZ, URZ, URZ, URZ ;  /* 0x0000003f3f3ff290 */ /* 0x000fec000fffe03f */
[----:B------:R1:W-:Y:S04]  /*32950*/  STL.64 [R1+0xb50], R104 ;  /* 0x000b506801007387 */ /* 0x0003e80000100a00 */
[----:B------:R1:W-:Y:S04]  /*32960*/  STL.64 [R1+0xb58], R106 ;  /* 0x000b586a01007387 */ /* 0x0003e80000100a00 */
[----:B------:R-:W4:Y:S04]  /*32970*/  LDL.LU.64 R108, [R1+0x13b0] ;  /* 0x0013b000016c7983 */ /* 0x000f280000300a00 */
[----:B------:R-:W4:Y:S04]  /*32980*/  LDL.LU.64 R110, [R1+0x13b8] ;  /* 0x0013b800016e7983 */ /* 0x000f280000300a00 */
[----:B------:R1:W-:Y:S04]  /*32990*/  STL.64 [R1+0xb40], R100 ;  /* 0x000b406401007387 */ /* 0x0003e80000100a00 */
[----:B------:R1:W-:Y:S04]  /*329a0*/  STL.64 [R1+0xb48], R102 ;  /* 0x000b486601007387 */ /* 0x0003e80000100a00 */
        /* <DEDUP_REMOVED lines=18> */
[----:B------:R-:W3:Y:S11]  /*32ad0*/  LDL.LU.64 R6, [R1+0x1328] ;  /* 0x0013280001067983 */ /* 0x000ef60000300a00 */
[----:B------:R-:W-:Y:S06]  /*32ae0*/  @!UPT UIADD3 URZ, URZ, URZ, URZ ;  /* 0x0000003f3f3ff290 */ /* 0x000fec000fffe03f */
[----:B------:R-:W-:Y:S04]  /*32af0*/  STL.64 [R1+0xb10], R128 ;  /* 0x000b108001007387 */ /* 0x000fe80000100a00 */
[----:B------:R4:W-:Y:S02]  /*32b00*/  STL.64 [R1+0xb18], R130 ;  /* 0x000b188201007387 */ /* 0x0009e40000100a00 */
[C---:B----4-:R-:W-:Y:S02]  /*32b10*/  HMMA.1688.F32.TF32 R128, R124.reuse, R8, R88 ;  /* 0x000000087c80723c */ /* 0x050fe40000081058 */
[----:B------:R-:W4:Y:S04]  /*32b20*/  LDL.LU.64 R88, [R1+0x1310] ;  /* 0x0013100001587983 */ /* 0x000f280000300a00 */
[----:B------:R-:W4:Y:S02]  /*32b30*/  LDL.LU.64 R90, [R1+0x1318] ;  /* 0x00131800015a7983 */ /* 0x000f240000300a00 */
[----:B------:R-:W-:Y:S08]  /*32b40*/  HMMA.1688.F32.TF32 R124, R124, R196, R108 ;  /* 0x000000c47c7c723c */ /* 0x000ff0000008106c */
[C---:B------:R-:W-:Y:S07]  /*32b50*/  HMMA.1688.F32.TF32 R108, R120.reuse, R192, R104 ;  /* 0x000000c0786c723c */ /* 0x040fee0000081068 */
[----:B------:R-:W-:Y:S04]  /*32b60*/  STL.64 [R1+0xb00], R128 ;  /* 0x000b008001007387 */ /* 0x000fe80000100a00 */
[----:B------:R-:W-:Y:S04]  /*32b70*/  STL.64 [R1+0xb08], R130 ;  /* 0x000b088201007387 */ /* 0x000fe80000100a00 */
[----:B------:R-:W-:Y:S01]  /*32b80*/  STL.64 [R1+0x45c8], R126 ;  /* 0x0045c87e01007387 */ /* 0x000fe20000100a00 */
[C---:B------:R-:W-:Y:S03]  /*32b90*/  HMMA.1688.F32.TF32 R100, R120.reuse, R188, R100 ;  /* 0x000000bc7864723c */ /* 0x040fe60000081064 */
[----:B------:R-:W-:Y:S04]  /*32ba0*/  STL.64 [R1+0x45c0], R124 ;  /* 0x0045c07c01007387 */ /* 0x000fe80000100a00 */
[----:B------:R-:W4:Y:S04]  /*32bb0*/  LDL.LU.64 R104, [R1+0xda0] ;  /* 0x000da00001687983 */ /* 0x000f280000300a00 */
[----:B------:R-:W-:Y:S04]  /*32bc0*/  STL.64 [R1+0xe00], R108 ;  /* 0x000e006c01007387 */ /* 0x000fe80000100a00 */
[----:B------:R-:W-:Y:S04]  /*32bd0*/  STL.64 [R1+0xe08], R110 ;  /* 0x000e086e01007387 */ /* 0x000fe80000100a00 */
[----:B------:R-:W4:Y:S04]  /*32be0*/  LDL.LU.64 R106, [R1+0xda8] ;  /* 0x000da800016a7983 */ /* 0x000f280000300a00 */
[----:B------:R-:W-:Y:S04]  /*32bf0*/  STL.64 [R1+0xdf0], R100 ;  /* 0x000df06401007387 */ /* 0x000fe80000100a00 */
[----:B------:R2:W-:Y:S02]  /*32c00*/  STL.64 [R1+0xdf8], R102 ;  /* 0x000df86601007387 */ /* 0x0005e40000100a00 */
[C---:B--2---:R-:W-:Y:S02]  /*32c10*/  HMMA.1688.F32.TF32 R100, R120.reuse, R184, R92 ;  /* 0x000000b87864723c */ /* 0x044fe4000008105c */
[----:B------:R-:W2:Y:S04]  /*32c20*/  LDL.LU.64 R92, [R1+0xd90] ;  /* 0x000d9000015c7983 */ /* 0x000ea80000300a00 */
[----:B------:R-:W2:Y:S02]  /*32c30*/  LDL.LU.64 R94, [R1+0xd98] ;  /* 0x000d9800015e7983 */ /* 0x000ea40000300a00 */
[C---:B------:R-:W-:Y:S11]  /*32c40*/  HMMA.1688.F32.TF32 R96, R120.reuse, R180, R96 ;  /* 0x000000b47860723c */ /* 0x040ff60000081060 */
[----:B------:R-:W-:Y:S04]  /*32c50*/  @!UPT UIADD3 URZ, URZ, URZ, URZ ;  /* 0x0000003f3f3ff290 */ /* 0x000fe8000fffe03f */
[----:B------:R1:W-:Y:S04]  /*32c60*/  STL.64 [R1+0xde0], R100 ;  /* 0x000de06401007387 */ /* 0x0003e80000100a00 */
[----:B------:R1:W-:Y:S04]  /*32c70*/  STL.64 [R1+0xde8], R102 ;  /* 0x000de86601007387 */ /* 0x0003e80000100a00 */
[----:B-1----:R-:W2:Y:S04]  /*32c80*/  LDL.LU.64 R100, [R1+0xd80] ;  /* 0x000d800001647983 */ /* 0x002ea80000300a00 */
[----:B------:R-:W2:Y:S04]  /*32c90*/  LDL.LU.64 R102, [R1+0xd88] ;  /* 0x000d880001667983 */ /* 0x000ea80000300a00 */
        /* <DEDUP_REMOVED lines=10> */
[----:B------:R-:W4:Y:S11]  /*32d40*/  LDL.LU.64 R90, [R1+0xd68] ;  /* 0x000d6800015a7983 */ /* 0x000f360000300a00 */
[----:B------:R-:W-:Y:S06]  /*32d50*/  @!UPT UIADD3 URZ, URZ, URZ, URZ ;  /* 0x0000003f3f3ff290 */ /* 0x000fec000fffe03f */
[----:B------:R1:W-:Y:S04]  /*32d60*/  STL.64 [R1+0xdb0], R96 ;  /* 0x000db06001007387 */ /* 0x0003e80000100a00 */
[----:B------:R1:W-:Y:S04]  /*32d70*/  STL.64 [R1+0xdb8], R98 ;  /* 0x000db86201007387 */ /* 0x0003e80000100a00 */
[----:B------:R-:W4:Y:S04]  /*32d80*/  LDL.LU.64 R108, [R1+0xd50] ;  /* 0x000d5000016c7983 */ /* 0x000f280000300a00 */
[----:B------:R-:W4:Y:S04]  /*32d90*/  LDL.LU.64 R110, [R1+0xd58] ;  /* 0x000d5800016e7983 */ /* 0x000f280000300a00 */
[----:B-1----:R-:W4:Y:S04]  /*32da0*/  LDL.LU.64 R96, [R1+0xd40] ;  /* 0x000d400001607983 */ /* 0x002f280000300a00 */
[----:B------:R-:W4:Y:S01]  /*32db0*/  LDL.LU.64 R98, [R1+0xd48] ;  /* 0x000d480001627983 */ /* 0x000f220000300a00 */
[C---:B------:R-:W-:Y:S03]  /*32dc0*/  HMMA.1688.F32.TF32 R124, R120.reuse, R168, R104 ;  /* 0x000000a8787c723c */ /* 0x040fe60000081068 */
[----:B------:R-:W4:Y:S04]  /*32dd0*/  LDL.LU.64 R104, [R1+0x12c0] ;  /* 0x0012c00001687983 */ /* 0x000f280000300a00 */
[----:B------:R-:W4:Y:S11]  /*32de0*/  LDL.LU.64 R106, [R1+0x12c8] ;  /* 0x0012c800016a7983 */ /* 0x000f360000300a00 */
[----:B------:R-:W-:Y:S05]  /*32df0*/  @!UPT UIADD3 URZ, URZ, URZ, URZ ;  /* 0x0000003f3f3ff290 */ /* 0x000fea000fffe03f */
[----:B------:R-:W-:Y:S04]  /*32e00*/  STL.64 [R1+0xda0], R124 ;  /* 0x000da07c01007387 */ /* 0x000fe80000100a00 */
[----:B------:R2:W-:Y:S02]  /*32e10*/  STL.64 [R1+0xda8], R126 ;  /* 0x000da87e01007387 */ /* 0x0005e40000100a00 */
[C---:B--2---:R-:W-:Y:S02]  /*32e20*/  HMMA.1688.F32.TF32 R124, R120.reuse, R164, R92 ;  /* 0x000000a4787c723c */ /* 0x044fe4000008105c */
[----:B------:R-:W2:Y:S04]  /*32e30*/  LDL.LU.64 R92, [R1+0x1260] ;  /* 0x00126000015c7983 */ /* 0x000ea80000300a00 */
[----:B------:R-:W2:Y:S11]  /*32e40*/  LDL.LU.64 R94, [R1+0x1268] ;  /* 0x00126800015e7983 */ /* 0x000eb60000300a00 */
[----:B------:R-:W-:Y:S06]  /*32e50*/  @!UPT UIADD3 URZ, URZ, URZ, URZ ;  /* 0x0000003f3f3ff290 */ /* 0x000fec000fffe03f */
        /* <DEDUP_REMOVED lines=18> */
[----:B------:R-:W-:Y:S04]  /*32f80*/  STL.64 [R1+0xd60], R124 ;  /* 0x000d607c01007387 */ /* 0x000fe80000100a00 */
[----:B------:R1:W-:Y:S02]  /*32f90*/  STL.64 [R1+0xd68], R126 ;  /* 0x000d687e01007387 */ /* 0x0003e40000100a00 */
[C---:B-1----:R-:W-:Y:S08]  /*32fa0*/  HMMA.1688.F32.TF32 R124, R120.reuse, R12, R108 ;  /* 0x0000000c787c723c */ /* 0x042ff0000008106c */
[C---:B------:R-:W-:Y:S01]  /*32fb0*/  HMMA.1688.F32.TF32 R108, R120.reuse, R8, R96 ;  /* 0x00000008786c723c */ /* 0x040fe20000081060 */
[----:B------:R-:W4:Y:S11]  /*32fc0*/  LDL.LU.64 R96, [R1+0xfe0] ;  /* 0x000fe00001607983 */ /* 0x000f360000300a00 */
[----:B------:R-:W-:Y:S03]  /*32fd0*/  @!UPT UIADD3 URZ, URZ, URZ, URZ ;  /* 0x0000003f3f3ff290 */ /* 0x000fe6000fffe03f */
[----:B------:R-:W-:Y:S04]  /*32fe0*/  STL.64 [R1+0xd50], R124 ;  /* 0x000d507c01007387 */ /* 0x000fe80000100a00 */
[----:B------:R-:W-:Y:S04]  /*32ff0*/  STL.64 [R1+0xd58], R126 ;  /* 0x000d587e01007387 */ /* 0x000fe80000100a00 */
[----:B------:R-:W4:Y:S01]  /*33000*/  LDL.LU.64 R98, [R1+0xfe8] ;  /* 0x000fe80001627983 */ /* 0x000f220000300a00 */
[----:B------:R-:W-:Y:S03]  /*33010*/  HMMA.1688.F32.TF32 R120, R120, R196, R104 ;  /* 0x000000c47878723c */ /* 0x000fe60000081068 */
[----:B------:R-:W-:Y:S04]  /*33020*/  STL.64 [R1+0xd40], R108 ;  /* 0x000d406c01007387 */ /* 0x000fe80000100a00 */
[----:B------:R-:W-:Y:S11]  /*33030*/  STL.64 [R1+0xd48], R110 ;  /* 0x000d486e01007387 */ /* 0x000ff60000100a00 */
[----:B------:R-:W-:Y:S05]  /*33040*/  @!UPT UIADD3 URZ, URZ, URZ, URZ ;  /* 0x0000003f3f3ff290 */ /* 0x000fea000fffe03f */
[----:B------:R-:W-:Y:S04]  /*33050*/  STL.64 [R1+0x45d8], R122 ;  /* 0x0045d87a01007387 */ /* 0x000fe80000100a00 */
[----:B------:R-:W-:Y:S01]  /*33060*/  STL.64 [R1+0x45d0], R120 ;  /* 0x0045d07801007387 */ /* 0x000fe20000100a00 */
[C---:B--2---:R-:W-:Y:S03]  /*33070*/  HMMA.1688.F32.TF32 R104, R116.reuse, R192, R92 ;  /* 0x000000c07468723c */ /* 0x044fe6000008105c */
[----:B------:R-:W2:Y:S04]  /*33080*/  LDL.LU.64 R92, [R1+0xfd0] ;  /* 0x000fd000015c7983 */ /* 0x000ea80000300a00 */
[----:B------:R-:W2:Y:S11]  /*33090*/  LDL.LU.64 R94, [R1+0xfd8] ;  /* 0x000fd800015e7983 */ /* 0x000eb60000300a00 */
[----:B------:R-:W-:Y:S05]  /*330a0*/  @!UPT UIADD3 URZ, URZ, URZ, URZ ;  /* 0x0000003f3f3ff290 */ /* 0x000fea000fffe03f */
[----:B------:R1:W-:Y:S04]  /*330b0*/  STL.64 [R1+0x1020], R104 ;  /* 0x0010206801007387 */ /* 0x0003e80000100a00 */
[----:B------:R1:W-:Y:S04]  /*330c0*/  STL.64 [R1+0x1028], R106 ;  /* 0x0010286a01007387 */ /* 0x0003e80000100a00 */
[----:B-1----:R-:W2:Y:S01]  /*330d0*/  LDL.LU.64 R104, [R1+0x1210] ;  /* 0x0012100001687983 */ /* 0x002ea20000300a00 */
[C---:B------:R-:W-:Y:S03]  /*330e0*/  HMMA.1688.F32.TF32 R100, R116.reuse, R188, R100 ;  /* 0x000000bc7464723c */ /* 0x040fe60000081064 */
[----:B------:R-:W2:Y:S11]  /*330f0*/  LDL.LU.64 R106, [R1+0x1218] ;  /* 0x00121800016a7983 */ /* 0x000eb60000300a00 */
[----:B------:R-:W-:Y:S09]  /*33100*/  @!UPT UIADD3 URZ, URZ, URZ, URZ ;  /* 0x0000003f3f3ff290 */ /* 0x000ff2000fffe03f */
        /* <DEDUP_REMOVED lines=54> */
[----:B------:R-:W4:Y:S04]  /*33470*/  LDL.LU.64 R102, [R1+0x1178] ;  /* 0x0011780001667983 */ /* 0x000f280000300a00 */
[----:B------:R-:W-:Y:S04]  /*33480*/  STL.64 [R1+0xf80], R108 ;  /* 0x000f806c01007387 */ /* 0x000fe80000100a00 */
[----:B------:R1:W-:Y:S02]  /*33490*/  STL.64 [R1+0xf88], R110 ;  /* 0x000f886e01007387 */ /* 0x0003e40000100a00 */
[C---:B-1----:R-:W-:Y:S02]  /*334a0*/  HMMA.1688.F32.TF32 R108, R116.reuse, R12, R96 ;  /* 0x0000000c746c723c */ /* 0x042fe40000081060 */
[----:B------:R-:W4:Y:S04]  /*334b0*/  LDL.LU.64 R96, [R1+0x1180] ;  /* 0x0011800001607983 */ /* 0x000f280000300a00 */
[----:B------:R-:W4:Y:S11]  /*334c0*/  LDL.LU.64 R98, [R1+0x1188] ;  /* 0x0011880001627983 */ /* 0x000f360000300a00 */
[----:B------:R-:W-:Y:S06]  /*334d0*/  @!UPT UIADD3 URZ, URZ, URZ, URZ ;  /* 0x0000003f3f3ff290 */ /* 0x000fec000fffe03f */
[----:B------:R-:W-:Y:S04]  /*334e0*/  STL.64 [R1+0xf70], R108 ;  /* 0x000f706c01007387 */ /* 0x000fe80000100a00 */
[----:B------:R2:W-:Y:S02]  /*334f0*/  STL.64 [R1+0xf78], R110 ;  /* 0x000f786e01007387 */ /* 0x0005e40000100a00 */
[C---:B--2---:R-:W-:Y:S02]  /*33500*/  HMMA.1688.F32.TF32 R108, R116.reuse, R8, R92 ;  /* 0x00000008746c723c */ /* 0x044fe4000008105c */
[----:B------:R-:W2:Y:S04]  /*33510*/  LDL.LU.64 R92, [R1+0x1220] ;  /* 0x00122000015c7983 */ /* 0x000ea80000300a00 */
[----:B------:R-:W2:Y:S02]  /*33520*/  LDL.LU.64 R94, [R1+0x1228] ;  /* 0x00122800015e7983 */ /* 0x000ea40000300a00 */
[----:B------:R-:W-:Y:S11]  /*33530*/  HMMA.1688.F32.TF32 R116, R116, R196, R104 ;  /* 0x000000c47474723c */ /* 0x000ff60000081068 */
[----:B------:R-:W-:Y:S04]  /*33540*/  @!UPT UIADD3 URZ, URZ, URZ, URZ ;  /* 0x0000003f3f3ff290 */ /* 0x000fe8000fffe03f */
[----:B------:R-:W-:Y:S04]  /*33550*/  STL.64 [R1+0xf60], R108 ;  /* 0x000f606c01007387 */ /* 0x000fe80000100a00 */
[----:B------:R-:W-:Y:S04]  /*33560*/  STL.64 [R1+0xf68], R110 ;  /* 0x000f686e01007387 */ /* 0x000fe80000100a00 */
[----:B------:R-:W-:Y:S04]  /*33570*/  STL.64 [R1+0x45e8], R118 ;  /* 0x0045e87601007387 */ /* 0x000fe80000100a00 */
[----:B------:R-:W-:Y:S01]  /*33580*/  STL.64 [R1+0x45e0], R116 ;  /* 0x0045e07401007387 */ /* 0x000fe20000100a00 */
[C---:B---3--:R-:W-:Y:S03]  /*33590*/  HMMA.1688.F32.TF32 R104, R112.reuse, R192, R4 ;  /* 0x000000c07068723c */ /* 0x048fe60000081004 */
[----:B------:R-:W3:Y:S04]  /*335a0*/  LDL.LU.64 R4, [R1+0x1230] ;  /* 0x0012300001047983 */ /* 0x000ee80000300a00 */
[----:B------:R-:W3:Y:S11]  /*335b0*/  LDL.LU.64 R6, [R1+0x1238] ;  /* 0x0012380001067983 */ /* 0x000ef60000300a00 */
[----:B------:R-:W-:Y:S05]  /*335c0*/  @!UPT UIADD3 URZ, URZ, URZ, URZ ;  /* 0x0000003f3f3ff290 */ /* 0x000fea000fffe03f */
[----:B------:R1:W-:Y:S04]  /*335d0*/  STL.64 [R1+0x11c0], R104 ;  /* 0x0011c06801007387 */ /* 0x0003e80000100a00 */
[----:B------:R4:W-:Y:S04]  /*335e0*/  STL.64 [R1+0x11c8], R106 ;  /* 0x0011c86a01007387 */ /* 0x0009e80000100a00 */
[----:B-1----:R-:W3:Y:S01]  /*335f0*/  LDL.LU.64 R104, [R1+0x1460] ;  /* 0x0014600001687983 */ /* 0x002ee20000300a00 */
[C---:B----4-:R-:W-:Y:S03]  /*33600*/  HMMA.1688.F32.TF32 R88, R112.reuse, R188, R88 ;  /* 0x000000bc7058723c */ /* 0x050fe60000081058 */
[----:B------:R-:W4:Y:S11]  /*33610*/  LDL.LU.64 R106, [R1+0x1468] ;  /* 0x00146800016a7983 */ /* 0x000f360000300a00 */
[----:B------:R-:W-:Y:S09]  /*33620*/  @!UPT UIADD3 URZ, URZ, URZ, URZ ;  /* 0x0000003f3f3ff290 */ /* 0x000ff2000fffe03f */
        /* <DEDUP_REMOVED lines=66> */
[----:B----4-:R-:W-:Y:S11]  /*33a50*/  HMMA.1688.F32.TF32 R104, R112, R196, R104 ;  /* 0x000000c47068723c */ /* 0x010ff60000081068 */
[----:B------:R-:W-:Y:S04]  /*33a60*/  @!UPT UIADD3 URZ, URZ, URZ, URZ ;  /* 0x0000003f3f3ff290 */ /* 0x000fe8000fffe03f */
[----:B------:R-:W-:Y:S04]  /*33a70*/  STL.64 [R1+0x1100], R108 ;  /* 0x0011006c01007387 */ /* 0x000fe80000100a00 */
[----:B------:R-:W-:Y:S01]  /*33a80*/  STL.64 [R1+0x1108], R110 ;  /* 0x0011086e01007387 */ /* 0x000fe20000100a00 */
[----:B------:R-:W-:Y:S02]  /*33a90*/  IMAD.MOV.U32 R51, RZ, RZ, R148 ;  /* 0x000000ffff337224 */ /* 0x000fe400078e0094 */
[----:B------:R-:W-:Y:S02]  /*33aa0*/  IMAD.MOV.U32 R54, RZ, RZ, R149 ;  /* 0x000000ffff367224 */ /* 0x000fe400078e0095 */
[----:B------:R-:W-:Y:S01]  /*33ab0*/  IMAD.MOV.U32 R248, RZ, RZ, R59 ;  /* 0x000000fffff87224 */ /* 0x000fe200078e003b */
[----:B------:R-:W-:Y:S01]  /*33ac0*/  MOV R250, R151 ;  /* 0x0000009700fa7202 */ /* 0x000fe20000000f00 */
[----:B------:R-:W-:-:S02]  /*33ad0*/  IMAD.MOV.U32 R249, RZ, RZ, R154 ;  /* 0x000000fffff97224 */ /* 0x000fc400078e009a */
[----:B------:R-:W-:Y:S01]  /*33ae0*/  IMAD.MOV.U32 R251, RZ, RZ, R42 ;  /* 0x000000fffffb7224 */ /* 0x000fe200078e002a */
[----:B------:R-:W-:Y:S01]  /*33af0*/  MOV R238, R47 ;  /* 0x0000002f00ee7202 */ /* 0x000fe20000000f00 */
[----:B------:R-:W-:Y:S01]  /*33b00*/  IMAD.MOV.U32 R236, RZ, RZ, R43 ;  /* 0x000000ffffec7224 */ /* 0x000fe200078e002b */
[----:B------:R-:W-:Y:S01]  /*33b10*/  LDS R112, [R3+0x4000] ;  /* 0x0040000003707984 */ /* 0x000fe20000000800 */
[----:B------:R-:W-:Y:S02]  /*33b20*/  IMAD.MOV.U32 R237, RZ, RZ, R46 ;  /* 0x000000ffffed7224 */ /* 0x000fe400078e002e */
[----:B------:R-:W-:Y:S01]  /*33b30*/  IMAD.MOV.U32 R239, RZ, RZ, R58 ;  /* 0x000000ffffef7224 */ /* 0x000fe200078e003a */
[----:B------:R-:W-:Y:S01]  /*33b40*/  LDS R114, [R3+0x6000] ;  /* 0x0060000003727984 */ /* 0x000fe20000000800 */
[----:B------:R-:W-:Y:S01]  /*33b50*/  IMAD.MOV.U32 R0, RZ, RZ, R105 ;  /* 0x000000ffff007224 */ /* 0x000fe200078e0069 */
[----:B------:R-:W-:Y:S02]  /*33b60*/  MOV R2, R106 ;  /* 0x0000006a00027202 */ /* 0x000fe40000000f00 */
[----:B------:R1:W-:Y:S01]  /*33b70*/  STL [R1+0x10e0], R104 ;  /* 0x0010e06801007387 */ /* 0x0003e20000100800 */
[----:B------:R-:W-:-:S03]  /*33b80*/  IMAD.MOV.U32 R252, RZ, RZ, R107 ;  /* 0x000000fffffc7224 */ /* 0x000fc600078e006b */
[----:B------:R-:W-:Y:S04]  /*33b90*/  LDS R113, [R240+0x4000] ;  /* 0x00400000f0717984 */ /* 0x000fe80000000800 */
[----:B------:R-:W4:Y:S01]  /*33ba0*/  LDS R115, [R240+0x6000] ;  /* 0x00600000f0737984 */ /* 0x000f220000000800 */
[-C--:B-1----:R-:W-:Y:S03]  /*33bb0*/  HMMA.1688.F32.TF32 R104, R80, R192.reuse, R88 ;  /* 0x000000c05068723c */ /* 0x082fe60000081058 */
[----:B------:R-:W4:Y:S04]  /*33bc0*/  LDL.LU.64 R88, [R1+0x16d0] ;  /* 0x0016d00001587983 */ /* 0x000f280000300a00 */
[----:B------:R-:W4:Y:S01]  /*33bd0*/  LDL.LU.64 R90, [R1+0x16d8] ;  /* 0x0016d800015a7983 */ /* 0x000f220000300a00 */
[----:B------:R-:W-:Y:S11]  /*33be0*/  HMMA.1688.F32.TF32 R100, R84, R192, R100 ;  /* 0x000000c05464723c */ /* 0x000ff60000081064 */
[----:B------:R-:W-:Y:S04]  /*33bf0*/  @!UPT UIADD3 URZ, URZ, URZ, URZ ;  /* 0x0000003f3f3ff290 */ /* 0x000fe8000fffe03f */
[----:B------:R1:W-:Y:S04]  /*33c00*/  STL.64 [R1+0x1320], R104 ;  /* 0x0013206801007387 */ /* 0x0003e80000100a00 */
[----:B------:R1:W-:Y:S04]  /*33c10*/  STL.64 [R1+0x1328], R106 ;  /* 0x0013286a01007387 */ /* 0x0003e80000100a00 */
[----:B------:R-:W4:Y:S04]  /*33c20*/  LDL.LU.64 R108, [R1+0x16e0] ;  /* 0x0016e000016c7983 */ /* 0x000f280000300a00 */
[----:B------:R-:W4:Y:S04]  /*33c30*/  LDL.LU.64 R110, [R1+0x16e8] ;  /* 0x0016e800016e7983 */ /* 0x000f280000300a00 */
[----:B------:R1:W-:Y:S01]  /*33c40*/  STL.64 [R1+0x1460], R100 ;  /* 0x0014606401007387 */ /* 0x0003e20000100a00 */
[-C--:B------:R-:W-:Y:S03]  /*33c50*/  HMMA.1688.F32.TF32 R96, R80, R188.reuse, R96 ;  /* 0x000000bc5060723c */ /* 0x080fe60000081060 */
[----:B------:R1:W-:Y:S04]  /*33c60*/  STL.64 [R1+0x1468], R102 ;  /* 0x0014686601007387 */ /* 0x0003e80000100a00 */
[----:B-1----:R-:W4:Y:S04]  /*33c70*/  LDL.LU.64 R104, [R1+0x16f0] ;  /* 0x0016f00001687983 */ /* 0x002f280000300a00 */
[----:B------:R-:W4:Y:S04]  /*33c80*/  LDL.LU.64 R106, [R1+0x16f8] ;  /* 0x0016f800016a7983 */ /* 0x000f280000300a00 */
[----:B------:R-:W4:Y:S04]  /*33c90*/  LDL.LU.64 R100, [R1+0x1710] ;  /* 0x0017100001647983 */ /* 0x000f280000300a00 */
[----:B------:R-:W4:Y:S01]  /*33ca0*/  LDL.LU.64 R102, [R1+0x1718] ;  /* 0x0017180001667983 */ /* 0x000f220000300a00 */
[----:B--2---:R-:W-:Y:S03]  /*33cb0*/  HMMA.1688.F32.TF32 R92, R84, R188, R92 ;  /* 0x000000bc545c723c */ /* 0x004fe6000008105c */
[----:B------:R1:W-:Y:S04]  /*33cc0*/  STL.64 [R1+0x12f0], R96 ;  /* 0x0012f06001007387 */ /* 0x0003e80000100a00 */
[----:B------:R2:W-:Y:S04]  /*33cd0*/  STL.64 [R1+0x12f8], R98 ;  /* 0x0012f86201007387 */ /* 0x0005e80000100a00 */
[----:B-1----:R-:W4:Y:S04]  /*33ce0*/  LDL.LU.64 R96, [R1+0x1720] ;  /* 0x0017200001607983 */ /* 0x002f280000300a00 */
[----:B--2---:R-:W2:Y:S08]  /*33cf0*/  LDL.LU.64 R98, [R1+0x1728] ;  /* 0x0017280001627983 */ /* 0x004eb00000300a00 */
[----:B------:R1:W-:Y:S04]  /*33d00*/  STL.64 [R1+0x1450], R92 ;  /* 0x0014505c01007387 */ /* 0x0003e80000100a00 */
[----:B------:R1:W-:Y:S04]  /*33d10*/  STL.64 [R1+0x1458], R94 ;  /* 0x0014585e01007387 */ /* 0x0003e80000100a00 */
        /* <DEDUP_REMOVED lines=9> */
[C---:B----4-:R-:W-:Y:S03]  /*33db0*/  HMMA.1688.F32.TF32 R116, R80.reuse, R180, R88 ;  /* 0x000000b45074723c */ /* 0x050fe60000081058 */
[----:B------:R-:W4:Y:S04]  /*33dc0*/  LDL.LU.64 R88, [R1+0x1750] ;  /* 0x0017500001587983 */ /* 0x000f280000300a00 */
[----:B------:R-:W4:Y:S01]  /*33dd0*/  LDL.LU.64 R90, [R1+0x1758] ;  /* 0x00175800015a7983 */ /* 0x000f220000300a00 */
[C---:B------:R-:W-:Y:S11]  /*33de0*/  HMMA.1688.F32.TF32 R108, R80.reuse, R176, R108 ;  /* 0x000000b0506c723c */ /* 0x040ff6000008106c */
[----:B------:R-:W-:Y:S04]  /*33df0*/  @!UPT UIADD3 URZ, URZ, URZ, URZ ;  /* 0x0000003f3f3ff290 */ /* 0x000fe8000fffe03f */
[----:B------:R-:W-:Y:S04]  /*33e00*/  STL.64 [R1+0x12d0], R116 ;  /* 0x0012d07401007387 */ /* 0x000fe80000100a00 */
[----:B------:R-:W-:Y:S01]  /*33e10*/  STL.64 [R1+0x12d8], R118 ;  /* 0x0012d87601007387 */ /* 0x000fe20000100a00 */
[C---:B------:R-:W-:Y:S08]  /*33e20*/  HMMA.1688.F32.TF32 R104, R80.reuse, R172, R104 ;  /* 0x000000ac5068723c */ /* 0x040ff00000081068 */
[----:B------:R-:W-:Y:S01]  /*33e30*/  HMMA.1688.F32.TF32 R100, R80, R168, R100 ;  /* 0x000000a85064723c */ /* 0x000fe20000081064 */
[----:B------:R-:W-:Y:S04]  /*33e40*/  STL.64 [R1+0x12c0], R108 ;  /* 0x0012c06c01007387 */ /* 0x000fe80000100a00 */
[----:B------:R-:W-:Y:S11]  /*33e50*/  STL.64 [R1+0x12c8], R110 ;  /* 0x0012c86e01007387 */ /* 0x000ff60000100a00 */
[----:B------:R-:W-:-:S02]  /*33e60*/  IMAD.MOV.U32 R77, RZ, RZ, R107 ;  /* 0x000000ffff4d7224 */ /* 0x000fc400078e006b */
[----:B------:R-:W-:Y:S01]  /*33e70*/  IMAD.MOV.U32 R76, RZ, RZ, R106 ;  /* 0x000000ffff4c7224 */ /* 0x000fe200078e006a */
[C---:B--2---:R-:W-:Y:S01]  /*33e80*/  HMMA.1688.F32.TF32 R96, R80.reuse, R164, R96 ;  /* 0x000000a45060723c */ /* 0x044fe20000081060 */
[----:B------:R-:W-:Y:S04]  /*33e90*/  STL.64 [R1+0x12b0], R104 ;  /* 0x0012b06801007387 */ /* 0x000fe80000100a00 */
[----:B------:R1:W-:Y:S03]  /*33ea0*/  STL [R1+0x43b8], R77 ;  /* 0x0043b84d01007387 */ /* 0x0003e60000100800 */
[----:B------:R-:W-:Y:S01]  /*33eb0*/  HMMA.1688.F32.TF32 R92, R80, R160, R92 ;  /* 0x000000a0505c723c */ /* 0x000fe2000008105c */
[----:B------:R2:W-:Y:S11]  /*33ec0*/  STL [R1+0x43b4], R76 ;  /* 0x0043b44c01007387 */ /* 0x0005f60000100800 */
[----:B------:R-:W-:Y:S04]  /*33ed0*/  @!UPT UIADD3 URZ, URZ, URZ, URZ ;  /* 0x0000003f3f3ff290 */ /* 0x000fe8000fffe03f */
[----:B-1----:R-:W-:Y:S01]  /*33ee0*/  MOV R77, R98 ;  /* 0x00000062004d7202 */ /* 0x002fe20000000f00 */
[----:B------:R1:W-:Y:S01]  /*33ef0*/  STL.64 [R1+0x12a0], R100 ;  /* 0x0012a06401007387 */ /* 0x0003e20000100a00 */
[----:B--2---:R-:W-:-:S03]  /*33f00*/  IMAD.MOV.U32 R76, RZ, RZ, R99 ;  /* 0x000000ffff4c7224 */ /* 0x004fc600078e0063 */
[----:B------:R2:W-:Y:S04]  /*33f10*/  STL.64 [R1+0x12a8], R102 ;  /* 0x0012a86601007387 */ /* 0x0005e80000100a00 */
[----:B------:R-:W-:Y:S04]  /*33f20*/  STL.64 [R1+0x1290], R96 ;  /* 0x0012906001007387 */ /* 0x000fe80000100a00 */
[----:B------:R-:W-:Y:S04]  /*33f30*/  STL [R1+0x43c0], R76 ;  /* 0x0043c04c01007387 */ /* 0x000fe80000100800 */
[----:B------:R1:W-:Y:S04]  /*33f40*/  STL [R1+0x43bc], R77 ;  /* 0x0043bc4d01007387 */ /* 0x0003e80000100800 */
[----:B------:R1:W-:Y:S04]  /*33f50*/  STL.64 [R1+0x1280], R92 ;  /* 0x0012805c01007387 */ /* 0x0003e80000100a00 */
[----:B------:R1:W-:Y:S01]  /*33f60*/  STL.64 [R1+0x1288], R94 ;  /* 0x0012885e01007387 */ /* 0x0003e20000100a00 */
[C---:B---3--:R-:W-:Y:S11]  /*33f70*/  HMMA.1688.F32.TF32 R4, R80.reuse, R156, R4 ;  /* 0x0000009c5004723c */ /* 0x048ff60000081004 */
[----:B------:R-:W-:Y:S11]  /*33f80*/  @!UPT UIADD3 URZ, URZ, URZ, URZ ;  /* 0x0000003f3f3ff290 */ /* 0x000ff6000fffe03f */
[----:B------:R-:W-:Y:S02]  /*33f90*/  @!UPT UIADD3 URZ, URZ, URZ, URZ ;  /* 0x0000003f3f3ff290 */ /* 0x000fe4000fffe03f */
[----:B------:R-:W-:Y:S01]  /*33fa0*/  IMAD.MOV.U32 R144, RZ, RZ, R4 ;  /* 0x000000ffff907224 */ /* 0x000fe200078e0004 */
[----:B------:R-:W-:Y:S01]  /*33fb0*/  MOV R148, R6 ;  /* 0x0000000600947202 */ /* 0x000fe20000000f00 */
[----:B------:R-:W-:Y:S02]  /*33fc0*/  IMAD.MOV.U32 R145, RZ, RZ, R5 ;  /* 0x000000ffff917224 */ /* 0x000fe400078e0005 */
[----:B------:R-:W-:Y:S01]  /*33fd0*/  IMAD.MOV.U32 R149, RZ, RZ, R7 ;  /* 0x000000ffff957224 */ /* 0x000fe200078e0007 */
[----:B------:R-:W3:Y:S04]  /*33fe0*/  LDL.LU.64 R4, [R1+0x1760] ;  /* 0x0017600001047983 */ /* 0x000ee80000300a00 */
[----:B------:R-:W3:Y:S04]  /*33ff0*/  LDL.LU.64 R6, [R1+0x1768] ;  /* 0x0017680001067983 */ /* 0x000ee80000300a00 */
[----:B------:R-:W-:Y:S04]  /*34000*/  STL [R1+0x43d0], R149 ;  /* 0x0043d09501007387 */ /* 0x000fe80000100800 */
[----:B------:R-:W-:Y:S04]  /*34010*/  STL [R1+0x43cc], R148 ;  /* 0x0043cc9401007387 */ /* 0x000fe80000100800 */
[----:B------:R-:W-:Y:S01]  /*34020*/  STL [R1+0x43c8], R145 ;  /* 0x0043c89101007387 */ /* 0x000fe20000100800 */
[----:B----4-:R-:W-:Y:S03]  /*34030*/  HMMA.1688.F32.TF32 R88, R80, R60, R88 ;  /* 0x0000003c5058723c */ /* 0x010fe60000081058 */
[----:B------:R-:W-:Y:S11]  /*34040*/  STL [R1+0x43c4], R144 ;  /* 0x0043c49001007387 */ /* 0x000ff60000100800 */
[----:B------:R-:W-:Y:S09]  /*34050*/  @!UPT UIADD3 URZ, URZ, URZ, URZ ;  /* 0x0000003f3f3ff290 */ /* 0x000ff2000fffe03f */
        /* <DEDUP_REMOVED lines=18> */
[----:B--2---:R-:W2:Y:S01]  /*34180*/  LDL.LU.64 R102, [R1+0x14d8] ;  /* 0x0014d80001667983 */ /* 0x004ea20000300a00 */
[----:B------:R-:W-:-:S03]  /*34190*/  IMAD.MOV.U32 R77, RZ, RZ, R91 ;  /* 0x000000ffff4d7224 */ /* 0x000fc600078e005b */
[----:B------:R-:W2:Y:S01]  /*341a0*/  LDL.LU.64 R96, [R1+0x14c0] ;  /* 0x0014c00001607983 */ /* 0x000ea20000300a00 */
[----:B------:R-:W-:-:S03]  /*341b0*/  IMAD.MOV.U32 R76, RZ, RZ, R90 ;  /* 0x000000ffff4c7224 */ /* 0x000fc600078e005a */
[----:B------:R-:W2:Y:S04]  /*341c0*/  LDL.LU.64 R98, [R1+0x14c8] ;  /* 0x0014c80001627983 */ /* 0x000ea80000300a00 */
[----:B------:R-:W2:Y:S04]  /*341d0*/  LDL.LU.64 R92, [R1+0x14b0] ;  /* 0x0014b000015c7983 */ /* 0x000ea80000300a00 */
[----:B------:R-:W2:Y:S04]  /*341e0*/  LDL.LU.64 R94, [R1+0x14b8] ;  /* 0x0014b800015e7983 */ /* 0x000ea80000300a00 */
[----:B----4-:R-:W4:Y:S04]  /*341f0*/  LDL.LU.64 R88, [R1+0x14a0] ;  /* 0x0014a00001587983 */ /* 0x010f280000300a00 */
[----:B------:R-:W4:Y:S04]  /*34200*/  LDL.LU.64 R90, [R1+0x14a8] ;  /* 0x0014a800015a7983 */ /* 0x000f280000300a00 */
[----:B------:R-:W-:Y:S04]  /*34210*/  STL [R1+0x43d8], R77 ;  /* 0x0043d84d01007387 */ /* 0x000fe80000100800 */
[----:B------:R-:W-:Y:S01]  /*34220*/  STL [R1+0x43d4], R76 ;  /* 0x0043d44c01007387 */ /* 0x000fe20000100800 */
[----:B---3--:R-:W-:Y:S11]  /*34230*/  HMMA.1688.F32.TF32 R4, R80, R12, R4 ;  /* 0x0000000c5004723c */ /* 0x008ff60000081004 */
[----:B------:R-:W-:Y:S11]  /*34240*/  @!UPT UIADD3 URZ, URZ, URZ, URZ ;  /* 0x0000003f3f3ff290 */ /* 0x000ff6000fffe03f */
[----:B------:R-:W-:Y:S02]  /*34250*/  @!UPT UIADD3 URZ, URZ, URZ, URZ ;  /* 0x0000003f3f3ff290 */ /* 0x000fe4000fffe03f */
[----:B------:R-:W-:Y:S01]  /*34260*/  MOV R149, R4 ;  /* 0x0000000400957202 */ /* 0x000fe20000000f00 */
[----:B------:R-:W-:Y:S02]  /*34270*/  IMAD.MOV.U32 R148, RZ, RZ, R5 ;  /* 0x000000ffff947224 */ /* 0x000fe400078e0005 */
[----:B------:R-:W-:Y:S01]  /*34280*/  IMAD.MOV.U32 R145, RZ, RZ, R6 ;  /* 0x000000ffff917224 */ /* 0x000fe200078e0006 */
[----:B------:R-:W3:Y:S01]  /*34290*/  LDL.LU.64 R4, [R1+0x1490] ;  /* 0x0014900001047983 */ /* 0x000ee20000300a00 */
[----:B------:R-:W-:-:S03]  /*342a0*/  IMAD.MOV.U32 R144, RZ, RZ, R7 ;  /* 0x000000ffff907224 */ /* 0x000fc600078e0007 */
[----:B------:R-:W3:Y:S01]  /*342b0*/  LDL.LU.64 R6, [R1+0x1498] ;  /* 0x0014980001067983 */ /* 0x000ee20000300a00 */
[C---:B------:R-:W-:Y:S08]  /*342c0*/  HMMA.1688.F32.TF32 R136, R80.reuse, R8, R136 ;  /* 0x000000085088723c */ /* 0x040ff00000081088 */
[----:B------:R-:W-:Y:S11]  /*342d0*/  HMMA.1688.F32.TF32 R80, R80, R196, R132 ;  /* 0x000000c45050723c */ /* 0x000ff60000081084 */
[----:B------:R-:W-:Y:S11]  /*342e0*/  @!UPT UIADD3 URZ, URZ, URZ, URZ ;  /* 0x0000003f3f3ff290 */ /* 0x000ff6000fffe03f */
[----:B------:R-:W-:Y:S02]  /*342f0*/  @!UPT UIADD3 URZ, URZ, URZ, URZ ;  /* 0x0000003f3f3ff290 */ /* 0x000fe4000fffe03f */
[----:B------:R-:W-:Y:S01]  /*34300*/  IMAD.MOV.U32 R242, RZ, RZ, R80 ;  /* 0x000000fffff27224 */ /* 0x000fe200078e0050 */
[----:B------:R-:W-:Y:S01]  /*34310*/  MOV R193, R82 ;  /* 0x0000005200c17202 */ /* 0x000fe20000000f00 */
[----:B------:R-:W-:Y:S02]  /*34320*/  IMAD.MOV.U32 R243, RZ, RZ, R81 ;  /* 0x000000fffff37224 */ /* 0x000fe400078e0051 */
[----:B------:R-:W-:Y:S02]  /*34330*/  IMAD.MOV.U32 R192, RZ, RZ, R83 ;  /* 0x000000ffffc07224 */ /* 0x000fe400078e0053 */
[C---:B------:R-:W-:Y:S01]  /*34340*/  HMMA.1688.F32.TF32 R80, R84.reuse, R184, R128 ;  /* 0x000000b85450723c */ /* 0x040fe20000081080 */
[----:B------:R-:W-:Y:S07]  /*34350*/  STL.64 [R1+0x1240], R136 ;  /* 0x0012408801007387 */ /* 0x000fee0000100a00 */
[C---:B------:R-:W-:Y:S08]  /*34360*/  HMMA.1688.F32.TF32 R124, R84.reuse, R180, R124 ;  /* 0x000000b4547c723c */ /* 0x040ff0000008107c */
[C---:B------:R-:W-:Y:S07]  /*34370*/  HMMA.1688.F32.TF32 R120, R84.reuse, R176, R120 ;  /* 0x000000b05478723c */ /* 0x040fee0000081078 */
[----:B------:R-:W-:Y:S04]  /*34380*/  STL.64 [R1+0x1440], R80 ;  /* 0x0014405001007387 */ /* 0x000fe80000100a00 */
[----:B------:R1:W-:Y:S02]  /*34390*/  STL.64 [R1+0x1448], R82 ;  /* 0x0014485201007387 */ /* 0x0003e40000100a00 */
[C---:B-1----:R-:W-:Y:S02]  /*343a0*/  HMMA.1688.F32.TF32 R80, R84.reuse, R172, R116 ;  /* 0x000000ac5450723c */ /* 0x042fe40000081074 */
[----:B------:R-:W-:Y:S04]  /*343b0*/  STL.64 [R1+0x1430], R124 ;  /* 0x0014307c01007387 */ /* 0x000fe80000100a00 */
[----:B------:R-:W-:Y:S02]  /*343c0*/  STL.64 [R1+0x1438], R126 ;  /* 0x0014387e01007387 */ /* 0x000fe40000100a00 */
[C---:B------:R-:W-:Y:S02]  /*343d0*/  HMMA.1688.F32.TF32 R108, R84.reuse, R168, R108 ;  /* 0x000000a8546c723c */ /* 0x040fe4000008106c */
[----:B------:R-:W-:Y:S04]  /*343e0*/  STL.64 [R1+0x1420], R120 ;  /* 0x0014207801007387 */ /* 0x000fe80000100a00 */
[----:B------:R-:W-:Y:S02]  /*343f0*/  STL.64 [R1+0x1428], R122 ;  /* 0x0014287a01007387 */ /* 0x000fe40000100a00 */
[C---:B------:R-:W-:Y:S07]  /*34400*/  HMMA.1688.F32.TF32 R104, R84.reuse, R164, R104 ;  /* 0x000000a45468723c */ /* 0x040fee0000081068 */
[----:B------:R-:W-:Y:S04]  /*34410*/  STL.64 [R1+0x1410], R80 ;  /* 0x0014105001007387 */ /* 0x000fe80000100a00 */
[----:B------:R2:W-:Y:S02]  /*34420*/  STL.64 [R1+0x1418], R82 ;  /* 0x0014185201007387 */ /* 0x0005e40000100a00 */
[C---:B--2---:R-:W-:Y:S02]  /*34430*/  HMMA.1688.F32.TF32 R80, R84.reuse, R160, R100 ;  /* 0x000000a05450723c */ /* 0x044fe40000081064 */
        /* <DEDUP_REMOVED lines=8> */
[C---:B----4-:R-:W-:Y:S02]  /*344c0*/  HMMA.1688.F32.TF32 R80, R84.reuse, R12, R88 ;  /* 0x0000000c5450723c */ /* 0x050fe40000081058 */
[----:B------:R-:W-:Y:S04]  /*344d0*/  STL.64 [R1+0x13d0], R96 ;  /* 0x0013d06001007387 */ /* 0x000fe80000100a00 */
[----:B------:R-:W-:Y:S04]  /*344e0*/  STL.64 [R1+0x13d8], R98 ;  /* 0x0013d86201007387 */ /* 0x000fe80000100a00 */
[----:B------:R-:W-:Y:S04]  /*344f0*/  STL.64 [R1+0x13c0], R92 ;  /* 0x0013c05c01007387 */ /* 0x000fe80000100a00 */
[----:B------:R-:W-:Y:S09]  /*34500*/  STL.64 [R1+0x13c8], R94 ;  /* 0x0013c85e01007387 */ /* 0x000ff20000100a00 */
[----:B------:R-:W-:Y:S04]  /*34510*/  STL.64 [R1+0x13b0], R80 ;  /* 0x0013b05001007387 */ /* 0x000fe80000100a00 */
[----:B------:R-:W-:Y:S04]  /*34520*/  STL.64 [R1+0x13b8], R82 ;  /* 0x0013b85201007387 */ /* 0x000fe80000100a00 */
[----:B------:R-:W2:Y:S01]  /*34530*/  LDL.LU R59, [R1+0x47f0] ;  /* 0x0047f000013b7983 */ /* 0x000ea20000300800 */
[----:B---3--:R-:W-:Y:S11]  /*34540*/  HMMA.1688.F32.TF32 R4, R84, R8, R4 ;  /* 0x000000085404723c */ /* 0x008ff60000081004 */
[----:B------:R-:W-:Y:S11]  /*34550*/  @!UPT UIADD3 URZ, URZ, URZ, URZ ;  /* 0x0000003f3f3ff290 */ /* 0x000ff6000fffe03f */
[----:B------:R-:W-:Y:S01]  /*34560*/  @!UPT UIADD3 URZ, URZ, URZ, URZ ;  /* 0x0000003f3f3ff290 */ /* 0x000fe2000fffe03f */
[----:B------:R1:W-:Y:S04]  /*34570*/  STL.64 [R1+0x13a0], R4 ;  /* 0x0013a00401007387 */ /* 0x0003e80000100a00 */
[----:B------:R3:W-:Y:S04]  /*34580*/  STL.64 [R1+0x13a8], R6 ;  /* 0x0013a80601007387 */ /* 0x0007e80000100a00 */
[----:B------:R-:W4:Y:S04]  /*34590*/  LDL.LU R154, [R1+0x47ec] ;  /* 0x0047ec00019a7983 */ /* 0x000f280000300800 */
[----:B------:R-:W4:Y:S04]  /*345a0*/  LDL.LU R151, [R1+0x47e8] ;  /* 0x0047e80001977983 */ /* 0x000f280000300800 */
[----:B------:R-:W4:Y:S01]  /*345b0*/  LDL.LU R42, [R1+0x47e4] ;  /* 0x0047e400012a7983 */ /* 0x000f220000300800 */
[----:B-1----:R-:W-:-:S03]  /*345c0*/  IMAD.MOV.U32 R4, RZ, RZ, R67 ;  /* 0x000000ffff047224 */ /* 0x002fc600078e0043 */
[----:B------:R-:W4:Y:S01]  /*345d0*/  LDL.LU R43, [R1+0x47e0] ;  /* 0x0047e000012b7983 */ /* 0x000f220000300800 */
[----:B------:R-:W-:-:S03]  /*345e0*/  IMAD.MOV.U32 R5, RZ, RZ, R66 ;  /* 0x000000ffff057224 */ /* 0x000fc600078e0042 */
[----:B------:R-:W4:Y:S01]  /*345f0*/  LDL.LU R46, [R1+0x47dc] ;  /* 0x0047dc00012e7983 */ /* 0x000f220000300800 */
[----:B---3--:R-:W-:-:S03]  /*34600*/  MOV R6, R155 ;  /* 0x0000009b00067202 */ /* 0x008fc60000000f00 */
[----:B------:R-:W3:Y:S04]  /*34610*/  LDL.LU R47, [R1+0x47d8] ;  /* 0x0047d800012f7983 */ /* 0x000ee80000300800 */
[----:B------:R-:W3:Y:S04]  /*34620*/  LDL.LU R58, [R1+0x47d4] ;  /* 0x0047d400013a7983 */ /* 0x000ee80000300800 */
[----:B------:R-:W3:Y:S04]  /*34630*/  LDL.LU R67, [R1+0x47d0] ;  /* 0x0047d00001437983 */ /* 0x000ee80000300800 */
[----:B------:R-:W3:Y:S04]  /*34640*/  LDL.LU R66, [R1+0x47cc] ;  /* 0x0047cc0001427983 */ /* 0x000ee80000300800 */
[----:B------:R-:W3:Y:S01]  /*34650*/  LDL.LU R155, [R1+0x47c8] ;  /* 0x0047c800019b7983 */ /* 0x000ee20000300800 */
[----:B------:R-:W-:-:S02]  /*34660*/  IMAD.MOV.U32 R7, RZ, RZ, R70 ;  /* 0x000000ffff077224 */ /* 0x000fc400078e0046 */
[----:B------:R-:W-:Y:S01]  /*34670*/  IMAD.MOV.U32 R88, RZ, RZ, R147 ;  /* 0x000000ffff587224 */ /* 0x000fe200078e0093 */
[----:B------:R-:W3:Y:S01]  /*34680*/  LDL.LU R70, [R1+0x47c4] ;  /* 0x0047c40001467983 */ /* 0x000ee20000300800 */
[----:B------:R-:W-:Y:S01]  /*34690*/  IMAD.MOV.U32 R89, RZ, RZ, R146 ;  /* 0x000000ffff597224 */ /* 0x000fe200078e0092 */
[----:B------:R-:W-:Y:S02]  /*346a0*/  MOV R90, R75 ;  /* 0x0000004b005a7202 */ /* 0x000fe40000000f00 */
[----:B------:R-:W3:Y:S01]  /*346b0*/  LDL.LU R147, [R1+0x47c0] ;  /* 0x0047c00001937983 */ /* 0x000ee20000300800 */
[----:B------:R-:W-:-:S03]  /*346c0*/  IMAD.MOV.U32 R91, RZ, RZ, R50 ;  /* 0x000000ffff5b7224 */ /* 0x000fc600078e0032 */
[----:B------:R-:W3:Y:S01]  /*346d0*/  LDL.LU R146, [R1+0x47bc] ;  /* 0x0047bc0001927983 */ /* 0x000ee20000300800 */
[----:B------:R-:W-:-:S03]  /*346e0*/  IMAD.MOV.U32 R96, RZ, RZ, R51 ;  /* 0x000000ffff607224 */ /* 0x000fc600078e0033 */
[----:B------:R-:W3:Y:S01]  /*346f0*/  LDL.LU R75, [R1+0x47b8] ;  /* 0x0047b800014b7983 */ /* 0x000ee20000300800 */
[----:B------:R-:W-:Y:S01]  /*34700*/  IMAD.MOV.U32 R97, RZ, RZ, R54 ;  /* 0x000000ffff617224 */ /* 0x000fe200078e0036 */
[----:B------:R-:W-:Y:S02]  /*34710*/  MOV R98, R55 ;  /* 0x0000003700627202 */ /* 0x000fe40000000f00 */
[----:B------:R-:W3:Y:S01]  /*34720*/  LDL.LU R50, [R1+0x47b4] ;  /* 0x0047b40001327983 */ /* 0x000ee20000300800 */
[----:B------:R-:W-:-:S03]  /*34730*/  IMAD.MOV.U32 R99, RZ, RZ, R150 ;  /* 0x000000ffff637224 */ /* 0x000fc600078e0096 */
[----:B------:R-:W3:Y:S01]  /*34740*/  LDL.LU R51, [R1+0x47b0] ;  /* 0x0047b00001337983 */ /* 0x000ee20000300800 */
[----:B------:R-:W-:-:S03]  /*34750*/  MOV R77, R138 ;  /* 0x0000008a004d7202 */ /* 0x000fc60000000f00 */
[----:B------:R-:W3:Y:S01]  /*34760*/  LDL.LU R54, [R1+0x47ac] ;  /* 0x0047ac0001367983 */ /* 0x000ee20000300800 */
[----:B------:R-:W-:-:S03]  /*34770*/  IMAD.MOV.U32 R76, RZ, RZ, R139 ;  /* 0x000000ffff4c7224 */ /* 0x000fc600078e008b */
[----:B------:R-:W3:Y:S01]  /*34780*/  LDL.LU R55, [R1+0x47a8] ;  /* 0x0047a80001377983 */ /* 0x000ee20000300800 */
[----:B------:R-:W-:-:S03]  /*34790*/  IMAD.MOV.U32 R139, RZ, RZ, R74 ;  /* 0x000000ffff8b7224 */ /* 0x000fc600078e004a */
[----:B------:R-:W3:Y:S01]  /*347a0*/  LDL.LU R150, [R1+0x47a4] ;  /* 0x0047a40001967983 */ /* 0x000ee20000300800 */
[----:B--2---:R-:W-:Y:S01]  /*347b0*/  MOV R138, R59 ;  /* 0x0000003b008a7202 */ /* 0x004fe20000000f00 */
[----:B----4-:R-:W-:Y:S02]  /*347c0*/  IMAD.MOV.U32 R137, RZ, RZ, R154 ;  /* 0x000000ffff897224 */ /* 0x010fe400078e009a */
[----:B------:R-:W-:Y:S02]  /*347d0*/  IMAD.MOV.U32 R136, RZ, RZ, R151 ;  /* 0x000000ffff887224 */ /* 0x000fe400078e0097 */
[----:B------:R-:W2:Y:S04]  /*347e0*/  LDL.LU R151, [R1+0x47a0] ;  /* 0x0047a00001977983 */ /* 0x000ea80000300800 */
[----:B------:R-:W4:Y:S04]  /*347f0*/  LDL.LU R154, [R1+0x479c] ;  /* 0x00479c00019a7983 */ /* 0x000f280000300800 */
[----:B------:R-:W4:Y:S04]  /*34800*/  LDL.LU R59, [R1+0x4798] ;  /* 0x00479800013b7983 */ /* 0x000f280000300800 */
[----:B------:R-:W4:Y:S01]  /*34810*/  LDL.LU R74, [R1+0x4794] ;  /* 0x00479400014a7983 */ /* 0x000f220000300800 */
[----:B---3--:R-:W-:Y:S01]  /*34820*/  MOV R102, R67 ;  /* 0x0000004300667202 */ /* 0x008fe20000000f00 */
[----:B------:R-:W-:-:S02]  /*34830*/  IMAD.MOV.U32 R101, RZ, RZ, R66 ;  /* 0x000000ffff657224 */ /* 0x000fc400078e0042 */
[----:B------:R-:W-:Y:S02]  /*34840*/  IMAD.MOV.U32 R100, RZ, RZ, R155 ;  /* 0x000000ffff647224 */ /* 0x000fe400078e009b */
[----:B------:R-:W3:Y:S04]  /*34850*/  LDL.LU R155, [R1+0x4790] ;  /* 0x00479000019b7983 */ /* 0x000ee80000300800 */
[----:B------:R-:W3:Y:S04]  /*34860*/  LDL.LU R66, [R1+0x478c] ;  /* 0x00478c0001427983 */ /* 0x000ee80000300800 */
[----:B------:R-:W3:Y:S01]  /*34870*/  LDL.LU R67, [R1+0x4788] ;  /* 0x0047880001437983 */ /* 0x000ee20000300800 */
[----:B------:R-:W-:-:S03]  /*34880*/  IMAD.MOV.U32 R103, RZ, RZ, R58 ;  /* 0x000000ffff677224 */ /* 0x000fc600078e003a */
[----:B------:R-:W3:Y:S01]  /*34890*/  LDL.LU R58, [R1+0x4784] ;  /* 0x00478400013a7983 */ /* 0x000ee20000300800 */
[----:B------:R-:W-:Y:S01]  /*348a0*/  IMAD.MOV.U32 R111, RZ, RZ, R150 ;  /* 0x000000ffff6f7224 */ /* 0x000fe200078e0096 */
[----:B--2---:R-:W-:Y:S01]  /*348b0*/  MOV R110, R151 ;  /* 0x00000097006e7202 */ /* 0x004fe20000000f00 */
[----:B----4-:R-:W-:Y:S02]  /*348c0*/  IMAD.MOV.U32 R109, RZ, RZ, R154 ;  /* 0x000000ffff6d7224 */ /* 0x010fe400078e009a */
[----:B------:R-:W-:Y:S02]  /*348d0*/  IMAD.MOV.U32 R108, RZ, RZ, R59 ;  /* 0x000000ffff6c7224 */ /* 0x000fe400078e003b */
[----:B------:R-:W2:Y:S04]  /*348e0*/  LDL.LU R59, [R1+0x4780] ;  /* 0x00478000013b7983 */ /* 0x000ea80000300800 */
[----:B------:R-:W4:Y:S04]  /*348f0*/  LDL.LU R154, [R1+0x477c] ;  /* 0x00477c00019a7983 */ /* 0x000f280000300800 */
[----:B------:R-:W2:Y:S04]  /*34900*/  LDL.LU R151, [R1+0x4778] ;  /* 0x0047780001977983 */ /* 0x000ea80000300800 */
[----:B------:R-:W4:Y:S01]  /*34910*/  LDL.LU R150, [R1+0x4774] ;  /* 0x0047740001967983 */ /* 0x000f220000300800 */
[----:B---3--:R-:W-:-:S03]  /*34920*/  IMAD.MOV.U32 R140, RZ, RZ, R67 ;  /* 0x000000ffff8c7224 */ /* 0x008fc600078e0043 */
[----:B------:R-:W3:Y:S01]  /*34930*/  LDL.LU R67, [R1+0x4770] ;  /* 0x0047700001437983 */ /* 0x000ee20000300800 */
[----:B------:R-:W-:-:S03]  /*34940*/  IMAD.MOV.U32 R141, RZ, RZ, R66 ;  /* 0x000000ffff8d7224 */ /* 0x000fc600078e0042 */
[----:B------:R-:W3:Y:S01]  /*34950*/  LDL.LU R66, [R1+0x476c] ;  /* 0x00476c0001427983 */ /* 0x000ee20000300800 */
[----:B------:R-:W-:Y:S01]  /*34960*/  MOV R142, R155 ;  /* 0x0000009b008e7202 */ /* 0x000fe20000000f00 */
[----:B------:R-:W-:Y:S02]  /*34970*/  IMAD.MOV.U32 R143, RZ, RZ, R74 ;  /* 0x000000ffff8f7224 */ /* 0x000fe400078e004a */
[----:B------:R-:W3:Y:S04]  /*34980*/  LDL.LU R155, [R1+0x4768] ;  /* 0x00476800019b7983 */ /* 0x000ee80000300800 */
[----:B------:R-:W3:Y:S01]  /*34990*/  LDL.LU R74, [R1+0x4764] ;  /* 0x00476400014a7983 */ /* 0x000ee20000300800 */
[----:B--2---:R-:W-:-:S03]  /*349a0*/  IMAD.MOV.U32 R200, RZ, RZ, R151 ;  /* 0x000000ffffc87224 */ /* 0x004fc600078e0097 */
[----:B------:R-:W2:Y:S01]  /*349b0*/  LDL.LU R151, [R1+0x4760] ;  /* 0x0047600001977983 */ /* 0x000ea20000300800 */
[----:B----4-:R-:W-:-:S03]  /*349c0*/  IMAD.MOV.U32 R201, RZ, RZ, R150 ;  /* 0x000000ffffc97224 */ /* 0x010fc600078e0096 */
[----:B------:R-:W4:Y:S01]  /*349d0*/  LDL.LU R150, [R1+0x475c] ;  /* 0x00475c0001967983 */ /* 0x000f220000300800 */
[----:B---3--:R-:W-:-:S03]  /*349e0*/  MOV R202, R67 ;  /* 0x0000004300ca7202 */ /* 0x008fc60000000f00 */
[----:B------:R-:W3:Y:S01]  /*349f0*/  LDL.LU R67, [R1+0x4758] ;  /* 0x0047580001437983 */ /* 0x000ee20000300800 */
[----:B------:R-:W-:-:S03]  /*34a00*/  IMAD.MOV.U32 R203, RZ, RZ, R66 ;  /* 0x000000ffffcb7224 */ /* 0x000fc600078e0042 */
[----:B------:R-:W3:Y:S04]  /*34a10*/  LDL.LU R66, [R1+0x4754] ;  /* 0x0047540001427983 */ /* 0x000ee80000300800 */
[----:B------:R-:W3:Y:S04]  /*34a20*/  LDL.LU.64 R80, [R1+0x1470] ;  /* 0x0014700001507983 */ /* 0x000ee80000300a00 */
[----:B------:R-:W3:Y:S04]  /*34a30*/  LDL.LU.64 R82, [R1+0x1478] ;  /* 0x0014780001527983 */ /* 0x000ee80000300a00 */
[----:B------:R-:W3:Y:S04]  /*34a40*/  LDL.LU R220, [R1+0x1c40] ;  /* 0x001c400001dc7983 */ /* 0x000ee80000300800 */
        /* <DEDUP_REMOVED lines=13> */
[----:B------:R-:W3:Y:S01]  /*34b20*/  LDL.LU R218, [R1+0x1ac8] ;  /* 0x001ac80001da7983 */ /* 0x000ee20000300800 */
[----:B------:R-:W-:-:S03]  /*34b30*/  IMAD.MOV.U32 R207, RZ, RZ, R74 ;  /* 0x000000ffffcf7224 */ /* 0x000fc600078e004a */
[----:B------:R-:W3:Y:S01]  /*34b40*/  LDL.LU R219, [R1+0x1acc] ;  /* 0x001acc0001db7983 */ /* 0x000ee20000300800 */
[----:B------:R-:W-:Y:S01]  /*34b50*/  IMAD.MOV.U32 R104, RZ, RZ, R75 ;  /* 0x000000ffff687224 */ /* 0x000fe200078e004b */
[----:B------:R-:W-:Y:S01]  /*34b60*/  MOV R106, R147 ;  /* 0x00000093006a7202 */ /* 0x000fe20000000f00 */
[----:B------:R-:W-:Y:S02]  /*34b70*/  IMAD.MOV.U32 R105, RZ, RZ, R146 ;  /* 0x000000ffff697224 */ /* 0x000fe400078e0092 */
[----:B------:R-:W-:Y:S02]  /*34b80*/  IMAD.MOV.U32 R107, RZ, RZ, R70 ;  /* 0x000000ffff6b7224 */ /* 0x000fe400078e0046 */
[----:B------:R-:W-:Y:S02]  /*34b90*/  IMAD.MOV.U32 R92, RZ, RZ, R78 ;  /* 0x000000ffff5c7224 */ /* 0x000fe400078e004e */
[----:B------:R-:W-:Y:S01]  /*34ba0*/  IMAD.MOV.U32 R93, RZ, RZ, R79 ;  /* 0x000000ffff5d7224 */ /* 0x000fe200078e004f */
[----:B------:R-:W-:-:S02]  /*34bb0*/  MOV R94, R71 ;  /* 0x00000047005e7202 */ /* 0x000fc40000000f00 */
[----:B--2---:R-:W-:Y:S01]  /*34bc0*/  MOV R206, R151 ;  /* 0x0000009700ce7202 */ /* 0x004fe20000000f00 */
[----:B----4-:R-:W-:Y:S02]  /*34bd0*/  IMAD.MOV.U32 R205, RZ, RZ, R150 ;  /* 0x000000ffffcd7224 */ /* 0x010fe400078e0096 */
[----:B---3--:R-:W-:Y:S02]  /*34be0*/  IMAD.MOV.U32 R204, RZ, RZ, R67 ;  /* 0x000000ffffcc7224 */ /* 0x008fe400078e0043 */
[----:B------:R-:W2:Y:S04]  /*34bf0*/  LDL.LU R67, [R1+0x4750] ;  /* 0x0047500001437983 */ /* 0x000ea80000300800 */
[----:B------:R-:W3:Y:S04]  /*34c00*/  LDL.LU R150, [R1+0x474c] ;  /* 0x00474c0001967983 */ /* 0x000ee80000300800 */
[----:B------:R-:W3:Y:S04]  /*34c10*/  LDL.LU R151, [R1+0x4748] ;  /* 0x0047480001977983 */ /* 0x000ee80000300800 */
[----:B------:R-:W4:Y:S04]  /*34c20*/  LDL.LU R74, [R1+0x4744] ;  /* 0x00474400014a7983 */ /* 0x000f280000300800 */
[----:B------:R-:W4:Y:S04]  /*34c30*/  LDL.LU R75, [R1+0x4740] ;  /* 0x00474000014b7983 */ /* 0x000f280000300800 */
[----:B------:R-:W2:Y:S04]  /*34c40*/  LDL.LU R146, [R1+0x473c] ;  /* 0x00473c0001927983 */ /* 0x000ea80000300800 */
[----:B------:R-:W2:Y:S04]  /*34c50*/  LDL.LU R147, [R1+0x4738] ;  /* 0x0047380001937983 */ /* 0x000ea80000300800 */
[----:B------:R-:W2:Y:S04]  /*34c60*/  LDL.LU R70, [R1+0x4734] ;  /* 0x0047340001467983 */ /* 0x000ea80000300800 */
[----:B------:R-:W2:Y:S04]  /*34c70*/  LDL.LU R78, [R1+0x4730] ;  /* 0x00473000014e7983 */ /* 0x000ea80000300800 */
[----:B------:R-:W2:Y:S04]  /*34c80*/  LDL.LU R79, [R1+0x472c] ;  /* 0x00472c00014f7983 */ /* 0x000ea80000300800 */
[----:B------:R-:W3:Y:S01]  /*34c90*/  LDL.LU R71, [R1+0x4728] ;  /* 0x0047280001477983 */ /* 0x000ee20000300800 */
[----:B------:R-:W-:Y:S01]  /*34ca0*/  HMMA.1688.F32.TF32 R80, R84, R196, R80 ;  /* 0x000000c45450723c */ /* 0x000fe20000081050 */
[----:B------:R-:W-:Y:S11]  /*34cb0*/  IMAD.MOV.U32 R95, RZ, RZ, R241 ;  /* 0x000000ffff5f7224 */ /* 0x000ff600078e00f1 */
[----:B------:R-:W-:Y:S11]  /*34cc0*/  @!UPT UIADD3 URZ, URZ, URZ, URZ ;  /* 0x0000003f3f3ff290 */ /* 0x000ff6000fffe03f */
[----:B------:R-:W-:Y:S01]  /*34cd0*/  STL.64 [R1+0x1390], R80 ;  /* 0x0013905001007387 */ /* 0x000fe20000100a00 */
[----:B------:R-:W-:-:S03]  /*34ce0*/  IMAD.MOV.U32 R241, RZ, RZ, R83 ;  /* 0x000000fffff17224 */ /* 0x000fc600078e0053 */
[----:B------:R2:W-:Y:S01]  /*34cf0*/  STL [R1+0x1398], R82 ;  /* 0x0013985201007387 */ /* 0x0005e20000100800 */
[----:B------:R-:W-:Y:S02]  /*34d00*/  IMAD.MOV.U32 R247, RZ, RZ, R68 ;  /* 0x000000fffff77224 */ /* 0x000fe400078e0044 */
[----:B------:R-:W-:Y:S01]  /*34d10*/  IMAD.MOV.U32 R245, RZ, RZ, R72 ;  /* 0x000000fffff57224 */ /* 0x000fe200078e0048 */
[----:B------:R-:W-:Y:S01]  /*34d20*/  MOV R246, R69 ;  /* 0x0000004500f67202 */ /* 0x000fe20000000f00 */
[----:B------:R-:W-:Y:S01]  /*34d30*/  IMAD.MOV.U32 R244, RZ, RZ, R73 ;  /* 0x000000fffff47224 */ /* 0x000fe200078e0049 */
[C---:B------:R-:W-:Y:S08]  /*34d40*/  HMMA.1688.F32.TF32 R104, R112.reuse, R54, R104 ;  /* 0x000000367068723c */ /* 0x040ff00000081068 */
[C---:B------:R-:W-:Y:S08]  /*34d50*/  HMMA.1688.F32.TF32 R100, R112.reuse, R50, R100 ;  /* 0x000000327064723c */ /* 0x040ff00000081064 */
[C---:B------:R-:W-:Y:S08]  /*34d60*/  HMMA.1688.F32.TF32 R96, R112.reuse, R42, R96 ;  /* 0x0000002a7060723c */ /* 0x040ff00000081060 */
[C---:B------:R-:W-:Y:S08]  /*34d70*/  HMMA.1688.F32.TF32 R92, R112.reuse, R38, R92 ;  /* 0x00000026705c723c */ /* 0x040ff0000008105c */
[C---:B------:R-:W-:Y:S08]  /*34d80*/  HMMA.1688.F32.TF32 R4, R112.reuse, R30, R4 ;  /* 0x0000001e7004723c */ /* 0x040ff00000081004 */
[C---:B--2---:R-:W-:Y:S08]  /*34d90*/  HMMA.1688.F32.TF32 R80, R112.reuse, R78, R220 ;  /* 0x0000004e7050723c */ /* 0x044ff000000810dc */
[C---:B---3--:R-:W-:Y:S08]  /*34da0*/  HMMA.1688.F32.TF32 R84, R112.reuse, R70, R216 ;  /* 0x000000467054723c */ /* 0x048ff000000810d8 */
[C---:B------:R-:W-:Y:S08]  /*34db0*/  HMMA.1688.F32.TF32 R120, R112.reuse, R146, R212 ;  /* 0x000000927078723c */ /* 0x040ff000000810d4 */
[----:B------:R-:W-:Y:S01]  /*34dc0*/  IMAD.MOV.U32 R68, RZ, RZ, R83 ;  /* 0x000000ffff447224 */ /* 0x000fe200078e0053 */
[----:B------:R-:W-:Y:S01]  /*34dd0*/  MOV R72, R81 ;  /* 0x0000005100487202 */ /* 0x000fe20000000f00 */
[----:B------:R-:W-:Y:S01]  /*34de0*/  IMAD.MOV.U32 R73, RZ, RZ, R80 ;  /* 0x000000ffff497224 */ /* 0x000fe200078e0050 */
[C---:B----4-:R-:W-:Y:S01]  /*34df0*/  HMMA.1688.F32.TF32 R116, R112.reuse, R74, R208 ;  /* 0x0000004a7074723c */ /* 0x050fe200000810d0 */
[----:B------:R-:W-:Y:S01]  /*34e00*/  IMAD.MOV.U32 R69, RZ, RZ, R82 ;  /* 0x000000ffff457224 */ /* 0x000fe200078e0052 */
[----:B------:R-:W-:Y:S04]  /*34e10*/  STL [R1+0x438c], R68 ;  /* 0x00438c4401007387 */ /* 0x000fe80000100800 */
[----:B------:R-:W-:Y:S04]  /*34e20*/  STL [R1+0x4388], R72 ;  /* 0x0043884801007387 */ /* 0x000fe80000100800 */
[----:B------:R-:W-:Y:S04]  /*34e30*/  STL [R1+0x4384], R73 ;  /* 0x0043844901007387 */ /* 0x000fe80000100800 */
[----:B------:R-:W-:Y:S04]  /*34e40*/  STL [R1+0x4380], R69 ;  /* 0x0043804501007387 */ /* 0x000fe80000100800 */
[----:B------:R-:W-:Y:S04]  /*34e50*/  STL.64 [R1+0x1500], R84 ;  /* 0x0015005401007387 */ /* 0x000fe80000100a00 */
[----:B------:R1:W-:Y:S04]  /*34e60*/  STL.64 [R1+0x1508], R86 ;  /* 0x0015085601007387 */ /* 0x0003e80000100a00 */
[----:B------:R-:W-:Y:S04]  /*34e70*/  LDS R80, [R3+0x4080] ;  /* 0x0040800003507984 */ /* 0x000fe80000000800 */
[----:B------:R-:W-:Y:S01]  /*34e80*/  LDS R82, [R3+0x6080] ;  /* 0x0060800003527984 */ /* 0x000fe20000000800 */
[C---:B-1----:R-:W-:Y:S03]  /*34e90*/  HMMA.1688.F32.TF32 R84, R112.reuse, R150, R204 ;  /* 0x000000967054723c */ /* 0x042fe600000810cc */
[----:B------:R-:W-:Y:S04]  /*34ea0*/  STL.64 [R1+0x1540], R120 ;  /* 0x0015407801007387 */ /* 0x000fe80000100a00 */
[----:B------:R1:W-:Y:S04]  /*34eb0*/  STL.64 [R1+0x1548], R122 ;  /* 0x0015487a01007387 */ /* 0x0003e80000100a00 */
[----:B------:R-:W-:Y:S04]  /*34ec0*/  STL.64 [R1+0x1580], R116 ;  /* 0x0015807401007387 */ /* 0x000fe80000100a00 */
[----:B------:R2:W-:Y:S01]  /*34ed0*/  STL.64 [R1+0x1588], R118 ;  /* 0x0015887601007387 */ /* 0x0005e20000100a00 */
[C---:B-1----:R-:W-:Y:S03]  /*34ee0*/  HMMA.1688.F32.TF32 R120, R112.reuse, R66, R200 ;  /* 0x000000427078723c */ /* 0x042fe600000810c8 */
[----:B------:R-:W-:Y:S04]  /*34ef0*/  LDS R81, [R240+0x4080] ;  /* 0x00408000f0517984 */ /* 0x000fe80000000800 */
[----:B------:R-:W1:Y:S01]  /*34f00*/  LDS R83, [R240+0x6080] ;  /* 0x00608000f0537984 */ /* 0x000e620000000800 */
[C---:B--2---:R-:W-:Y:S03]  /*34f10*/  HMMA.1688.F32.TF32 R116, R112.reuse, R154, R140 ;  /* 0x0000009a7074723c */ /* 0x044fe6000008108c */
[----:B------:R-:W-:Y:S04]  /*34f20*/  STL.64 [R1+0x16c0], R84 ;  /* 0x0016c05401007387 */ /* 0x000fe80000100a00 */
[----:B------:R2:W-:Y:S02]  /*34f30*/  STL.64 [R1+0x16c8], R86 ;  /* 0x0016c85601007387 */ /* 0x0005e40000100a00 */
[C---:B--2---:R-:W-:Y:S06]  /*34f40*/  HMMA.1688.F32.TF32 R84, R112.reuse, R58, R108 ;  /* 0x0000003a7054723c */ /* 0x044fec000008106c */
[----:B------:R-:W-:Y:S04]  /*34f50*/  STL.64 [R1+0x1710], R120 ;  /* 0x0017107801007387 */ /* 0x000fe80000100a00 */
[----:B------:R-:W-:Y:S04]  /*34f60*/  STL.64 [R1+0x1718], R122 ;  /* 0x0017187a01007387 */ /* 0x000fe80000100a00 */
[----:B------:R-:W-:Y:S04]  /*34f70*/  STL.64 [R1+0x1740], R116 ;  /* 0x0017407401007387 */ /* 0x000fe80000100a00 */
[----:B------:R-:W-:Y:S05]  /*34f80*/  STL.64 [R1+0x1748], R118 ;  /* 0x0017487601007387 */ /* 0x000fea0000100a00 */
[----:B------:R-:W-:Y:S04]  /*34f90*/  STL.64 [R1+0x1cb0], R84 ;  /* 0x001cb05401007387 */ /* 0x000fe80000100a00 */
[----:B------:R2:W-:Y:S02]  /*34fa0*/  STL.64 [R1+0x1cb8], R86 ;  /* 0x001cb85601007387 */ /* 0x0005e40000100a00 */
[C---:B--2---:R-:W-:Y:S02]  /*34fb0*/  HMMA.1688.F32.TF32 R84, R112.reuse, R46, R136 ;  /* 0x0000002e7054723c */ /* 0x044fe40000081088 */
[----:B------:R-:W-:Y:S04]  /*34fc0*/  STL.64 [R1+0x1d80], R104 ;  /* 0x001d806801007387 */ /* 0x000fe80000100a00 */
[----:B------:R-:W-:Y:S04]  /*34fd0*/  STL.64 [R1+0x1d88], R106 ;  /* 0x001d886a01007387 */ /* 0x000fe80000100a00 */
[----:B------:R-:W-:Y:S04]  /*34fe0*/  STL.64 [R1+0x1e90], R100 ;  /* 0x001e906401007387 */ /* 0x000fe80000100a00 */
[----:B------:R-:W-:Y:S09]  /*34ff0*/  STL.64 [R1+0x1e98], R102 ;  /* 0x001e986601007387 */ /* 0x000ff20000100a00 */
[----:B------:R-:W-:Y:S04]  /*35000*/  STL.64 [R1+0x1fb0], R84 ;  /* 0x001fb05401007387 */ /* 0x000fe80000100a00 */
[----:B------:R2:W-:Y:S02]  /*35010*/  STL.64 [R1+0x1fb8], R86 ;  /* 0x001fb85601007387 */ /* 0x0005e40000100a00 */
[C---:B--2---:R-:W-:Y:S02]  /*35020*/  HMMA.1688.F32.TF32 R84, R112.reuse, R34, R88 ;  /* 0x000000227054723c */ /* 0x044fe40000081058 */
[----:B------:R-:W-:Y:S04]  /*35030*/  STL.64 [R1+0x20b0], R96 ;  /* 0x0020b06001007387 */ /* 0x000fe80000100a00 */
[----:B------:R-:W-:Y:S04]  /*35040*/  STL.64 [R1+0x20b8], R98 ;  /* 0x0020b86201007387 */ /* 0x000fe80000100a00 */
[----:B------:R-:W-:Y:S01]  /*35050*/  STL.64 [R1+0x2100], R92 ;  /* 0x0021005c01007387 */ /* 0x000fe20000100a00 */
[C---:B------:R-:W-:Y:S03]  /*35060*/  HMMA.1688.F32.TF32 R88, R112.reuse, R26, R236 ;  /* 0x0000001a7058723c */ /* 0x040fe600000810ec */
[----:B------:R-:W-:Y:S09]  /*35070*/  STL.64 [R1+0x2108], R94 ;  /* 0x0021085e01007387 */ /* 0x000ff20000100a00 */
[----:B------:R-:W-:Y:S04]  /*35080*/  STL.64 [R1+0x21e0], R84 ;  /* 0x0021e05401007387 */ /* 0x000fe80000100a00 */
[----:B------:R2:W-:Y:S04]  /*35090*/  STL.64 [R1+0x21e8], R86 ;  /* 0x0021e85601007387 */ /* 0x0005e80000100a00 */
[----:B------:R-:W-:Y:S04]  /*350a0*/  STL.64 [R1+0x2200], R4 ;  /* 0x0022000401007387 */ /* 0x000fe80000100a00 */
[----:B------:R3:W-:Y:S01]  /*350b0*/  STL.64 [R1+0x2208], R6 ;  /* 0x0022080601007387 */ /* 0x0007e20000100a00 */
[C---:B--2---:R-:W-:Y:S08]  /*350c0*/  HMMA.1688.F32.TF32 R84, R112.reuse, R22, R244 ;  /* 0x000000167054723c */ /* 0x044ff000000810f4 */
[----:B---3--:R-:W-:Y:S01]  /*350d0*/  HMMA.1688.F32.TF32 R4, R112, R18, R248 ;  /* 0x000000127004723c */ /* 0x008fe200000810f8 */
[----:B------:R-:W-:Y:S01]  /*350e0*/  STL.64 [R1+0x2300], R88 ;  /* 0x0023005801007387 */ /* 0x000fe20000100a00 */
[----:B------:R-:W-:-:S03]  /*350f0*/  IMAD.MOV.U32 R244, RZ, RZ, R187 ;  /* 0x000000fffff47224 */ /* 0x000fc600078e00bb */
[----:B------:R-:W-:Y:S01]  /*35100*/  STL.64 [R1+0x2308], R90 ;  /* 0x0023085a01007387 */ /* 0x000fe20000100a00 */
[----:B------:R-:W-:Y:S01]  /*35110*/  MOV R245, R186 ;  /* 0x000000ba00f57202 */ /* 0x000fe20000000f00 */
[----:B------:R-:W-:Y:S02]  /*35120*/  IMAD.MOV.U32 R246, RZ, RZ, R183 ;  /* 0x000000fffff67224 */ /* 0x000fe400078e00b7 */
[----:B------:R-:W-:-:S06]  /*35130*/  IMAD.MOV.U32 R247, RZ, RZ, R182 ;  /* 0x000000fffff77224 */ /* 0x000fcc00078e00b6 */
[----:B------:R-:W-:Y:S04]  /*35140*/  STL.64 [R1+0x2320], R84 ;  /* 0x0023205401007387 */ /* 0x000fe80000100a00 */
[----:B------:R-:W-:Y:S04]  /*35150*/  STL.64 [R1+0x2328], R86 ;  /* 0x0023285601007387 */ /* 0x000fe80000100a00 */
[----:B------:R-:W2:Y:S04]  /*35160*/  LDL.LU R187, [R1+0x4724] ;  /* 0x0047240001bb7983 */ /* 0x000ea80000300800 */
[----:B------:R3:W-:Y:S01]  /*35170*/  STL.64 [R1+0x2570], R4 ;  /* 0x0025700401007387 */ /* 0x0007e20000100a00 */
[----:B------:R-:W-:-:S03]  /*35180*/  IMAD.MOV.U32 R236, RZ, RZ, R11 ;  /* 0x000000ffffec7224 */ /* 0x000fc600078e000b */
[----:B------:R4:W-:Y:S01]  /*35190*/  STL.64 [R1+0x2578], R6 ;  /* 0x0025780601007387 */ /* 0x0009e20000100a00 */
[----:B------:R-:W-:-:S03]  /*351a0*/  MOV R237, R10 ;  /* 0x0000000a00ed7202 */ /* 0x000fc60000000f00 */
[----:B------:R-:W2:Y:S01]  /*351b0*/  LDL.LU R186, [R1+0x4720] ;  /* 0x0047200001ba7983 */ /* 0x000ea20000300800 */
[----:B------:R-:W-:-:S03]  /*351c0*/  IMAD.MOV.U32 R238, RZ, RZ, R199 ;  /* 0x000000ffffee7224 */ /* 0x000fc600078e00c7 */
[----:B------:R-:W2:Y:S01]  /*351d0*/  LDL.LU R183, [R1+0x471c] ;  /* 0x00471c0001b77983 */ /* 0x000ea20000300800 */
[----:B------:R-:W-:-:S03]  /*351e0*/  IMAD.MOV.U32 R239, RZ, RZ, R198 ;  /* 0x000000ffffef7224 */ /* 0x000fc600078e00c6 */
[----:B------:R-:W2:Y:S01]  /*351f0*/  LDL.LU R182, [R1+0x4718] ;  /* 0x0047180001b67983 */ /* 0x000ea20000300800 */
[----:B---3--:R-:W-:-:S03]  /*35200*/  IMAD.MOV.U32 R4, RZ, RZ, R163 ;  /* 0x000000ffff047224 */ /* 0x008fc600078e00a3 */
[----:B------:R-:W3:Y:S01]  /*35210*/  LDL.LU R11, [R1+0x4714] ;  /* 0x00471400010b7983 */ /* 0x000ee20000300800 */
[----:B------:R-:W-:-:S03]  /*35220*/  MOV R5, R162 ;  /* 0x000000a200057202 */ /* 0x000fc60000000f00 */
[----:B------:R-:W3:Y:S01]  /*35230*/  LDL.LU R10, [R1+0x4710] ;  /* 0x00471000010a7983 */ /* 0x000ee20000300800 */
[----:B----4-:R-:W-:-:S03]  /*35240*/  IMAD.MOV.U32 R6, RZ, RZ, R159 ;  /* 0x000000ffff067224 */ /* 0x010fc600078e009f */
[----:B------:R-:W4:Y:S01]  /*35250*/  LDL.LU R199, [R1+0x470c] ;  /* 0x00470c0001c77983 */ /* 0x000f220000300800 */
[----:B------:R-:W-:-:S03]  /*35260*/  IMAD.MOV.U32 R7, RZ, RZ, R158 ;  /* 0x000000ffff077224 */ /* 0x000fc600078e009e */
[----:B------:R-:W4:Y:S01]  /*35270*/  LDL.LU R198, [R1+0x4708] ;  /* 0x0047080001c67983 */ /* 0x000f220000300800 */
[----:B------:R-:W-:-:S03]  /*35280*/  IMAD.MOV.U32 R92, RZ, RZ, R171 ;  /* 0x000000ffff5c7224 */ /* 0x000fc600078e00ab */
[----:B------:R-:W4:Y:S01]  /*35290*/  LDL.LU R163, [R1+0x4704] ;  /* 0x0047040001a37983 */ /* 0x000f220000300800 */
[----:B------:R-:W-:-:S03]  /*352a0*/  MOV R93, R170 ;  /* 0x000000aa005d7202 */ /* 0x000fc60000000f00 */
[----:B------:R-:W4:Y:S01]  /*352b0*/  LDL.LU R162, [R1+0x4700] ;  /* 0x0047000001a27983 */ /* 0x000f220000300800 */
[----:B------:R-:W-:-:S03]  /*352c0*/  IMAD.MOV.U32 R94, RZ, RZ, R167 ;  /* 0x000000ffff5e7224 */ /* 0x000fc600078e00a7 */
        /* <DEDUP_REMOVED lines=18> */
[----:B------:R-:W4:Y:S04]  /*353f0*/  LDL.LU R174, [R1+0x46d8] ;  /* 0x0046d80001ae7983 */ /* 0x000f280000300800 */
[----:B------:R-:W4:Y:S04]  /*35400*/  LDL.LU R63, [R1+0x46d4] ;  /* 0x0046d400013f7983 */ /* 0x000f280000300800 */
[----:B------:R-:W4:Y:S04]  /*35410*/  LDL.LU R62, [R1+0x46d0] ;  /* 0x0046d000013e7983 */ /* 0x000f280000300800 */
[----:B------:R-:W4:Y:S04]  /*35420*/  LDL.LU R15, [R1+0x46cc] ;  /* 0x0046cc00010f7983 */ /* 0x000f280000300800 */
[----:B------:R-:W4:Y:S04]  /*35430*/  LDL.LU R14, [R1+0x46c8] ;  /* 0x0046c800010e7983 */ /* 0x000f280000300800 */
[----:B------:R-:W4:Y:S04]  /*35440*/  LDL.LU R208, [R1+0x670] ;  /* 0x0006700001d07983 */ /* 0x000f280000300800 */
[----:B------:R-:W4:Y:S04]  /*35450*/  LDL.LU R209, [R1+0x674] ;  /* 0x0006740001d17983 */ /* 0x000f280000300800 */
[----:B------:R-:W4:Y:S04]  /*35460*/  LDL.LU R210, [R1+0x678] ;  /* 0x0006780001d27983 */ /* 0x000f280000300800 */
[----:B------:R-:W4:Y:S01]  /*35470*/  LDL.LU R211, [R1+0x67c] ;  /* 0x00067c0001d37983 */ /* 0x000f220000300800 */
[----:B------:R-:W-:Y:S01]  /*35480*/  IMAD.MOV.U32 R88, RZ, RZ, R190 ;  /* 0x000000ffff587224 */ /* 0x000fe200078e00be */
[----:B------:R-:W-:Y:S01]  /*35490*/  MOV R89, R194 ;  /* 0x000000c200597202 */ /* 0x000fe20000000f00 */
[----:B------:R-:W-:-:S02]  /*354a0*/  IMAD.MOV.U32 R90, RZ, RZ, R195 ;  /* 0x000000ffff5a7224 */ /* 0x000fc400078e00c3 */
[----:B------:R-:W-:Y:S02]  /*354b0*/  IMAD.MOV.U32 R91, RZ, RZ, R191 ;  /* 0x000000ffff5b7224 */ /* 0x000fe400078e00bf */
[----:B--2---:R-:W-:Y:S02]  /*354c0*/  IMAD.MOV.U32 R103, RZ, RZ, R187 ;  /* 0x000000ffff677224 */ /* 0x004fe400078e00bb */
[----:B---3--:R-:W-:Y:S02]  /*354d0*/  IMAD.MOV.U32 R107, RZ, RZ, R11 ;  /* 0x000000ffff6b7224 */ /* 0x008fe400078e000b */
[----:B------:R-:W-:Y:S01]  /*354e0*/  IMAD.MOV.U32 R106, RZ, RZ, R10 ;  /* 0x000000ffff6a7224 */ /* 0x000fe200078e000a */
[----:B----4-:R-:W-:Y:S01]  /*354f0*/  MOV R105, R199 ;  /* 0x000000c700697202 */ /* 0x010fe20000000f00 */
[----:B------:R-:W-:Y:S02]  /*35500*/  IMAD.MOV.U32 R104, RZ, RZ, R198 ;  /* 0x000000ffff687224 */ /* 0x000fe400078e00c6 */
[----:B------:R-:W2:Y:S04]  /*35510*/  LDL.LU R198, [R1+0x46c4] ;  /* 0x0046c40001c67983 */ /* 0x000ea80000300800 */
[----:B------:R-:W2:Y:S04]  /*35520*/  LDL.LU R199, [R1+0x46c0] ;  /* 0x0046c00001c77983 */ /* 0x000ea80000300800 */
[----:B------:R-:W3:Y:S04]  /*35530*/  LDL.LU R10, [R1+0x46bc] ;  /* 0x0046bc00010a7983 */ /* 0x000ee80000300800 */
[----:B------:R-:W3:Y:S01]  /*35540*/  LDL.LU R11, [R1+0x46b8] ;  /* 0x0046b800010b7983 */ /* 0x000ee20000300800 */
[----:B------:R-:W-:Y:S01]  /*35550*/  MOV R109, R159 ;  /* 0x0000009f006d7202 */ /* 0x000fe20000000f00 */
[----:B------:R-:W-:-:S02]  /*35560*/  IMAD.MOV.U32 R108, RZ, RZ, R158 ;  /* 0x000000ffff6c7224 */ /* 0x000fc400078e009e */
[----:B------:R-:W-:Y:S02]  /*35570*/  IMAD.MOV.U32 R110, RZ, RZ, R162 ;  /* 0x000000ffff6e7224 */ /* 0x000fe400078e00a2 */
[----:B------:R-:W-:Y:S02]  /*35580*/  IMAD.MOV.U32 R111, RZ, RZ, R163 ;  /* 0x000000ffff6f7224 */ /* 0x000fe400078e00a3 */
[----:B------:R-:W-:Y:S02]  /*35590*/  IMAD.MOV.U32 R143, RZ, RZ, R171 ;  /* 0x000000ffff8f7224 */ /* 0x000fe400078e00ab */
[----:B------:R-:W-:Y:S01]  /*355a0*/  IMAD.MOV.U32 R142, RZ, RZ, R170 ;  /* 0x000000ffff8e7224 */ /* 0x000fe200078e00aa */
[----:B------:R-:W-:Y:S01]  /*355b0*/  MOV R141, R167 ;  /* 0x000000a7008d7202 */ /* 0x000fe20000000f00 */
[----:B------:R-:W-:Y:S01]  /*355c0*/  IMAD.MOV.U32 R140, RZ, RZ, R166 ;  /* 0x000000ffff8c7224 */ /* 0x000fe200078e00a6 */
[----:B------:R-:W-:Y:S01]  /*355d0*/  MOV R101, R183 ;  /* 0x000000b700657202 */ /* 0x000fe20000000f00 */
[----:B------:R-:W-:-:S02]  /*355e0*/  IMAD.MOV.U32 R100, RZ, RZ, R182 ;  /* 0x000000ffff647224 */ /* 0x000fc400078e00b6 */
[----:B------:R-:W-:Y:S02]  /*355f0*/  IMAD.MOV.U32 R203, RZ, RZ, R179 ;  /* 0x000000ffffcb7224 */ /* 0x000fe400078e00b3 */
[----:B------:R-:W-:Y:S02]  /*35600*/  IMAD.MOV.U32 R202, RZ, RZ, R178 ;  /* 0x000000ffffca7224 */ /* 0x000fe400078e00b2 */
[----:B------:R-:W-:Y:S02]  /*35610*/  IMAD.MOV.U32 R207, RZ, RZ, R63 ;  /* 0x000000ffffcf7224 */ /* 0x000fe400078e003f */
[----:B------:R-:W-:Y:S01]  /*35620*/  IMAD.MOV.U32 R206, RZ, RZ, R62 ;  /* 0x000000ffffce7224 */ /* 0x000fe200078e003e */
[----:B------:R-:W-:Y:S01]  /*35630*/  MOV R205, R15 ;  /* 0x0000000f00cd7202 */ /* 0x000fe20000000f00 */
[----:B------:R-:W-:Y:S02]  /*35640*/  IMAD.MOV.U32 R204, RZ, RZ, R14 ;  /* 0x000000ffffcc7224 */ /* 0x000fe400078e000e */
[----:B------:R-:W4:Y:S04]  /*35650*/  LDL.LU R14, [R1+0x46b4] ;  /* 0x0046b400010e7983 */ /* 0x000f280000300800 */
[----:B------:R-:W4:Y:S04]  /*35660*/  LDL.LU R15, [R1+0x46b0] ;  /* 0x0046b000010f7983 */ /* 0x000f280000300800 */
[----:B------:R-:W2:Y:S04]  /*35670*/  LDL.LU R62, [R1+0x46ac] ;  /* 0x0046ac00013e7983 */ /* 0x000ea80000300800 */
[----:B------:R-:W2:Y:S04]  /*35680*/  LDL.LU R63, [R1+0x46a8] ;  /* 0x0046a800013f7983 */ /* 0x000ea80000300800 */
[----:B------:R-:W2:Y:S04]  /*35690*/  LDL.LU R158, [R1+0x46a4] ;  /* 0x0046a400019e7983 */ /* 0x000ea80000300800 */
[----:B------:R-:W2:Y:S04]  /*356a0*/  LDL.LU R159, [R1+0x46a0] ;  /* 0x0046a000019f7983 */ /* 0x000ea80000300800 */
[----:B------:R-:W2:Y:S04]  /*356b0*/  LDL.LU R162, [R1+0x469c] ;  /* 0x00469c0001a27983 */ /* 0x000ea80000300800 */
[----:B------:R-:W2:Y:S01]  /*356c0*/  LDL.LU R163, [R1+0x4698] ;  /* 0x0046980001a37983 */ /* 0x000ea20000300800 */
[----:B------:R-:W-:-:S03]  /*356d0*/  IMAD.MOV.U32 R200, RZ, RZ, R174 ;  /* 0x000000ffffc87224 */ /* 0x000fc600078e00ae */
[----:B------:R-:W2:Y:S01]  /*356e0*/  LDL.LU R166, [R1+0x4694] ;  /* 0x0046940001a67983 */ /* 0x000ea20000300800 */
[----:B------:R-:W-:-:S03]  /*356f0*/  MOV R201, R175 ;  /* 0x000000af00c97202 */ /* 0x000fc60000000f00 */
[----:B------:R-:W2:Y:S04]  /*35700*/  LDL.LU R167, [R1+0x4690] ;  /* 0x0046900001a77983 */ /* 0x000ea80000300800 */
[----:B------:R-:W2:Y:S04]  /*35710*/  LDL.LU R170, [R1+0x468c] ;  /* 0x00468c0001aa7983 */ /* 0x000ea80000300800 */
[----:B------:R-:W2:Y:S04]  /*35720*/  LDL.LU R171, [R1+0x4688] ;  /* 0x0046880001ab7983 */ /* 0x000ea80000300800 */
[----:B------:R-:W2:Y:S04]  /*35730*/  LDL.LU R174, [R1+0x4684] ;  /* 0x0046840001ae7983 */ /* 0x000ea80000300800 */
[----:B------:R-:W2:Y:S01]  /*35740*/  LDL.LU R175, [R1+0x4680] ;  /* 0x0046800001af7983 */ /* 0x000ea20000300800 */
[----:B------:R-:W-:-:S03]  /*35750*/  IMAD.MOV.U32 R102, RZ, RZ, R186 ;  /* 0x000000ffff667224 */ /* 0x000fc600078e00ba */
[----:B------:R-:W2:Y:S04]  /*35760*/  LDL.LU R178, [R1+0x467c] ;  /* 0x00467c0001b27983 */ /* 0x000ea80000300800 */
        /* <DEDUP_REMOVED lines=8> */
[----:B------:R-:W3:Y:S04]  /*357f0*/  LDL.LU R191, [R1+0x4658] ;  /* 0x0046580001bf7983 */ /* 0x000ee80000300800 */
[----:B------:R-:W1:Y:S04]  /*35800*/  LDL.LU R248, [R1+0x1c90] ;  /* 0x001c900001f87983 */ /* 0x000e680000300800 */
[----:B------:R-:W1:Y:S04]  /*35810*/  LDL.LU R249, [R1+0x1c94] ;  /* 0x001c940001f97983 */ /* 0x000e680000300800 */
[----:B------:R-:W1:Y:S04]  /*35820*/  LDL.LU R250, [R1+0x1c98] ;  /* 0x001c980001fa7983 */ /* 0x000e680000300800 */
[----:B------:R-:W1:Y:S01]  /*35830*/  LDL.LU R251, [R1+0x1c9c] ;  /* 0x001c9c0001fb7983 */ /* 0x000e620000300800 */
[C---:B--2---:R-:W-:Y:S11]  /*35840*/  HMMA.1688.F32.TF32 R84, R112.reuse, R194, R208 ;  /* 0x000000c27054723c */ /* 0x044ff600000810d0 */
[----:B------:R-:W-:Y:S11]  /*35850*/  @!UPT UIADD3 URZ, URZ, URZ, URZ ;  /* 0x0000003f3f3ff290 */ /* 0x000ff6000fffe03f */
[----:B------:R-:W-:Y:S02]  /*35860*/  @!UPT UIADD3 URZ, URZ, URZ, URZ ;  /* 0x0000003f3f3ff290 */ /* 0x000fe4000fffe03f */
[----:B------:R-:W-:Y:S01]  /*35870*/  IMAD.MOV.U32 R165, RZ, RZ, R84 ;  /* 0x000000ffffa57224 */ /* 0x000fe200078e0054 */
[----:B------:R-:W-:Y:S01]  /*35880*/  MOV R164, R85 ;  /* 0x0000005500a47202 */ /* 0x000fe20000000f00 */
[----:B------:R-:W-:Y:S02]  /*35890*/  IMAD.MOV.U32 R161, RZ, RZ, R86 ;  /* 0x000000ffffa17224 */ /* 0x000fe400078e0056 */
[----:B------:R-:W-:Y:S02]  /*358a0*/  IMAD.MOV.U32 R160, RZ, RZ, R87 ;  /* 0x000000ffffa07224 */ /* 0x000fe400078e0057 */
[C---:B---3--:R-:W-:Y:S08]  /*358b0*/  HMMA.1688.F32.TF32 R84, R112.reuse, R190, R204 ;  /* 0x000000be7054723c */ /* 0x048ff000000810cc */
[C---:B------:R-:W-:Y:S08]  /*358c0*/  HMMA.1688.F32.TF32 R120, R112.reuse, R186, R200 ;  /* 0x000000ba7078723c */ /* 0x040ff000000810c8 */
[----:B------:R-:W-:Y:S08]  /*358d0*/  HMMA.1688.F32.TF32 R116, R112, R182, R140 ;  /* 0x000000b67074723c */ /* 0x000ff0000008108c */
[----:B------:R-:W-:Y:S01]  /*358e0*/  IMAD.MOV.U32 R173, RZ, RZ, R84 ;  /* 0x000000ffffad7224 */ /* 0x000fe200078e0054 */
[----:B------:R-:W-:Y:S01]  /*358f0*/  MOV R172, R85 ;  /* 0x0000005500ac7202 */ /* 0x000fe20000000f00 */
[----:B------:R-:W-:-:S02]  /*35900*/  IMAD.MOV.U32 R169, RZ, RZ, R86 ;  /* 0x000000ffffa97224 */ /* 0x000fc400078e0056 */
[----:B------:R-:W-:Y:S02]  /*35910*/  IMAD.MOV.U32 R168, RZ, RZ, R87 ;  /* 0x000000ffffa87224 */ /* 0x000fe400078e0057 */
[C---:B------:R-:W-:Y:S01]  /*35920*/  HMMA.1688.F32.TF32 R84, R112.reuse, R178, R108 ;  /* 0x000000b27054723c */ /* 0x040fe2000008106c */
[----:B------:R-:W-:Y:S04]  /*35930*/  STL [R1+0x4014], R160 ;  /* 0x004014a001007387 */ /* 0x000fe80000100800 */
[----:B------:R-:W-:Y:S04]  /*35940*/  STL [R1+0x4010], R161 ;  /* 0x004010a101007387 */ /* 0x000fe80000100800 */
[----:B------:R-:W-:Y:S04]  /*35950*/  STL [R1+0x400c], R164 ;  /* 0x00400ca401007387 */ /* 0x000fe80000100800 */
[----:B------:R-:W-:Y:S04]  /*35960*/  STL [R1+0x4008], R165 ;  /* 0x004008a501007387 */ /* 0x000fe80000100800 */
[----:B------:R-:W-:Y:S04]  /*35970*/  STL [R1+0x4024], R168 ;  /* 0x004024a801007387 */ /* 0x000fe80000100800 */
[----:B------:R-:W-:Y:S04]  /*35980*/  STL [R1+0x4020], R169 ;  /* 0x004020a901007387 */ /* 0x000fe80000100800 */
[----:B------:R-:W-:Y:S01]  /*35990*/  STL [R1+0x401c], R172 ;  /* 0x00401cac01007387 */ /* 0x000fe20000100800 */
[C---:B------:R-:W-:Y:S03]  /*359a0*/  HMMA.1688.F32.TF32 R104, R112.reuse, R174, R104 ;  /* 0x000000ae7068723c */ /* 0x040fe60000081068 */
[----:B------:R-:W-:Y:S04]  /*359b0*/  STL [R1+0x4018], R173 ;  /* 0x004018ad01007387 */ /* 0x000fe80000100800 */
[----:B------:R-:W-:Y:S01]  /*359c0*/  STL.64 [R1+0x2940], R120 ;  /* 0x0029407801007387 */ /* 0x000fe20000100a00 */
[C---:B------:R-:W-:Y:S03]  /*359d0*/  HMMA.1688.F32.TF32 R100, R112.reuse, R170, R100 ;  /* 0x000000aa7064723c */ /* 0x040fe60000081064 */
[----:B------:R-:W-:Y:S04]  /*359e0*/  STL.64 [R1+0x2948], R122 ;  /* 0x0029487a01007387 */ /* 0x000fe80000100a00 */
[----:B------:R-:W-:Y:S04]  /*359f0*/  STL.64 [R1+0x2930], R116 ;  /* 0x0029307401007387 */ /* 0x000fe80000100a00 */
[----:B------:R-:W-:Y:S04]  /*35a00*/  STL.64 [R1+0x2938], R118 ;  /* 0x0029387601007387 */ /* 0x000fe80000100a00 */
        /* <DEDUP_REMOVED lines=10> */
[----:B------:R2:W-:Y:S01]  /*35ab0*/  STL.64 [R1+0x28f8], R86 ;  /* 0x0028f85601007387 */ /* 0x0005e20000100a00 */
[C---:B----4-:R-:W-:Y:S08]  /*35ac0*/  HMMA.1688.F32.TF32 R4, R112.reuse, R14, R4 ;  /* 0x0000000e7004723c */ /* 0x050ff00000081004 */
[C---:B--2---:R-:W-:Y:S01]  /*35ad0*/  HMMA.1688.F32.TF32 R84, R112.reuse, R62, R88 ;  /* 0x0000003e7054723c */ /* 0x044fe20000081058 */
[----:B------:R-:W-:Y:S04]  /*35ae0*/  STL.64 [R1+0x28e0], R96 ;  /* 0x0028e06001007387 */ /* 0x000fe80000100a00 */
[----:B------:R-:W-:Y:S04]  /*35af0*/  STL.64 [R1+0x28e8], R98 ;  /* 0x0028e86201007387 */ /* 0x000fe80000100a00 */
[----:B------:R-:W-:Y:S01]  /*35b00*/  STL.64 [R1+0x28d0], R92 ;  /* 0x0028d05c01007387 */ /* 0x000fe20000100a00 */
[C---:B------:R-:W-:Y:S03]  /*35b10*/  HMMA.1688.F32.TF32 R88, R112.reuse, R10, R236 ;  /* 0x0000000a7058723c */ /* 0x040fe600000810ec */
[----:B------:R-:W-:Y:S10]  /*35b20*/  STL.64 [R1+0x28d8], R94 ;  /* 0x0028d85e01007387 */ /* 0x000ff40000100a00 */
[----:B------:R-:W-:Y:S04]  /*35b30*/  STL.64 [R1+0x28c0], R84 ;  /* 0x0028c05401007387 */ /* 0x000fe80000100a00 */
[----:B------:R2:W-:Y:S04]  /*35b40*/  STL.64 [R1+0x28c8], R86 ;  /* 0x0028c85601007387 */ /* 0x0005e80000100a00 */
[----:B------:R-:W-:Y:S01]  /*35b50*/  STL.64 [R1+0x28b0], R4 ;  /* 0x0028b00401007387 */ /* 0x000fe20000100a00 */
[----:B--2---:R-:W-:Y:S03]  /*35b60*/  HMMA.1688.F32.TF32 R84, R112, R198, R244 ;  /* 0x000000c67054723c */ /* 0x004fe600000810f4 */
[----:B------:R1:W-:Y:S05]  /*35b70*/  STL.64 [R1+0x28b8], R6 ;  /* 0x0028b80601007387 */ /* 0x0003ea0000100a00 */
[----:B-1----:R-:W-:Y:S01]  /*35b80*/  HMMA.1688.F32.TF32 R4, R80, R78, R248 ;  /* 0x0000004e5004723c */ /* 0x002fe200000810f8 */
[----:B------:R1:W-:Y:S04]  /*35b90*/  STL.64 [R1+0x28a0], R88 ;  /* 0x0028a05801007387 */ /* 0x0003e80000100a00 */
[----:B------:R2:W-:Y:S10]  /*35ba0*/  STL.64 [R1+0x28a8], R90 ;  /* 0x0028a85a01007387 */ /* 0x0005f40000100a00 */
[----:B------:R-:W-:Y:S04]  /*35bb0*/  STL.64 [R1+0x2880], R84 ;  /* 0x0028805401007387 */ /* 0x000fe80000100a00 */
[----:B------:R-:W-:Y:S04]  /*35bc0*/  STL.64 [R1+0x2888], R86 ;  /* 0x0028885601007387 */ /* 0x000fe80000100a00 */
[----:B------:R-:W3:Y:S04]  /*35bd0*/  LDL.LU R248, [R1+0x520] ;  /* 0x0005200001f87983 */ /* 0x000ee80000300800 */
[----:B------:R-:W3:Y:S04]  /*35be0*/  LDL.LU R249, [R1+0x524] ;  /* 0x0005240001f97983 */ /* 0x000ee80000300800 */
[----:B------:R-:W3:Y:S04]  /*35bf0*/  LDL.LU R250, [R1+0x528] ;  /* 0x0005280001fa7983 */ /* 0x000ee80000300800 */
[----:B------:R-:W3:Y:S01]  /*35c00*/  LDL.LU R251, [R1+0x52c] ;  /* 0x00052c0001fb7983 */ /* 0x000ee20000300800 */
        /* <DEDUP_REMOVED lines=8> */
[----:B------:R-:W3:Y:S04]  /*35c90*/  LDL.LU R4, [R1+0x550] ;  /* 0x0005500001047983 */ /* 0x000ee80000300800 */
[----:B------:R-:W3:Y:S04]  /*35ca0*/  LDL.LU R5, [R1+0x554] ;  /* 0x0005540001057983 */ /* 0x000ee80000300800 */
[----:B------:R-:W3:Y:S04]  /*35cb0*/  LDL.LU R6, [R1+0x558] ;  /* 0x0005580001067983 */ /* 0x000ee80000300800 */
[----:B------:R-:W3:Y:S04]  /*35cc0*/  LDL.LU R7, [R1+0x55c] ;  /* 0x00055c0001077983 */ /* 0x000ee80000300800 */
[----:B-1----:R-:W3:Y:S04]  /*35cd0*/  LDL.LU R88, [R1+0x560] ;  /* 0x0005600001587983 */ /* 0x002ee80000300800 */
[----:B------:R-:W3:Y:S04]  /*35ce0*/  LDL.LU R89, [R1+0x564] ;  /* 0x0005640001597983 */ /* 0x000ee80000300800 */
[----:B--2---:R-:W3:Y:S04]  /*35cf0*/  LDL.LU R90, [R1+0x568] ;  /* 0x00056800015a7983 */ /* 0x004ee80000300800 */
[----:B------:R-:W3:Y:S04]  /*35d00*/  LDL.LU R91, [R1+0x56c] ;  /* 0x00056c00015b7983 */ /* 0x000ee80000300800 */
        /* <DEDUP_REMOVED lines=16> */
[----:B------:R-:W3:Y:S04]  /*35e10*/  LDL.LU R140, [R1+0x7a0] ;  /* 0x0007a000018c7983 */ /* 0x000ee80000300800 */
        /* <DEDUP_REMOVED lines=71> */
[----:B------:R-:W-:Y:S04]  /*36290*/  STL.64 [R1+0x45f8], R114 ;  /* 0x0045f87201007387 */ /* 0x000fe80000100a00 */
[----:B------:R4:W-:Y:S01]  /*362a0*/  STL.64 [R1+0x45f0], R112 ;  /* 0x0045f07001007387 */ /* 0x0009e20000100a00 */
[C---:B--2---:R-:W-:Y:S03]  /*362b0*/  HMMA.1688.F32.TF32 R96, R80.reuse, R186, R96 ;  /* 0x000000ba5060723c */ /* 0x044fe60000081060 */
[----:B------:R-:W-:Y:S04]  /*362c0*/  LDS R84, [R3+0x4100] ;  /* 0x0041000003547984 */ /* 0x000fe80000000800 */
[----:B------:R-:W-:Y:S01]  /*362d0*/  LDS R86, [R3+0x6100] ;  /* 0x0061000003567984 */ /* 0x000fe20000000800 */
[C---:B---3--:R-:W-:Y:S03]  /*362e0*/  HMMA.1688.F32.TF32 R88, R80.reuse, R178, R88 ;  /* 0x000000b25058723c */ /* 0x048fe60000081058 */
[----:B------:R-:W-:Y:S04]  /*362f0*/  LDS R85, [R240+0x4100] ;  /* 0x00410000f0557984 */ /* 0x000fe80000000800 */
[----:B------:R-:W1:Y:S01]  /*36300*/  LDS R87, [R240+0x6100] ;  /* 0x00610000f0577984 */ /* 0x000e620000000800 */
[C---:B------:R-:W-:Y:S08]  /*36310*/  HMMA.1688.F32.TF32 R4, R80.reuse, R174, R4 ;  /* 0x000000ae5004723c */ /* 0x040ff00000081004 */
[C---:B----4-:R-:W-:Y:S08]  /*36320*/  HMMA.1688.F32.TF32 R112, R80.reuse, R70, R116 ;  /* 0x000000465070723c */ /* 0x050ff00000081074 */
[C---:B------:R-:W-:Y:S08]  /*36330*/  HMMA.1688.F32.TF32 R120, R80.reuse, R146, R120 ;  /* 0x000000925078723c */ /* 0x040ff00000081078 */
[C---:B------:R-:W-:Y:S07]  /*36340*/  HMMA.1688.F32.TF32 R116, R80.reuse, R74, R124 ;  /* 0x0000004a5074723c */ /* 0x040fee000008107c */
[----:B------:R-:W-:Y:S04]  /*36350*/  STL.64 [R1+0x1370], R112 ;  /* 0x0013707001007387 */ /* 0x000fe80000100a00 */
[----:B------:R2:W-:Y:S02]  /*36360*/  STL.64 [R1+0x1378], R114 ;  /* 0x0013787201007387 */ /* 0x0005e40000100a00 */
[C---:B--2---:R-:W-:Y:S02]  /*36370*/  HMMA.1688.F32.TF32 R112, R80.reuse, R150, R128 ;  /* 0x000000965070723c */ /* 0x044fe40000081080 */
[----:B------:R-:W-:Y:S04]  /*36380*/  STL.64 [R1+0x1380], R120 ;  /* 0x0013807801007387 */ /* 0x000fe80000100a00 */
[----:B------:R2:W-:Y:S04]  /*36390*/  STL.64 [R1+0x1388], R122 ;  /* 0x0013887a01007387 */ /* 0x0005e80000100a00 */
[----:B------:R-:W-:Y:S04]  /*363a0*/  STL.64 [R1+0x1470], R116 ;  /* 0x0014707401007387 */ /* 0x000fe80000100a00 */
[----:B------:R3:W-:Y:S01]  /*363b0*/  STL.64 [R1+0x1478], R118 ;  /* 0x0014787601007387 */ /* 0x0007e20000100a00 */
[C---:B--2---:R-:W-:Y:S08]  /*363c0*/  HMMA.1688.F32.TF32 R120, R80.reuse, R66, R132 ;  /* 0x000000425078723c */ /* 0x044ff00000081084 */
[----:B------:R-:W-:Y:S01]  /*363d0*/  STL.64 [R1+0x14c0], R112 ;  /* 0x0014c07001007387 */ /* 0x000fe20000100a00 */
[C---:B---3--:R-:W-:Y:S03]  /*363e0*/  HMMA.1688.F32.TF32 R116, R80.reuse, R154, R232 ;  /* 0x0000009a5074723c */ /* 0x048fe600000810e8 */
[----:B------:R2:W-:Y:S05]  /*363f0*/  STL.64 [R1+0x14c8], R114 ;  /* 0x0014c87201007387 */ /* 0x0005ea0000100a00 */
[C---:B--2---:R-:W-:Y:S06]  /*36400*/  HMMA.1688.F32.TF32 R112, R80.reuse, R58, R228 ;  /* 0x0000003a5070723c */ /* 0x044fec00000810e4 */
[----:B------:R-:W-:Y:S04]  /*36410*/  STL.64 [R1+0x1520], R120 ;  /* 0x0015207801007387 */ /* 0x000fe80000100a00 */
[----:B------:R2:W-:Y:S05]  /*36420*/  STL.64 [R1+0x1528], R122 ;  /* 0x0015287a01007387 */ /* 0x0005ea0000100a00 */
[----:B------:R-:W-:Y:S04]  /*36430*/  STL.64 [R1+0x15e0], R116 ;  /* 0x0015e07401007387 */ /* 0x000fe80000100a00 */
[----:B------:R3:W-:Y:S01]  /*36440*/  STL.64 [R1+0x15e8], R118 ;  /* 0x0015e87601007387 */ /* 0x0007e20000100a00 */
[C---:B--2---:R-:W-:Y:S03]  /*36450*/  HMMA.1688.F32.TF32 R120, R80.reuse, R54, R224 ;  /* 0x000000365078723c */ /* 0x044fe600000810e0 */
[----:B------:R-:W-:Y:S05]  /*36460*/  STL.64 [R1+0x1670], R112 ;  /* 0x0016707001007387 */ /* 0x000fea0000100a00 */
[C---:B---3--:R-:W-:Y:S01]  /*36470*/  HMMA.1688.F32.TF32 R116, R80.reuse, R50, R220 ;  /* 0x000000325074723c */ /* 0x048fe200000810dc */
[----:B------:R2:W-:Y:S07]  /*36480*/  STL.64 [R1+0x1678], R114 ;  /* 0x0016787201007387 */ /* 0x0005ee0000100a00 */
[C---:B--2---:R-:W-:Y:S07]  /*36490*/  HMMA.1688.F32.TF32 R112, R80.reuse, R46, R216 ;  /* 0x0000002e5070723c */ /* 0x044fee00000810d8 */
[----:B------:R-:W-:Y:S04]  /*364a0*/  STL.64 [R1+0x16e0], R120 ;  /* 0x0016e07801007387 */ /* 0x000fe80000100a00 */
[----:B------:R2:W-:Y:S04]  /*364b0*/  STL.64 [R1+0x16e8], R122 ;  /* 0x0016e87a01007387 */ /* 0x0005e80000100a00 */
        /* <DEDUP_REMOVED lines=15> */
[C---:B--2---:R-:W-:Y:S08]  /*365b0*/  HMMA.1688.F32.TF32 R112, R80.reuse, R22, R108 ;  /* 0x000000165070723c */ /* 0x044ff0000008106c */
[C---:B------:R-:W-:Y:S08]  /*365c0*/  HMMA.1688.F32.TF32 R108, R80.reuse, R18, R104 ;  /* 0x00000012506c723c */ /* 0x040ff00000081068 */
[C---:B------:R-:W-:Y:S08]  /*365d0*/  HMMA.1688.F32.TF32 R104, R80.reuse, R194, R100 ;  /* 0x000000c25068723c */ /* 0x040ff00000081064 */
        /* <DEDUP_REMOVED lines=17> */
[----:B------:R2:W-:Y:S04]  /*366f0*/  STL.64 [R1+0x26d8], R94 ;  /* 0x0026d85e01007387 */ /* 0x0005e80000100a00 */
[----:B------:R-:W-:Y:S04]  /*36700*/  STL.64 [R1+0x26c0], R88 ;  /* 0x0026c05801007387 */ /* 0x000fe80000100a00 */
[----:B------:R3:W-:Y:S01]  /*36710*/  STL.64 [R1+0x26c8], R90 ;  /* 0x0026c85a01007387 */ /* 0x0007e20000100a00 */
[C---:B--2---:R-:W-:Y:S03]  /*36720*/  HMMA.1688.F32.TF32 R92, R80.reuse, R170, R236 ;  /* 0x000000aa505c723c */ /* 0x044fe600000810ec */
[----:B------:R-:W-:Y:S04]  /*36730*/  STL.64 [R1+0x26b0], R4 ;  /* 0x0026b00401007387 */ /* 0x000fe80000100a00 */
[----:B------:R2:W-:Y:S01]  /*36740*/  STL.64 [R1+0x26b8], R6 ;  /* 0x0026b80601007387 */ /* 0x0005e20000100a00 */
[C---:B---3--:R-:W-:Y:S08]  /*36750*/  HMMA.1688.F32.TF32 R88, R80.reuse, R166, R244 ;  /* 0x000000a65058723c */ /* 0x048ff000000810f4 */
[----:B--2---:R-:W-:Y:S07]  /*36760*/  HMMA.1688.F32.TF32 R4, R80, R162, R248 ;  /* 0x000000a25004723c */ /* 0x004fee00000810f8 */
[----:B------:R2:W-:Y:S04]  /*36770*/  STL.64 [R1+0x26a0], R92 ;  /* 0x0026a05c01007387 */ /* 0x0005e80000100a00 */
[----:B------:R3:W-:Y:S04]  /*36780*/  STL.64 [R1+0x26a8], R94 ;  /* 0x0026a85e01007387 */ /* 0x0007e80000100a00 */
[----:B------:R-:W4:Y:S04]  /*36790*/  LDL.LU R244, [R1+0xcc0] ;  /* 0x000cc00001f47983 */ /* 0x000f280000300800 */
[----:B------:R1:W-:Y:S04]  /*367a0*/  STL.64 [R1+0x2690], R88 ;  /* 0x0026905801007387 */ /* 0x0003e80000100a00 */
[----:B------:R1:W-:Y:S04]  /*367b0*/  STL.64 [R1+0x2698], R90 ;  /* 0x0026985a01007387 */ /* 0x0003e80000100a00 */
[----:B------:R1:W-:Y:S04]  /*367c0*/  STL.64 [R1+0x2680], R4 ;  /* 0x0026800401007387 */ /* 0x0003e80000100a00 */
[----:B------:R1:W-:Y:S04]  /*367d0*/  STL.64 [R1+0x2688], R6 ;  /* 0x0026880601007387 */ /* 0x0003e80000100a00 */
[----:B------:R-:W4:Y:S04]  /*367e0*/  LDL.LU R245, [R1+0xcc4] ;  /* 0x000cc40001f57983 */ /* 0x000f280000300800 */
[----:B------:R-:W4:Y:S04]  /*367f0*/  LDL.LU R246, [R1+0xcc8] ;  /* 0x000cc80001f67983 */ /* 0x000f280000300800 */
[----:B------:R-:W4:Y:S04]  /*36800*/  LDL.LU R247, [R1+0xccc] ;  /* 0x000ccc0001f77983 */ /* 0x000f280000300800 */
[----:B--2---:R-:W2:Y:S04]  /*36810*/  LDL.LU R92, [R1+0x1700] ;  /* 0x00170000015c7983 */ /* 0x004ea80000300800 */
[----:B------:R-:W2:Y:S04]  /*36820*/  LDL.LU R93, [R1+0x1704] ;  /* 0x00170400015d7983 */ /* 0x000ea80000300800 */
[----:B---3--:R-:W2:Y:S04]  /*36830*/  LDL.LU R94, [R1+0x1708] ;  /* 0x00170800015e7983 */ /* 0x008ea80000300800 */
[----:B------:R-:W2:Y:S01]  /*36840*/  LDL.LU R95, [R1+0x170c] ;  /* 0x00170c00015f7983 */ /* 0x000ea20000300800 */
[----:B------:R-:W-:-:S03]  /*36850*/  IMAD.MOV.U32 R108, RZ, RZ, R32 ;  /* 0x000000ffff6c7224 */ /* 0x000fc600078e0020 */
[----:B------:R-:W3:Y:S01]  /*36860*/  LDL.LU R104, [R1+0x1e00] ;  /* 0x001e000001687983 */ /* 0x000ee20000300800 */
[----:B------:R-:W-:-:S03]  /*36870*/  MOV R109, R33 ;  /* 0x00000021006d7202 */ /* 0x000fc60000000f00 */
[----:B------:R-:W3:Y:S01]  /*36880*/  LDL.LU R105, [R1+0x1e04] ;  /* 0x001e040001697983 */ /* 0x000ee20000300800 */
[----:B------:R-:W-:-:S03]  /*36890*/  IMAD.MOV.U32 R110, RZ, RZ, R153 ;  /* 0x000000ffff6e7224 */ /* 0x000fc600078e0099 */
[----:B------:R-:W3:Y:S01]  /*368a0*/  LDL.LU R106, [R1+0x1e08] ;  /* 0x001e0800016a7983 */ /* 0x000ee20000300800 */
[----:B------:R-:W-:-:S03]  /*368b0*/  IMAD.MOV.U32 R111, RZ, RZ, R152 ;  /* 0x000000ffff6f7224 */ /* 0x000fc600078e0098 */
[----:B------:R-:W3:Y:S04]  /*368c0*/  LDL.LU R107, [R1+0x1e0c] ;  /* 0x001e0c00016b7983 */ /* 0x000ee80000300800 */
[----:B------:R-:W2:Y:S04]  /*368d0*/  LDL.LU R32, [R1+0x4654] ;  /* 0x0046540001207983 */ /* 0x000ea80000300800 */
[----:B------:R-:W2:Y:S04]  /*368e0*/  LDL.LU R33, [R1+0x4650] ;  /* 0x0046500001217983 */ /* 0x000ea80000300800 */
[----:B------:R-:W2:Y:S04]  /*368f0*/  LDL.LU R153, [R1+0x464c] ;  /* 0x00464c0001997983 */ /* 0x000ea80000300800 */
        /* <DEDUP_REMOVED lines=13> */
[----:B--2---:R-:W-:Y:S01]  /*369d0*/  MOV R201, R153 ;  /* 0x0000009900c97202 */ /* 0x004fe20000000f00 */
[----:B---3--:R-:W-:-:S02]  /*369e0*/  IMAD.MOV.U32 R200, RZ, RZ, R152 ;  /* 0x000000ffffc87224 */ /* 0x008fc400078e0098 */
[----:B------:R-:W2:Y:S04]  /*369f0*/  LDL.LU R152, [R1+0x4644] ;  /* 0x0046440001987983 */ /* 0x000ea80000300800 */
        /* <DEDUP_REMOVED lines=13> */
[----:B-1----:R-:W3:Y:S04]  /*36ad0*/  LDL.LU R88, [R1+0xf30] ;  /* 0x000f300001587983 */ /* 0x002ee80000300800 */
        /* <DEDUP_REMOVED lines=13> */
[----:B----4-:R-:W-:Y:S08]  /*36bb0*/  HMMA.1688.F32.TF32 R112, R80, R158, R208 ;  /* 0x0000009e5070723c */ /* 0x010ff000000810d0 */
[----:B------:R-:W-:Y:S01]  /*36bc0*/  HMMA.1688.F32.TF32 R104, R84, R78, R104 ;  /* 0x0000004e5468723c */ /* 0x000fe20000081068 */
[----:B------:R-:W-:-:S02]  /*36bd0*/  IMAD.MOV.U32 R202, RZ, RZ, R33 ;  /* 0x000000ffffca7224 */ /* 0x000fc400078e0021 */
[----:B------:R-:W-:-:S05]  /*36be0*/  IMAD.MOV.U32 R203, RZ, RZ, R32 ;  /* 0x000000ffffcb7224 */ /* 0x000fca00078e0020 */
[C---:B------:R-:W-:Y:S07]  /*36bf0*/  HMMA.1688.F32.TF32 R120, R80.reuse, R62, R204 ;  /* 0x0000003e5078723c */ /* 0x040fee00000810cc */
[----:B------:R-:W-:Y:S01]  /*36c00*/  STL.64 [R1+0x2670], R112 ;  /* 0x0026707001007387 */ /* 0x000fe20000100a00 */
[----:B------:R-:W-:Y:S03]  /*36c10*/  HMMA.1688.F32.TF32 R116, R80, R14, R200 ;  /* 0x0000000e5074723c */ /* 0x000fe600000810c8 */
[----:B------:R1:W-:Y:S05]  /*36c20*/  STL.64 [R1+0x2678], R114 ;  /* 0x0026787201007387 */ /* 0x0003ea0000100a00 */
[----:B------:R-:W-:-:S02]  /*36c30*/  IMAD.MOV.U32 R157, RZ, RZ, R104 ;  /* 0x000000ffff9d7224 */ /* 0x000fc400078e0068 */
[----:B------:R-:W-:Y:S01]  /*36c40*/  IMAD.MOV.U32 R156, RZ, RZ, R105 ;  /* 0x000000ffff9c7224 */ /* 0x000fe200078e0069 */
[C---:B-1----:R-:W-:Y:S08]  /*36c50*/  HMMA.1688.F32.TF32 R112, R80.reuse, R10, R140 ;  /* 0x0000000a5070723c */ /* 0x042ff0000008108c */
[----:B------:R-:W-:Y:S01]  /*36c60*/  HMMA.1688.F32.TF32 R80, R80, R198, R108 ;  /* 0x000000c65050723c */ /* 0x000fe2000008106c */
        /* <DEDUP_REMOVED lines=9> */
[----:B------:R-:W-:Y:S04]  /*36d00*/  LDS R80, [R3+0x4180] ;  /* 0x0041800003507984 */ /* 0x000fe80000000800 */
[----:B------:R-:W-:Y:S04]  /*36d10*/  LDS R82, [R3+0x6180] ;  /* 0x0061800003527984 */ /* 0x000fe80000000800 */
[----:B------:R-:W-:Y:S04]  /*36d20*/  LDS R81, [R240+0x4180] ;  /* 0x00418000f0517984 */ /* 0x000fe80000000800 */
[----:B------:R-:W1:Y:S01]  /*36d30*/  LDS R83, [R240+0x6180] ;  /* 0x00618000f0537984 */ /* 0x000e620000000800 */
[----:B--2---:R-:W-:-:S02]  /*36d40*/  MOV R251, R152 ;  /* 0x0000009800fb7202 */ /* 0x004fc40000000f00 */
[----:B------:R-:W-:Y:S01]  /*36d50*/  MOV R152, R107 ;  /* 0x0000006b00987202 */ /* 0x000fe20000000f00 */
[----:B---3--:R-:W-:Y:S02]  /*36d60*/  IMAD.MOV.U32 R250, RZ, RZ, R153 ;  /* 0x000000fffffa7224 */ /* 0x008fe400078e0099 */
[----:B------:R-:W-:Y:S01]  /*36d70*/  IMAD.MOV.U32 R153, RZ, RZ, R106 ;  /* 0x000000ffff997224 */ /* 0x000fe200078e006a */
[C---:B------:R-:W-:Y:S08]  /*36d80*/  HMMA.1688.F32.TF32 R96, R84.reuse, R74, R96 ;  /* 0x0000004a5460723c */ /* 0x040ff00000081060 */
[C---:B------:R-:W-:Y:S08]  /*36d90*/  HMMA.1688.F32.TF32 R104, R84.reuse, R70, R100 ;  /* 0x000000465468723c */ /* 0x040ff00000081064 */
[C---:B------:R-:W-:Y:S08]  /*36da0*/  HMMA.1688.F32.TF32 R100, R84.reuse, R146, R136 ;  /* 0x000000925464723c */ /* 0x040ff00000081088 */
[C---:B------:R-:W-:Y:S07]  /*36db0*/  HMMA.1688.F32.TF32 R88, R84.reuse, R66, R88 ;  /* 0x000000425458723c */ /* 0x040fee0000081058 */
[----:B------:R-:W-:Y:S01]  /*36dc0*/  STL.64 [R1+0x10a0], R104 ;  /* 0x0010a06801007387 */ /* 0x000fe20000100a00 */
[C---:B------:R-:W-:Y:S03]  /*36dd0*/  HMMA.1688.F32.TF32 R4, R84.reuse, R154, R4 ;  /* 0x0000009a5404723c */ /* 0x040fe60000081004 */
        /* <DEDUP_REMOVED lines=16> */
[----:B------:R2:W-:Y:S02]  /*36ee0*/  STL.64 [R1+0x1308], R6 ;  /* 0x0013080601007387 */ /* 0x0005e40000100a00 */
[C---:B--2---:R-:W-:Y:S02]  /*36ef0*/  HMMA.1688.F32.TF32 R4, R84.reuse, R58, R236 ;  /* 0x0000003a5404723c */ /* 0x044fe400000810ec */
[----:B------:R-:W-:Y:S04]  /*36f00*/  STL.64 [R1+0x4638], R58 ;  /* 0x0046383a01007387 */ /* 0x000fe80000100a00 */
[----:B------:R2:W-:Y:S02]  /*36f10*/  STL.64 [R1+0x4630], R56 ;  /* 0x0046303801007387 */ /* 0x0005e40000100a00 */
[C---:B--2---:R-:W-:Y:S11]  /*36f20*/  HMMA.1688.F32.TF32 R56, R84.reuse, R54, R244 ;  /* 0x000000365438723c */ /* 0x044ff600000810f4 */
[----:B------:R-:W-:Y:S04]  /*36f30*/  @!UPT UIADD3 URZ, URZ, URZ, URZ ;  /* 0x0000003f3f3ff290 */ /* 0x000fe8000fffe03f */
[----:B------:R-:W-:Y:S04]  /*36f40*/  STL.64 [R1+0x1360], R4 ;  /* 0x0013600401007387 */ /* 0x000fe80000100a00 */
[----:B------:R2:W-:Y:S02]  /*36f50*/  STL.64 [R1+0x1368], R6 ;  /* 0x0013680601007387 */ /* 0x0005e40000100a00 */
[----:B--2---:R-:W-:Y:S02]  /*36f60*/  HMMA.1688.F32.TF32 R4, R84, R50, R248 ;  /* 0x000000325404723c */ /* 0x004fe400000810f8 */
[----:B------:R-:W-:Y:S04]  /*36f70*/  STL.64 [R1+0x14f0], R56 ;  /* 0x0014f03801007387 */ /* 0x000fe80000100a00 */
[----:B------:R-:W-:Y:S11]  /*36f80*/  STL.64 [R1+0x14f8], R58 ;  /* 0x0014f83a01007387 */ /* 0x000ff60000100a00 */
[----:B------:R-:W-:Y:S06]  /*36f90*/  @!UPT UIADD3 URZ, URZ, URZ, URZ ;  /* 0x0000003f3f3ff290 */ /* 0x000fec000fffe03f */
[----:B------:R2:W-:Y:S04]  /*36fa0*/  STL.64 [R1+0x15a8], R6 ;  /* 0x0015a80601007387 */ /* 0x0005e80000100a00 */
[----:B------:R-:W1:Y:S04]  /*36fb0*/  LDL.LU R244, [R1+0x1f70] ;  /* 0x001f700001f47983 */ /* 0x000e680000300800 */
[----:B------:R-:W1:Y:S04]  /*36fc0*/  LDL.LU R245, [R1+0x1f74] ;  /* 0x001f740001f57983 */ /* 0x000e680000300800 */
[----:B------:R-:W1:Y:S04]  /*36fd0*/  LDL.LU R246, [R1+0x1f78] ;  /* 0x001f780001f67983 */ /* 0x000e680000300800 */
[----:B------:R-:W1:Y:S04]  /*36fe0*/  LDL.LU R247, [R1+0x1f7c] ;  /* 0x001f7c0001f77983 */ /* 0x000e680000300800 */
[----:B------:R-:W3:Y:S04]  /*36ff0*/  LDL.LU R236, [R1+0x60] ;  /* 0x0000600001ec7983 */ /* 0x000ee80000300800 */
[----:B------:R-:W3:Y:S04]  /*37000*/  LDL.LU R237, [R1+0x64] ;  /* 0x0000640001ed7983 */ /* 0x000ee80000300800 */
[----:B------:R-:W3:Y:S04]  /*37010*/  LDL.LU R238, [R1+0x68] ;  /* 0x0000680001ee7983 */ /* 0x000ee80000300800 */
[----:B------:R-:W3:Y:S04]  /*37020*/  LDL.LU R239, [R1+0x6c] ;  /* 0x00006c0001ef7983 */ /* 0x000ee80000300800 */
[----:B------:R-:W4:Y:S04]  /*37030*/  LDL.LU R88, [R1+0x420] ;  /* 0x0004200001587983 */ /* 0x000f280000300800 */
[----:B------:R-:W4:Y:S04]  /*37040*/  LDL.LU R89, [R1+0x424] ;  /* 0x0004240001597983 */ /* 0x000f280000300800 */
[----:B------:R-:W4:Y:S04]  /*37050*/  LDL.LU R90, [R1+0x428] ;  /* 0x00042800015a7983 */ /* 0x000f280000300800 */
[----:B------:R-:W4:Y:S04]  /*37060*/  LDL.LU R91, [R1+0x42c] ;  /* 0x00042c00015b7983 */ /* 0x000f280000300800 */
[----:B------:R-:W2:Y:S04]  /*37070*/  LDL.LU R92, [R1+0x430] ;  /* 0x00043000015c7983 */ /* 0x000ea80000300800 */
[----:B------:R-:W2:Y:S04]  /*37080*/  LDL.LU R93, [R1+0x434] ;  /* 0x00043400015d7983 */ /* 0x000ea80000300800 */
[----:B------:R-:W2:Y:S04]  /*37090*/  LDL.LU R94, [R1+0x438] ;  /* 0x00043800015e7983 */ /* 0x000ea80000300800 */
[----:B------:R-:W2:Y:S04]  /*370a0*/  LDL.LU R95, [R1+0x43c] ;  /* 0x00043c00015f7983 */ /* 0x000ea80000300800 */
        /* <DEDUP_REMOVED lines=72> */
[----:B------:R-:W-:-:S02]  /*37530*/  IMAD.MOV.U32 R32, RZ, RZ, R4 ;  /* 0x000000ffff207224 */ /* 0x000fc400078e0004 */
[----:B------:R-:W-:Y:S01]  /*37540*/  IMAD.MOV.U32 R33, RZ, RZ, R5 ;  /* 0x000000ffff217224 */ /* 0x000fe200078e0005 */
[----:B------:R-:W4:Y:S04]  /*37550*/  LDL.LU R4, [R1+0x410] ;  /* 0x0004100001047983 */ /* 0x000f280000300800 */
[----:B------:R-:W4:Y:S04]  /*37560*/  LDL.LU R5, [R1+0x414] ;  /* 0x0004140001057983 */ /* 0x000f280000300800 */
[----:B------:R-:W-:Y:S04]  /*37570*/  STL [R1+0x4208], R33 ;  /* 0x0042082101007387 */ /* 0x000fe80000100800 */
[----:B------:R-:W-:Y:S01]  /*37580*/  STL [R1+0x4204], R32 ;  /* 0x0042042001007387 */ /* 0x000fe20000100800 */
[----:B--2---:R-:W-:Y:S01]  /*37590*/  MOV R7, R28 ;  /* 0x0000001c00077202 */ /* 0x004fe20000000f00 */
[----:B------:R-:W-:Y:S01]  /*375a0*/  IMAD.MOV.U32 R6, RZ, RZ, R29 ;  /* 0x000000ffff067224 */ /* 0x000fe200078e001d */
[C---:B---3--:R-:W-:Y:S08]  /*375b0*/  HMMA.1688.F32.TF32 R56, R84.reuse, R42, R248 ;  /* 0x0000002a5438723c */ /* 0x048ff000000810f8 */
[C---:B----4-:R-:W-:Y:S11]  /*375c0*/  HMMA.1688.F32.TF32 R64, R84.reuse, R46, R128 ;  /* 0x0000002e5440723c */ /* 0x050ff60000081080 */
[----:B------:R-:W-:Y:S11]  /*375d0*/  @!UPT UIADD3 URZ, URZ, URZ, URZ ;  /* 0x0000003f3f3ff290 */ /* 0x000ff6000fffe03f */
[----:B------:R-:W-:Y:S01]  /*375e0*/  @!UPT UIADD3 URZ, URZ, URZ, URZ ;  /* 0x0000003f3f3ff290 */ /* 0x000fe2000fffe03f */
[----:B------:R-:W-:Y:S04]  /*375f0*/  STL.64 [R1+0x1660], R64 ;  /* 0x0016604001007387 */ /* 0x000fe80000100a00 */
[----:B------:R2:W-:Y:S04]  /*37600*/  STL.64 [R1+0x1668], R66 ;  /* 0x0016684201007387 */ /* 0x0005e80000100a00 */
[----:B------:R3:W-:Y:S04]  /*37610*/  STL.64 [R1+0x16b0], R56 ;  /* 0x0016b03801007387 */ /* 0x0007e80000100a00 */
[----:B------:R-:W4:Y:S04]  /*37620*/  LDL.LU R248, [R1+0x1e20] ;  /* 0x001e200001f87983 */ /* 0x000f280000300800 */
[----:B------:R-:W4:Y:S04]  /*37630*/  LDL.LU R249, [R1+0x1e24] ;  /* 0x001e240001f97983 */ /* 0x000f280000300800 */
[----:B------:R-:W4:Y:S04]  /*37640*/  LDL.LU R250, [R1+0x1e28] ;  /* 0x001e280001fa7983 */ /* 0x000f280000300800 */
[----:B------:R-:W4:Y:S01]  /*37650*/  LDL.LU R251, [R1+0x1e2c] ;  /* 0x001e2c0001fb7983 */ /* 0x000f220000300800 */
[----:B--2---:R-:W-:Y:S01]  /*37660*/  HMMA.1688.F32.TF32 R64, R84, R38, R132 ;  /* 0x000000265440723c */ /* 0x004fe20000081084 */
[----:B------:R-:W-:-:S02]  /*37670*/  IMAD.MOV.U32 R28, RZ, RZ, R59 ;  /* 0x000000ffff1c7224 */ /* 0x000fc400078e003b */
[----:B------:R-:W-:-:S03]  /*37680*/  IMAD.MOV.U32 R29, RZ, RZ, R58 ;  /* 0x000000ffff1d7224 */ /* 0x000fc600078e003a */
[----:B------:R-:W-:Y:S02]  /*37690*/  STL [R1+0x41c0], R28 ;  /* 0x0041c01c01007387 */ /* 0x000fe40000100800 */
[C---:B---3--:R-:W-:Y:S02]  /*376a0*/  HMMA.1688.F32.TF32 R56, R84.reuse, R34, R232 ;  /* 0x000000225438723c */ /* 0x048fe400000810e8 */
[----:B------:R-:W-:Y:S06]  /*376b0*/  STL [R1+0x41bc], R29 ;  /* 0x0041bc1d01007387 */ /* 0x000fec0000100800 */
        /* <DEDUP_REMOVED lines=24> */
[----:B------:R-:W-:Y:S01]  /*37840*/  STL.64 [R1+0x2480], R112 ;  /* 0x0024807001007387 */ /* 0x000fe20000100a00 */
[C---:B------:R-:W-:Y:S03]  /*37850*/  HMMA.1688.F32.TF32 R108, R84.reuse, R174, R108 ;  /* 0x000000ae546c723c */ /* 0x040fe6000008106c */
[----:B------:R-:W-:Y:S05]  /*37860*/  STL.64 [R1+0x2488], R114 ;  /* 0x0024887201007387 */ /* 0x000fea0000100a00 */
[C---:B--2---:R-:W-:Y:S01]  /*37870*/  HMMA.1688.F32.TF32 R56, R84.reuse, R178, R140 ;  /* 0x000000b25438723c */ /* 0x044fe2000008108c */
[----:B------:R-:W-:Y:S04]  /*37880*/  STL.64 [R1+0x2470], R64 ;  /* 0x0024704001007387 */ /* 0x000fe80000100a00 */
[----:B------:R2:W-:Y:S03]  /*37890*/  STL.64 [R1+0x2478], R66 ;  /* 0x0024784201007387 */ /* 0x0005e60000100a00 */
[C---:B--2---:R-:W-:Y:S11]  /*378a0*/  HMMA.1688.F32.TF32 R64, R84.reuse, R170, R104 ;  /* 0x000000aa5440723c */ /* 0x044ff60000081068 */
[----:B------:R-:W-:Y:S04]  /*378b0*/  @!UPT UIADD3 URZ, URZ, URZ, URZ ;  /* 0x0000003f3f3ff290 */ /* 0x000fe8000fffe03f */
[----:B------:R-:W-:Y:S04]  /*378c0*/  STL.64 [R1+0x2460], R56 ;  /* 0x0024603801007387 */ /* 0x000fe80000100a00 */
[----:B------:R2:W-:Y:S04]  /*378d0*/  STL.64 [R1+0x2468], R58 ;  /* 0x0024683a01007387 */ /* 0x0005e80000100a00 */
[----:B------:R-:W-:Y:S04]  /*378e0*/  STL.64 [R1+0x23e0], R108 ;  /* 0x0023e06c01007387 */ /* 0x000fe80000100a00 */
[----:B------:R-:W-:Y:S01]  /*378f0*/  STL.64 [R1+0x23e8], R110 ;  /* 0x0023e86e01007387 */ /* 0x000fe20000100a00 */
[C---:B--2---:R-:W-:Y:S03]  /*37900*/  HMMA.1688.F32.TF32 R56, R84.reuse, R166, R100 ;  /* 0x000000a65438723c */ /* 0x044fe60000081064 */
[----:B------:R-:W-:Y:S05]  /*37910*/  STL.64 [R1+0x23d0], R64 ;  /* 0x0023d04001007387 */ /* 0x000fea0000100a00 */
[C---:B------:R-:W-:Y:S01]  /*37920*/  HMMA.1688.F32.TF32 R100, R84.reuse, R162, R136 ;  /* 0x000000a25464723c */ /* 0x040fe20000081088 */
[----:B------:R2:W-:Y:S07]  /*37930*/  STL.64 [R1+0x23d8], R66 ;  /* 0x0023d84201007387 */ /* 0x0005ee0000100a00 */
[C---:B--2---:R-:W-:Y:S07]  /*37940*/  HMMA.1688.F32.TF32 R64, R84.reuse, R158, R96 ;  /* 0x0000009e5440723c */ /* 0x044fee0000081060 */
[----:B------:R-:W-:Y:S04]  /*37950*/  STL.64 [R1+0x23a0], R56 ;  /* 0x0023a03801007387 */ /* 0x000fe80000100a00 */
[----:B------:R2:W-:Y:S04]  /*37960*/  STL.64 [R1+0x23a8], R58 ;  /* 0x0023a83a01007387 */ /* 0x0005e80000100a00 */
[----:B------:R-:W-:Y:S04]  /*37970*/  STL.64 [R1+0x2390], R100 ;  /* 0x0023906401007387 */ /* 0x000fe80000100a00 */
[----:B------:R-:W-:Y:S01]  /*37980*/  STL.64 [R1+0x2398], R102 ;  /* 0x0023986601007387 */ /* 0x000fe20000100a00 */
[C---:B--2---:R-:W-:Y:S03]  /*37990*/  HMMA.1688.F32.TF32 R56, R84.reuse, R62, R92 ;  /* 0x0000003e5438723c */ /* 0x044fe6000008105c */
[----:B------:R-:W-:Y:S04]  /*379a0*/  STL.64 [R1+0x2380], R64 ;  /* 0x0023804001007387 */ /* 0x000fe80000100a00 */
[----:B------:R2:W-:Y:S02]  /*379b0*/  STL.64 [R1+0x2388], R66 ;  /* 0x0023884201007387 */ /* 0x0005e40000100a00 */
[----:B--2---:R-:W-:Y:S08]  /*379c0*/  HMMA.1688.F32.TF32 R64, R84, R10, R4 ;  /* 0x0000000a5440723c */ /* 0x004ff00000081004 */
[----:B-1----:R-:W-:Y:S06]  /*379d0*/  HMMA.1688.F32.TF32 R4, R80, R78, R244 ;  /* 0x0000004e5004723c */ /* 0x002fec00000810f4 */
[----:B------:R-:W-:Y:S04]  /*379e0*/  STL.64 [R1+0x2350], R56 ;  /* 0x0023503801007387 */ /* 0x000fe80000100a00 */
[----:B------:R1:W-:Y:S01]  /*379f0*/  STL.64 [R1+0x2358], R58 ;  /* 0x0023583a01007387 */ /* 0x0003e20000100a00 */
[C---:B------:R-:W-:Y:S08]  /*37a00*/  HMMA.1688.F32.TF32 R88, R84.reuse, R14, R88 ;  /* 0x0000000e5458723c */ /* 0x040ff00000081058 */
[----:B-1----:R-:W-:Y:S01]  /*37a10*/  HMMA.1688.F32.TF32 R56, R84, R198, R236 ;  /* 0x000000c65438723c */ /* 0x002fe200000810ec */
[----:B------:R-:W-:Y:S04]  /*37a20*/  LDS R84, [R3+0x4200] ;  /* 0x0042000003547984 */ /* 0x000fe80000000800 */
[----:B------:R-:W-:Y:S01]  /*37a30*/  LDS R86, [R3+0x6200] ;  /* 0x0062000003567984 */ /* 0x000fe20000000800 */
[----:B------:R-:W-:Y:S01]  /*37a40*/  IMAD.MOV.U32 R68, RZ, RZ, R4 ;  /* 0x000000ffff447224 */ /* 0x000fe200078e0004 */
[----:B------:R-:W-:Y:S01]  /*37a50*/  MOV R72, R5 ;  /* 0x0000000500487202 */ /* 0x000fe20000000f00 */
[----:B------:R-:W-:Y:S01]  /*37a60*/  IMAD.MOV.U32 R73, RZ, RZ, R6 ;  /* 0x000000ffff497224 */ /* 0x000fe200078e0006 */
[----:B------:R-:W-:Y:S01]  /*37a70*/  LDS R85, [R240+0x4200] ;  /* 0x00420000f0557984 */ /* 0x000fe20000000800 */
[----:B------:R-:W-:-:S05]  /*37a80*/  IMAD.MOV.U32 R69, RZ, RZ, R7 ;  /* 0x000000ffff457224 */ /* 0x000fca00078e0007 */
[----:B------:R-:W-:Y:S04]  /*37a90*/  STL.64 [R1+0x2340], R88 ;  /* 0x0023405801007387 */ /* 0x000fe80000100a00 */
[----:B------:R-:W-:Y:S04]  /*37aa0*/  STL.64 [R1+0x2348], R90 ;  /* 0x0023485a01007387 */ /* 0x000fe80000100a00 */
[----:B------:R-:W-:Y:S04]  /*37ab0*/  STL.64 [R1+0x2330], R64 ;  /* 0x0023304001007387 */ /* 0x000fe80000100a00 */
[----:B------:R-:W1:Y:S01]  /*37ac0*/  LDS R87, [R240+0x6200] ;  /* 0x00620000f0577984 */ /* 0x000e620000000800 */
[C---:B----4-:R-:W-:Y:S03]  /*37ad0*/  HMMA.1688.F32.TF32 R4, R80.reuse, R70, R248 ;  /* 0x000000465004723c */ /* 0x050fe600000810f8 */
[----:B------:R-:W-:Y:S04]  /*37ae0*/  STL.64 [R1+0x2338], R66 ;  /* 0x0023384201007387 */ /* 0x000fe80000100a00 */
[----:B------:R-:W-:Y:S04]  /*37af0*/  STL.64 [R1+0x2310], R56 ;  /* 0x0023103801007387 */ /* 0x000fe80000100a00 */
[----:B------:R-:W-:Y:S04]  /*37b00*/  STL.64 [R1+0x2318], R58 ;  /* 0x0023183a01007387 */ /* 0x000fe80000100a00 */
[----:B------:R-:W2:Y:S08]  /*37b10*/  LDL.LU R244, [R1+0x50] ;  /* 0x0000500001f47983 */ /* 0x000eb00000300800 */
[----:B------:R3:W-:Y:S04]  /*37b20*/  STL.64 [R1+0xe90], R4 ;  /* 0x000e900401007387 */ /* 0x0007e80000100a00 */
[----:B------:R4:W-:Y:S04]  /*37b30*/  STL.64 [R1+0xe98], R6 ;  /* 0x000e980601007387 */ /* 0x0009e80000100a00 */
[----:B------:R-:W2:Y:S04]  /*37b40*/  LDL.LU R245, [R1+0x54] ;  /* 0x0000540001f57983 */ /* 0x000ea80000300800 */
[----:B------:R-:W2:Y:S04]  /*37b50*/  LDL.LU R246, [R1+0x58] ;  /* 0x0000580001f67983 */ /* 0x000ea80000300800 */
[----:B------:R-:W2:Y:S04]  /*37b60*/  LDL.LU R247, [R1+0x5c] ;  /* 0x00005c0001f77983 */ /* 0x000ea80000300800 */
[----:B------:R-:W2:Y:S04]  /*37b70*/  LDL.LU R236, [R1+0x340] ;  /* 0x0003400001ec7983 */ /* 0x000ea80000300800 */
[----:B------:R-:W2:Y:S04]  /*37b80*/  LDL.LU R237, [R1+0x344] ;  /* 0x0003440001ed7983 */ /* 0x000ea80000300800 */
[----:B------:R-:W2:Y:S04]  /*37b90*/  LDL.LU R238, [R1+0x348] ;  /* 0x0003480001ee7983 */ /* 0x000ea80000300800 */
[----:B------:R-:W2:Y:S04]  /*37ba0*/  LDL.LU R239, [R1+0x34c] ;  /* 0x00034c0001ef7983 */ /* 0x000ea80000300800 */
[----:B---3--:R-:W3:Y:S04]  /*37bb0*/  LDL.LU R4, [R1+0x350] ;  /* 0x0003500001047983 */ /* 0x008ee80000300800 */
[----:B------:R-:W3:Y:S04]  /*37bc0*/  LDL.LU R5, [R1+0x354] ;  /* 0x0003540001057983 */ /* 0x000ee80000300800 */
[----:B----4-:R-:W3:Y:S04]  /*37bd0*/  LDL.LU R6, [R1+0x358] ;  /* 0x0003580001067983 */ /* 0x010ee80000300800 */
        /* <DEDUP_REMOVED lines=109> */
[----:B------:R-:W1:Y:S04]  /*382b0*/  LDL.LU R248, [R1+0x20d0] ;  /* 0x0020d00001f87983 */ /* 0x000e680000300800 */
[----:B------:R-:W1:Y:S04]  /*382c0*/  LDL.LU R249, [R1+0x20d4] ;  /* 0x0020d40001f97983 */ /* 0x000e680000300800 */
[----:B------:R-:W1:Y:S04]  /*382d0*/  LDL.LU R250, [R1+0x20d8] ;  /* 0x0020d80001fa7983 */ /* 0x000e680000300800 */
[----:B------:R-:W1:Y:S01]  /*382e0*/  LDL.LU R251, [R1+0x20dc] ;  /* 0x0020dc0001fb7983 */ /* 0x000e620000300800 */
[C---:B--2---:R-:W-:Y:S08]  /*382f0*/  HMMA.1688.F32.TF32 R148, R80.reuse, R74, R148 ;  /* 0x0000004a5094723c */ /* 0x044ff00000081094 */
[C---:B---3--:R-:W-:Y:S11]  /*38300*/  HMMA.1688.F32.TF32 R56, R80.reuse, R146, R56 ;  /* 0x000000925038723c */ /* 0x048ff60000081038 */
[----:B------:R-:W-:Y:S11]  /*38310*/  @!UPT UIADD3 URZ, URZ, URZ, URZ ;  /* 0x0000003f3f3ff290 */ /* 0x000ff6000fffe03f */
[----:B------:R-:W-:Y:S01]  /*38320*/  @!UPT UIADD3 URZ, URZ, URZ, URZ ;  /* 0x0000003f3f3ff290 */ /* 0x000fe2000fffe03f */
[----:B------:R-:W-:Y:S04]  /*38330*/  STL.64 [R1+0xef0], R56 ;  /* 0x000ef03801007387 */ /* 0x000fe80000100a00 */
[----:B------:R2:W-:Y:S04]  /*38340*/  STL.64 [R1+0xef8], R58 ;  /* 0x000ef83a01007387 */ /* 0x0005e80000100a00 */
[----:B--2---:R-:W2:Y:S04]  /*38350*/  LDL.LU.64 R58, [R1+0x4638] ;  /* 0x00463800013a7983 */ /* 0x004ea80000300a00 */
[----:B------:R-:W3:Y:S04]  /*38360*/  LDL.LU.64 R56, [R1+0x4630] ;  /* 0x0046300001387983 */ /* 0x000ee80000300a00 */
[----:B------:R-:W-:Y:S04]  /*38370*/  STL.64 [R1+0xee0], R148 ;  /* 0x000ee09401007387 */ /* 0x000fe80000100a00 */
[----:B------:R4:W-:Y:S04]  /*38380*/  STL.64 [R1+0xee8], R150 ;  /* 0x000ee89601007387 */ /* 0x0009e80000100a00 */
[----:B----4-:R-:W4:Y:S04]  /*38390*/  LDL.LU.64 R150, [R1+0x4628] ;  /* 0x0046280001967983 */ /* 0x010f280000300a00 */
[----:B------:R-:W2:Y:S01]  /*383a0*/  LDL.LU.64 R148, [R1+0x4620] ;  /* 0x0046200001947983 */ /* 0x000ea20000300a00 */
[C---:B----4-:R-:W-:Y:S11]  /*383b0*/  HMMA.1688.F32.TF32 R64, R80.reuse, R150, R64 ;  /* 0x000000965040723c */ /* 0x050ff60000081040 */
[----:B------:R-:W-:Y:S11]  /*383c0*/  @!UPT UIADD3 URZ, URZ, URZ, URZ ;  /* 0x0000003f3f3ff290 */ /* 0x000ff6000fffe03f */
[----:B------:R-:W-:Y:S01]  /*383d0*/  @!UPT UIADD3 URZ, URZ, URZ, URZ ;  /* 0x0000003f3f3ff290 */ /* 0x000fe2000fffe03f */
        /* <DEDUP_REMOVED lines=9> */
[----:B----4-:R-:W4:Y:S01]  /*38470*/  LDL.LU.64 R154, [R1+0x4608] ;  /* 0x00460800019a7983 */ /* 0x010f220000300a00 */
[C---:B--2---:R-:W-:Y:S03]  /*38480*/  HMMA.1688.F32.TF32 R116, R80.reuse, R58, R116 ;  /* 0x0000003a5074723c */ /* 0x044fe60000081074 */
[----:B------:R-:W2:Y:S05]  /*38490*/  LDL.LU.64 R152, [R1+0x4600] ;  /* 0x0046000001987983 */ /* 0x000eaa0000300a00 */
[C---:B------:R-:W-:Y:S08]  /*384a0*/  HMMA.1688.F32.TF32 R120, R80.reuse, R54, R120 ;  /* 0x000000365078723c */ /* 0x040ff00000081078 */
[C---:B------:R-:W-:Y:S08]  /*384b0*/  HMMA.1688.F32.TF32 R124, R80.reuse, R50, R124 ;  /* 0x00000032507c723c */ /* 0x040ff0000008107c */
[C---:B------:R-:W-:Y:S08]  /*384c0*/  HMMA.1688.F32.TF32 R128, R80.reuse, R46, R128 ;  /* 0x0000002e5080723c */ /* 0x040ff00000081080 */
[C---:B------:R-:W-:Y:S08]  /*384d0*/  HMMA.1688.F32.TF32 R232, R80.reuse, R38, R232 ;  /* 0x0000002650e8723c */ /* 0x040ff000000810e8 */
[C---:B------:R-:W-:Y:S08]  /*384e0*/  HMMA.1688.F32.TF32 R220, R80.reuse, R26, R220 ;  /* 0x0000001a50dc723c */ /* 0x040ff000000810dc */
[C---:B------:R-:W-:Y:S08]  /*384f0*/  HMMA.1688.F32.TF32 R208, R80.reuse, R194, R208 ;  /* 0x000000c250d0723c */ /* 0x040ff000000810d0 */
[C---:B------:R-:W-:Y:S08]  /*38500*/  HMMA.1688.F32.TF32 R140, R80.reuse, R182, R140 ;  /* 0x000000b6508c723c */ /* 0x040ff0000008108c */
[C---:B------:R-:W-:Y:S08]  /*38510*/  HMMA.1688.F32.TF32 R4, R80.reuse, R14, R4 ;  /* 0x0000000e5004723c */ /* 0x040ff00000081004 */
[C---:B----4-:R-:W-:Y:S11]  /*38520*/  HMMA.1688.F32.TF32 R112, R80.reuse, R154, R112 ;  /* 0x0000009a5070723c */ /* 0x050ff60000081070 */
[----:B------:R-:W-:Y:S11]  /*38530*/  @!UPT UIADD3 URZ, URZ, URZ, URZ ;  /* 0x0000003f3f3ff290 */ /* 0x000ff6000fffe03f */
[----:B------:R-:W-:Y:S01]  /*38540*/  @!UPT UIADD3 URZ, URZ, URZ, URZ ;  /* 0x0000003f3f3ff290 */ /* 0x000fe2000fffe03f */
[----:B------:R-:W-:Y:S04]  /*38550*/  STL.64 [R1+0x1060], R112 ;  /* 0x0010607001007387 */ /* 0x000fe80000100a00 */
[----:B------:R4:W-:Y:S04]  /*38560*/  STL.64 [R1+0x1068], R114 ;  /* 0x0010687201007387 */ /* 0x0009e80000100a00 */
[----:B----4-:R-:W4:Y:S04]  /*38570*/  LDL.LU.64 R114, [R1+0x45f8] ;  /* 0x0045f80001727983 */ /* 0x010f280000300a00 */
[----:B------:R-:W2:Y:S04]  /*38580*/  LDL.LU.64 R112, [R1+0x45f0] ;  /* 0x0045f00001707983 */ /* 0x000ea80000300a00 */
[----:B------:R-:W-:Y:S04]  /*38590*/  STL.64 [R1+0x1070], R116 ;  /* 0x0010707401007387 */ /* 0x000fe80000100a00 */
[----:B------:R1:W-:Y:S04]  /*385a0*/  STL.64 [R1+0x1078], R118 ;  /* 0x0010787601007387 */ /* 0x0003e80000100a00 */
[----:B-1----:R-:W2:Y:S04]  /*385b0*/  LDL.LU.64 R118, [R1+0x45e8] ;  /* 0x0045e80001767983 */ /* 0x002ea80000300a00 */
        /* <DEDUP_REMOVED lines=10> */
[----:B------:R1:W-:Y:S02]  /*38660*/  STL.64 [R1+0x1338], R130 ;  /* 0x0013388201007387 */ /* 0x0003e40000100a00 */
[C---:B-1----:R-:W-:Y:S08]  /*38670*/  HMMA.1688.F32.TF32 R128, R80.reuse, R42, R132 ;  /* 0x0000002a5080723c */ /* 0x042ff00000081084 */
[C---:B------:R-:W-:Y:S11]  /*38680*/  HMMA.1688.F32.TF32 R132, R80.reuse, R34, R228 ;  /* 0x000000225084723c */ /* 0x040ff600000810e4 */
[----:B------:R-:W-:Y:S04]  /*38690*/  @!UPT UIADD3 URZ, URZ, URZ, URZ ;  /* 0x0000003f3f3ff290 */ /* 0x000fe8000fffe03f */
[----:B------:R-:W-:Y:S04]  /*386a0*/  STL.64 [R1+0x14e0], R128 ;  /* 0x0014e08001007387 */ /* 0x000fe80000100a00 */
[----:B------:R1:W-:Y:S02]  /*386b0*/  STL.64 [R1+0x14e8], R130 ;  /* 0x0014e88201007387 */ /* 0x0003e40000100a00 */
[C---:B-1----:R-:W-:Y:S02]  /*386c0*/  HMMA.1688.F32.TF32 R128, R80.reuse, R30, R224 ;  /* 0x0000001e5080723c */ /* 0x042fe400000810e0 */
[----:B------:R-:W-:Y:S04]  /*386d0*/  STL.64 [R1+0x15d0], R232 ;  /* 0x0015d0e801007387 */ /* 0x000fe80000100a00 */
[----:B------:R-:W-:Y:S04]  /*386e0*/  STL.64 [R1+0x15d8], R234 ;  /* 0x0015d8ea01007387 */ /* 0x000fe80000100a00 */
[----:B------:R-:W-:Y:S04]  /*386f0*/  STL.64 [R1+0x1680], R132 ;  /* 0x0016808401007387 */ /* 0x000fe80000100a00 */
[----:B------:R1:W-:Y:S09]  /*38700*/  STL.64 [R1+0x1688], R134 ;  /* 0x0016888601007387 */ /* 0x0003f20000100a00 */
[----:B------:R-:W-:Y:S01]  /*38710*/  STL.64 [R1+0x16f0], R128 ;  /* 0x0016f08001007387 */ /* 0x000fe20000100a00 */
[C---:B-1----:R-:W-:Y:S03]  /*38720*/  HMMA.1688.F32.TF32 R132, R80.reuse, R22, R216 ;  /* 0x000000165084723c */ /* 0x042fe600000810d8 */
[----:B------:R1:W-:Y:S05]  /*38730*/  STL.64 [R1+0x16f8], R130 ;  /* 0x0016f88201007387 */ /* 0x0003ea0000100a00 */
[C---:B-1----:R-:W-:Y:S01]  /*38740*/  HMMA.1688.F32.TF32 R128, R80.reuse, R18, R212 ;  /* 0x000000125080723c */ /* 0x042fe200000810d4 */
[----:B------:R-:W-:Y:S04]  /*38750*/  STL.64 [R1+0x1750], R220 ;  /* 0x001750dc01007387 */ /* 0x000fe80000100a00 */
[----:B------:R-:W-:Y:S10]  /*38760*/  STL.64 [R1+0x1758], R222 ;  /* 0x001758de01007387 */ /* 0x000ff40000100a00 */
[----:B------:R-:W-:Y:S04]  /*38770*/  STL.64 [R1+0x1b70], R132 ;  /* 0x001b708401007387 */ /* 0x000fe80000100a00 */
[----:B------:R1:W-:Y:S04]  /*38780*/  STL.64 [R1+0x1b78], R134 ;  /* 0x001b788601007387 */ /* 0x0003e80000100a00 */
        /* <DEDUP_REMOVED lines=11> */
[C---:B------:R-:W-:Y:S08]  /*38840*/  HMMA.1688.F32.TF32 R108, R80.reuse, R170, R100 ;  /* 0x000000aa506c723c */ /* 0x040ff00000081064 */
[C---:B-1----:R-:W-:Y:S08]  /*38850*/  HMMA.1688.F32.TF32 R128, R80.reuse, R174, R104 ;  /* 0x000000ae5080723c */ /* 0x042ff00000081068 */
        /* <DEDUP_REMOVED lines=14> */
[C---:B------:R-:W-:Y:S03]  /*38940*/  HMMA.1688.F32.TF32 R88, R80.reuse, R10, R236 ;  /* 0x0000000a5058723c */ /* 0x040fe600000810ec */
[----:B------:R-:W-:Y:S04]  /*38950*/  STL.64 [R1+0x2270], R100 ;  /* 0x0022706401007387 */ /* 0x000fe80000100a00 */
[----:B------:R-:W-:Y:S04]  /*38960*/  STL.64 [R1+0x2278], R102 ;  /* 0x0022786601007387 */ /* 0x000fe80000100a00 */
[----:B------:R-:W-:Y:S01]  /*38970*/  STL.64 [R1+0x2260], R96 ;  /* 0x0022606001007387 */ /* 0x000fe20000100a00 */
[----:B------:R-:W-:Y:S03]  /*38980*/  HMMA.1688.F32.TF32 R80, R80, R198, R244 ;  /* 0x000000c65050723c */ /* 0x000fe600000810f4 */
[----:B------:R-:W-:Y:S04]  /*38990*/  STL.64 [R1+0x2268], R98 ;  /* 0x0022686201007387 */ /* 0x000fe80000100a00 */
[----:B------:R-:W-:Y:S04]  /*389a0*/  STL.64 [R1+0x2250], R92 ;  /* 0x0022505c01007387 */ /* 0x000fe80000100a00 */
[----:B------:R-:W-:Y:S04]  /*389b0*/  STL.64 [R1+0x2258], R94 ;  /* 0x0022585e01007387 */ /* 0x000fe80000100a00 */
[----:B------:R-:W-:Y:S04]  /*389c0*/  STL.64 [R1+0x2240], R4 ;  /* 0x0022400401007387 */ /* 0x000fe80000100a00 */
[----:B------:R1:W-:Y:S02]  /*389d0*/  STL.64 [R1+0x2248], R6 ;  /* 0x0022480601007387 */ /* 0x0003e40000100a00 */
[----:B-1----:R-:W-:Y:S02]  /*389e0*/  HMMA.1688.F32.TF32 R4, R84, R78, R248 ;  /* 0x0000004e5404723c */ /* 0x002fe400000810f8 */
[----:B------:R1:W-:Y:S04]  /*389f0*/  STL.64 [R1+0x2230], R88 ;  /* 0x0022305801007387 */ /* 0x0003e80000100a00 */
[----:B------:R1:W-:Y:S04]  /*38a00*/  STL.64 [R1+0x2238], R90 ;  /* 0x0022385a01007387 */ /* 0x0003e80000100a00 */
[----:B------:R-:W2:Y:S04]  /*38a10*/  LDL.LU R248, [R1+0x2f0] ;  /* 0x0002f00001f87983 */ /* 0x000ea80000300800 */
[----:B------:R-:W-:Y:S04]  /*38a20*/  STL.64 [R1+0x2210], R80 ;  /* 0x0022105001007387 */ /* 0x000fe80000100a00 */
[----:B------:R-:W-:Y:S01]  /*38a30*/  STL.64 [R1+0x2218], R82 ;  /* 0x0022185201007387 */ /* 0x000fe20000100a00 */
[----:B------:R-:W-:Y:S01]  /*38a40*/  IMAD.MOV.U32 R246, RZ, RZ, R36 ;  /* 0x000000fffff67224 */ /* 0x000fe200078e0024 */
[----:B------:R-:W-:-:S02]  /*38a50*/  MOV R247, R37 ;  /* 0x0000002500f77202 */ /* 0x000fc40000000f00 */
[----:B------:R-:W-:Y:S04]  /*38a60*/  LDS R80, [R3+0x4280] ;  /* 0x0042800003507984 */ /* 0x000fe80000000800 */
        /* <DEDUP_REMOVED lines=13> */
[----:B-1----:R-:W3:Y:S04]  /*38b40*/  LDL.LU R88, [R1+0x330] ;  /* 0x0003300001587983 */ /* 0x002ee80000300800 */
        /* <DEDUP_REMOVED lines=73> */
[----:B--2---:R-:W-:-:S02]  /*38fe0*/  IMAD.MOV.U32 R6, RZ, RZ, R37 ;  /* 0x000000ffff067224 */ /* 0x004fc400078e0025 */
[----:B------:R-:W-:Y:S01]  /*38ff0*/  IMAD.MOV.U32 R7, RZ, RZ, R36 ;  /* 0x000000ffff077224 */ /* 0x000fe200078e0024 */
[----:B------:R-:W-:Y:S04]  /*39000*/  LDS R82, [R3+0x6280] ;  /* 0x0062800003527984 */ /* 0x000fe80000000800 */
[----:B------:R-:W-:Y:S04]  /*39010*/  LDS R81, [R240+0x4280] ;  /* 0x00428000f0517984 */ /* 0x000fe80000000800 */
[----:B------:R-:W1:Y:S01]  /*39020*/  LDS R83, [R240+0x6280] ;  /* 0x00628000f0537984 */ /* 0x000e620000000800 */
[C---:B---3--:R-:W-:Y:S08]  /*39030*/  HMMA.1688.F32.TF32 R88, R84.reuse, R194, R88 ;  /* 0x000000c25458723c */ /* 0x048ff00000081058 */
[C---:B----4-:R-:W-:Y:S08]  /*39040*/  HMMA.1688.F32.TF32 R92, R84.reuse, R18, R92 ;  /* 0x00000012545c723c */ /* 0x050ff0000008105c */
[C---:B------:R-:W-:Y:S08]  /*39050*/  HMMA.1688.F32.TF32 R96, R84.reuse, R22, R96 ;  /* 0x000000165460723c */ /* 0x040ff00000081060 */
[C---:B------:R-:W-:Y:S08]  /*39060*/  HMMA.1688.F32.TF32 R220, R84.reuse, R66, R220 ;  /* 0x0000004254dc723c */ /* 0x040ff000000810dc */
[C---:B------:R-:W-:Y:S08]  /*39070*/  HMMA.1688.F32.TF32 R128, R84.reuse, R70, R132 ;  /* 0x000000465480723c */ /* 0x040ff00000081084 */
[C---:B------:R-:W-:Y:S08]  /*39080*/  HMMA.1688.F32.TF32 R232, R84.reuse, R146, R232 ;  /* 0x0000009254e8723c */ /* 0x040ff000000810e8 */
[C---:B------:R-:W-:Y:S07]  /*39090*/  HMMA.1688.F32.TF32 R132, R84.reuse, R74, R228 ;  /* 0x0000004a5484723c */ /* 0x040fee00000810e4 */
[----:B------:R-:W-:Y:S04]  /*390a0*/  STL.64 [R1+0xbd0], R128 ;  /* 0x000bd08001007387 */ /* 0x000fe80000100a00 */
[----:B------:R2:W-:Y:S02]  /*390b0*/  STL.64 [R1+0xbd8], R130 ;  /* 0x000bd88201007387 */ /* 0x0005e40000100a00 */
[C---:B--2---:R-:W-:Y:S02]  /*390c0*/  HMMA.1688.F32.TF32 R128, R84.reuse, R150, R224 ;  /* 0x000000965480723c */ /* 0x044fe400000810e0 */
[----:B------:R-:W-:Y:S04]  /*390d0*/  STL.64 [R1+0xc80], R232 ;  /* 0x000c80e801007387 */ /* 0x000fe80000100a00 */
[----:B------:R-:W-:Y:S04]  /*390e0*/  STL.64 [R1+0xc88], R234 ;  /* 0x000c88ea01007387 */ /* 0x000fe80000100a00 */
[----:B------:R-:W-:Y:S04]  /*390f0*/  STL.64 [R1+0xc60], R132 ;  /* 0x000c608401007387 */ /* 0x000fe80000100a00 */
[----:B------:R2:W-:Y:S09]  /*39100*/  STL.64 [R1+0xc68], R134 ;  /* 0x000c688601007387 */ /* 0x0005f20000100a00 */
[----:B------:R-:W-:Y:S01]  /*39110*/  STL.64 [R1+0xcc0], R128 ;  /* 0x000cc08001007387 */ /* 0x000fe20000100a00 */
[C---:B--2---:R-:W-:Y:S03]  /*39120*/  HMMA.1688.F32.TF32 R132, R84.reuse, R154, R216 ;  /* 0x0000009a5484723c */ /* 0x044fe600000810d8 */
[----:B------:R2:W-:Y:S05]  /*39130*/  STL.64 [R1+0xcc8], R130 ;  /* 0x000cc88201007387 */ /* 0x0005ea0000100a00 */
[C---:B--2---:R-:W-:Y:S01]  /*39140*/  HMMA.1688.F32.TF32 R128, R84.reuse, R58, R212 ;  /* 0x0000003a5480723c */ /* 0x044fe200000810d4 */
[----:B------:R-:W-:Y:S04]  /*39150*/  STL.64 [R1+0xcb0], R220 ;  /* 0x000cb0dc01007387 */ /* 0x000fe80000100a00 */
[----:B------:R-:W-:Y:S10]  /*39160*/  STL.64 [R1+0xcb8], R222 ;  /* 0x000cb8de01007387 */ /* 0x000ff40000100a00 */
[----:B------:R-:W-:Y:S04]  /*39170*/  STL.64 [R1+0xce0], R132 ;  /* 0x000ce08401007387 */ /* 0x000fe80000100a00 */
[----:B------:R2:W-:Y:S04]  /*39180*/  STL.64 [R1+0xce8], R134 ;  /* 0x000ce88601007387 */ /* 0x0005e80000100a00 */
[----:B------:R3:W-:Y:S01]  /*39190*/  STL.64 [R1+0xe28], R130 ;  /* 0x000e288201007387 */ /* 0x0007e20000100a00 */
[----:B------:R-:W-:Y:S01]  /*391a0*/  IMAD.MOV.U32 R36, RZ, RZ, R128 ;  /* 0x000000ffff247224 */ /* 0x000fe200078e0080 */
[----:B--2---:R-:W-:Y:S01]  /*391b0*/  HMMA.1688.F32.TF32 R132, R84, R54, R208 ;  /* 0x000000365484723c */ /* 0x004fe200000810d0 */
[----:B------:R-:W-:-:S07]  /*391c0*/  MOV R37, R129 ;  /* 0x0000008100257202 */ /* 0x000fce0000000f00 */
[C---:B---3--:R-:W-:Y:S01]  /*391d0*/  HMMA.1688.F32.TF32 R128, R84.reuse, R50, R204 ;  /* 0x000000325480723c */ /* 0x048fe200000810cc */
[----:B------:R-:W-:Y:S04]  /*391e0*/  STL [R1+0x4218], R37 ;  /* 0x0042182501007387 */ /* 0x000fe80000100800 */
[----:B------:R-:W-:Y:S03]  /*391f0*/  STL [R1+0x4214], R36 ;  /* 0x0042142401007387 */ /* 0x000fe60000100800 */
[----:B------:R-:W-:Y:S07]  /*39200*/  HMMA.1688.F32.TF32 R200, R84, R46, R200 ;  /* 0x0000002e54c8723c */ /* 0x000fee00000810c8 */
[----:B------:R-:W-:Y:S04]  /*39210*/  STL.64 [R1+0xe70], R132 ;  /* 0x000e708401007387 */ /* 0x000fe80000100a00 */
[----:B------:R2:W-:Y:S04]  /*39220*/  STL.64 [R1+0xe78], R134 ;  /* 0x000e788601007387 */ /* 0x0005e80000100a00 */
[----:B------:R-:W-:Y:S01]  /*39230*/  STL [R1+0xe80], R128 ;  /* 0x000e808001007387 */ /* 0x000fe20000100800 */
[----:B------:R-:W-:-:S02]  /*39240*/  IMAD.MOV.U32 R33, RZ, RZ, R129 ;  /* 0x000000ffff217224 */ /* 0x000fc400078e0081 */
[----:B------:R-:W-:Y:S01]  /*39250*/  IMAD.MOV.U32 R32, RZ, RZ, R130 ;  /* 0x000000ffff207224 */ /* 0x000fe200078e0082 */
[----:B------:R3:W-:Y:S01]  /*39260*/  STL [R1+0xe8c], R131 ;  /* 0x000e8c8301007387 */ /* 0x0007e20000100800 */
[C---:B--2---:R-:W-:Y:S08]  /*39270*/  HMMA.1688.F32.TF32 R132, R84.reuse, R42, R140 ;  /* 0x0000002a5484723c */ /* 0x044ff0000008108c */
[C---:B---3--:R-:W-:Y:S08]  /*39280*/  HMMA.1688.F32.TF32 R128, R84.reuse, R38, R108 ;  /* 0x000000265480723c */ /* 0x048ff0000008106c */
[C---:B------:R-:W-:Y:S08]  /*39290*/  HMMA.1688.F32.TF32 R108, R84.reuse, R34, R104 ;  /* 0x00000022546c723c */ /* 0x040ff00000081068 */
[C---:B------:R-:W-:Y:S08]  /*392a0*/  HMMA.1688.F32.TF32 R104, R84.reuse, R30, R100 ;  /* 0x0000001e5468723c */ /* 0x040ff00000081064 */
[C---:B------:R-:W-:Y:S01]  /*392b0*/  HMMA.1688.F32.TF32 R100, R84.reuse, R26, R136 ;  /* 0x0000001a5464723c */ /* 0x040fe20000081088 */
[----:B------:R-:W-:Y:S04]  /*392c0*/  STL [R1+0x4210], R32 ;  /* 0x0042102001007387 */ /* 0x000fe80000100800 */
[----:B------:R-:W-:Y:S03]  /*392d0*/  STL [R1+0x420c], R33 ;  /* 0x00420c2101007387 */ /* 0x000fe60000100800 */
        /* <DEDUP_REMOVED lines=24> */
[----:B------:R-:W-:Y:S04]  /*39460*/  STL.64 [R1+0x21b0], R92 ;  /* 0x0021b05c01007387 */ /* 0x000fe80000100a00 */
[----:B------:R-:W-:Y:S04]  /*39470*/  STL.64 [R1+0x21b8], R94 ;  /* 0x0021b85e01007387 */ /* 0x000fe80000100a00 */
[----:B------:R-:W1:Y:S04]  /*39480*/  LDL.LU R96, [R1+0x2430] ;  /* 0x0024300001607983 */ /* 0x000e680000300800 */
[----:B------:R-:W-:Y:S04]  /*39490*/  STL.64 [R1+0x21a0], R88 ;  /* 0x0021a05801007387 */ /* 0x000fe80000100a00 */
[----:B------:R-:W-:Y:S04]  /*394a0*/  STL.64 [R1+0x21a8], R90 ;  /* 0x0021a85a01007387 */ /* 0x000fe80000100a00 */
[----:B------:R2:W-:Y:S01]  /*394b0*/  STL.64 [R1+0x2190], R4 ;  /* 0x0021900401007387 */ /* 0x0005e20000100a00 */
[----:B------:R-:W-:-:S03]  /*394c0*/  IMAD.MOV.U32 R136, RZ, RZ, R48 ;  /* 0x000000ffff887224 */ /* 0x000fc600078e0030 */
[----:B------:R3:W-:Y:S01]  /*394d0*/  STL.64 [R1+0x2198], R6 ;  /* 0x0021980601007387 */ /* 0x0007e20000100a00 */
[----:B------:R-:W-:-:S03]  /*394e0*/  MOV R137, R49 ;  /* 0x0000003100897202 */ /* 0x000fc60000000f00 */
[----:B------:R-:W1:Y:S01]  /*394f0*/  LDL.LU R97, [R1+0x2434] ;  /* 0x0024340001617983 */ /* 0x000e620000300800 */
[----:B------:R-:W-:-:S03]  /*39500*/  IMAD.MOV.U32 R138, RZ, RZ, R56 ;  /* 0x000000ffff8a7224 */ /* 0x000fc600078e0038 */
[----:B------:R-:W1:Y:S01]  /*39510*/  LDL.LU R98, [R1+0x2438] ;  /* 0x0024380001627983 */ /* 0x000e620000300800 */
[----:B------:R-:W-:-:S03]  /*39520*/  IMAD.MOV.U32 R139, RZ, RZ, R57 ;  /* 0x000000ffff8b7224 */ /* 0x000fc600078e0039 */
[----:B------:R-:W1:Y:S04]  /*39530*/  LDL.LU R99, [R1+0x243c] ;  /* 0x00243c0001637983 */ /* 0x000e680000300800 */
[----:B------:R-:W4:Y:S04]  /*39540*/  LDL.LU R48, [R1+0x45b4] ;  /* 0x0045b40001307983 */ /* 0x000f280000300800 */
        /* <DEDUP_REMOVED lines=14> */
[----:B------:R-:W4:Y:S01]  /*39630*/  LDL.LU R141, [R1+0x2a4] ;  /* 0x0002a400018d7983 */ /* 0x000f220000300800 */
[----:B--2---:R-:W-:-:S02]  /*39640*/  IMAD.MOV.U32 R143, RZ, RZ, R64 ;  /* 0x000000ffff8f7224 */ /* 0x004fc400078e0040 */
[----:B---3--:R-:W-:Y:S02]  /*39650*/  IMAD.MOV.U32 R142, RZ, RZ, R65 ;  /* 0x000000ffff8e7224 */ /* 0x008fe400078e0041 */
        /* <DEDUP_REMOVED lines=36> */
[C---:B----4-:R-:W-:Y:S03]  /*398a0*/  HMMA.1688.F32.TF32 R128, R84.reuse, R174, R248 ;  /* 0x000000ae5480723c */ /* 0x050fe600000810f8 */
[----:B------:R-:W4:Y:S04]  /*398b0*/  LDL.LU R244, [R1+0x1b00] ;  /* 0x001b000001f47983 */ /* 0x000f280000300800 */
[----:B------:R-:W4:Y:S04]  /*398c0*/  LDL.LU R245, [R1+0x1b04] ;  /* 0x001b040001f57983 */ /* 0x000f280000300800 */
[----:B------:R-:W4:Y:S04]  /*398d0*/  LDL.LU R246, [R1+0x1b08] ;  /* 0x001b080001f67983 */ /* 0x000f280000300800 */
[----:B------:R-:W4:Y:S04]  /*398e0*/  LDL.LU R247, [R1+0x1b0c] ;  /* 0x001b0c0001f77983 */ /* 0x000f280000300800 */
[----:B------:R-:W4:Y:S04]  /*398f0*/  LDL.LU R248, [R1+0x1a70] ;  /* 0x001a700001f87983 */ /* 0x000f280000300800 */
[----:B------:R-:W-:Y:S04]  /*39900*/  STL.64 [R1+0x2180], R128 ;  /* 0x0021808001007387 */ /* 0x000fe80000100a00 */
[----:B------:R1:W-:Y:S04]  /*39910*/  STL.64 [R1+0x2188], R130 ;  /* 0x0021888201007387 */ /* 0x0003e80000100a00 */
[----:B------:R-:W4:Y:S01]  /*39920*/  LDL.LU R249, [R1+0x1a74] ;  /* 0x001a740001f97983 */ /* 0x000f220000300800 */
[C---:B------:R-:W-:Y:S08]  /*39930*/  HMMA.1688.F32.TF32 R132, R84.reuse, R170, R208 ;  /* 0x000000aa5484723c */ /* 0x040ff000000810d0 */
[----:B-1----:R-:W-:Y:S01]  /*39940*/  HMMA.1688.F32.TF32 R128, R84, R166, R204 ;  /* 0x000000a65480723c */ /* 0x002fe200000810cc */
[----:B------:R-:W-:Y:S01]  /*39950*/  IMAD.MOV.U32 R104, RZ, RZ, R57 ;  /* 0x000000ffff687224 */ /* 0x000fe200078e0039 */
[----:B------:R-:W-:Y:S01]  /*39960*/  MOV R107, R48 ;  /* 0x00000030006b7202 */ /* 0x000fe20000000f00 */
[----:B------:R-:W-:-:S02]  /*39970*/  IMAD.MOV.U32 R105, RZ, RZ, R56 ;  /* 0x000000ffff697224 */ /* 0x000fc400078e0038 */
[----:B------:R-:W-:-:S03]  /*39980*/  IMAD.MOV.U32 R106, RZ, RZ, R49 ;  /* 0x000000ffff6a7224 */ /* 0x000fc600078e0031 */
[C---:B------:R-:W-:Y:S07]  /*39990*/  HMMA.1688.F32.TF32 R200, R84.reuse, R162, R200 ;  /* 0x000000a254c8723c */ /* 0x040fee00000810c8 */
[----:B------:R-:W-:Y:S04]  /*399a0*/  STL.64 [R1+0x2170], R132 ;  /* 0x0021708401007387 */ /* 0x000fe80000100a00 */
[----:B------:R1:W-:Y:S04]  /*399b0*/  STL.64 [R1+0x2178], R134 ;  /* 0x0021788601007387 */ /* 0x0003e80000100a00 */
[----:B------:R-:W-:Y:S04]  /*399c0*/  STL.64 [R1+0x2160], R128 ;  /* 0x0021608001007387 */ /* 0x000fe80000100a00 */
[----:B------:R1:W-:Y:S02]  /*399d0*/  STL.64 [R1+0x2168], R130 ;  /* 0x0021688201007387 */ /* 0x0003e40000100a00 */
[C---:B-1----:R-:W-:Y:S08]  /*399e0*/  HMMA.1688.F32.TF32 R132, R84.reuse, R158, R140 ;  /* 0x0000009e5484723c */ /* 0x042ff0000008108c */
[C---:B------:R-:W-:Y:S08]  /*399f0*/  HMMA.1688.F32.TF32 R128, R84.reuse, R62, R108 ;  /* 0x0000003e5480723c */ /* 0x040ff0000008106c */
[C---:B------:R-:W-:Y:S08]  /*39a00*/  HMMA.1688.F32.TF32 R108, R84.reuse, R14, R104 ;  /* 0x0000000e546c723c */ /* 0x040ff00000081068 */
[C---:B------:R-:W-:Y:S08]  /*39a10*/  HMMA.1688.F32.TF32 R104, R84.reuse, R10, R100 ;  /* 0x0000000a5468723c */ /* 0x040ff00000081064 */
[----:B------:R-:W-:Y:S08]  /*39a20*/  HMMA.1688.F32.TF32 R100, R84, R198, R136 ;  /* 0x000000c65464723c */ /* 0x000ff00000081088 */
        /* <DEDUP_REMOVED lines=19> */
[----:B--2---:R-:W-:-:S02]  /*39b60*/  IMAD.MOV.U32 R251, RZ, RZ, R64 ;  /* 0x000000fffffb7224 */ /* 0x004fc400078e0040 */
[----:B---3--:R-:W-:Y:S01]  /*39b70*/  IMAD.MOV.U32 R250, RZ, RZ, R65 ;  /* 0x000000fffffa7224 */ /* 0x008fe200078e0041 */
[C---:B------:R-:W-:Y:S08]  /*39b80*/  HMMA.1688.F32.TF32 R4, R80.reuse, R74, R4 ;  /* 0x0000004a5004723c */ /* 0x040ff00000081004 */
[C---:B------:R-:W-:Y:S08]  /*39b90*/  HMMA.1688.F32.TF32 R92, R80.reuse, R70, R92 ;  /* 0x00000046505c723c */ /* 0x040ff0000008105c */
[----:B------:R-:W-:Y:S11]  /*39ba0*/  HMMA.1688.F32.TF32 R88, R80, R146, R88 ;  /* 0x000000925058723c */ /* 0x000ff60000081058 */
[----:B------:R-:W-:Y:S05]  /*39bb0*/  @!UPT UIADD3 URZ, URZ, URZ, URZ ;  /* 0x0000003f3f3ff290 */ /* 0x000fea000fffe03f */
[----:B------:R-:W-:Y:S01]  /*39bc0*/  MOV R65, R93 ;  /* 0x0000005d00417202 */ /* 0x000fe20000000f00 */
[----:B------:R-:W-:Y:S01]  /*39bd0*/  IMAD.MOV.U32 R64, RZ, RZ, R92 ;  /* 0x000000ffff407224 */ /* 0x000fe200078e005c */
[----:B------:R-:W-:Y:S04]  /*39be0*/  STL.64 [R1+0x9d8], R94 ;  /* 0x0009d85e01007387 */ /* 0x000fe80000100a00 */
[----:B------:R-:W-:Y:S01]  /*39bf0*/  STL [R1+0x4364], R65 ;  /* 0x0043644101007387 */ /* 0x000fe20000100800 */
[----:B------:R-:W-:-:S03]  /*39c00*/  IMAD.MOV.U32 R56, RZ, RZ, R4 ;  /* 0x000000ffff387224 */ /* 0x000fc600078e0004 */
[----:B------:R-:W-:Y:S01]  /*39c10*/  STL [R1+0x4360], R64 ;  /* 0x0043604001007387 */ /* 0x000fe20000100800 */
[----:B------:R-:W-:-:S03]  /*39c20*/  IMAD.MOV.U32 R57, RZ, RZ, R5 ;  /* 0x000000ffff397224 */ /* 0x000fc600078e0005 */
[----:B------:R-:W-:Y:S04]  /*39c30*/  STL.64 [R1+0xa40], R88 ;  /* 0x000a405801007387 */ /* 0x000fe80000100a00 */
[----:B------:R2:W-:Y:S04]  /*39c40*/  STL.64 [R1+0xa48], R90 ;  /* 0x000a485a01007387 */ /* 0x0005e80000100a00 */
[----:B------:R4:W-:Y:S01]  /*39c50*/  STL.64 [R1+0xa08], R6 ;  /* 0x000a080601007387 */ /* 0x0009e20000100a00 */
[C---:B--2---:R-:W-:Y:S08]  /*39c60*/  HMMA.1688.F32.TF32 R88, R80.reuse, R150, R236 ;  /* 0x000000965058723c */ /* 0x044ff000000810ec */
[----:B----4-:R-:W-:Y:S01]  /*39c70*/  HMMA.1688.F32.TF32 R4, R80, R66, R244 ;  /* 0x000000425004723c */ /* 0x010fe200000810f4 */
[----:B------:R-:W-:Y:S04]  /*39c80*/  STL [R1+0x42d4], R57 ;  /* 0x0042d43901007387 */ /* 0x000fe80000100800 */
[----:B------:R-:W-:Y:S10]  /*39c90*/  STL [R1+0x42d0], R56 ;  /* 0x0042d03801007387 */ /* 0x000ff40000100800 */
[----:B------:R-:W-:Y:S04]  /*39ca0*/  STL.64 [R1+0xac0], R88 ;  /* 0x000ac05801007387 */ /* 0x000fe80000100a00 */
[----:B------:R-:W-:Y:S04]  /*39cb0*/  STL.64 [R1+0xac8], R90 ;  /* 0x000ac85a01007387 */ /* 0x000fe80000100a00 */
[----:B------:R2:W-:Y:S01]  /*39cc0*/  STL.64 [R1+0xa88], R6 ;  /* 0x000a880601007387 */ /* 0x0005e20000100a00 */
[----:B------:R-:W-:Y:S01]  /*39cd0*/  IMAD.MOV.U32 R48, RZ, RZ, R4 ;  /* 0x000000ffff307224 */ /* 0x000fe200078e0004 */
[----:B------:R-:W-:-:S02]  /*39ce0*/  MOV R49, R5 ;  /* 0x0000000500317202 */ /* 0x000fc40000000f00 */
[----:B--2---:R-:W-:Y:S03]  /*39cf0*/  HMMA.1688.F32.TF32 R4, R80, R154, R248 ;  /* 0x0000009a5004723c */ /* 0x004fe600000810f8 */
[----:B------:R-:W-:Y:S04]  /*39d00*/  STL [R1+0x4264], R49 ;  /* 0x0042643101007387 */ /* 0x000fe80000100800 */
[----:B------:R-:W-:Y:S01]  /*39d10*/  STL [R1+0x4260], R48 ;  /* 0x0042603001007387 */ /* 0x000fe20000100800 */
[----:B------:R-:W-:-:S03]  /*39d20*/  IMAD.MOV.U32 R248, RZ, RZ, R41 ;  /* 0x000000fffff87224 */ /* 0x000fc600078e0029 */
[----:B------:R-:W2:Y:S01]  /*39d30*/  LDL.LU R41, [R1+0x458c] ;  /* 0x00458c0001297983 */ /* 0x000ea20000300800 */
[----:B------:R-:W-:-:S11]  /*39d40*/  IMAD.MOV.U32 R249, RZ, RZ, R40 ;  /* 0x000000fffff97224 */ /* 0x000fd600078e0028 */
[----:B------:R3:W-:Y:S04]  /*39d50*/  STL.64 [R1+0xaf0], R4 ;  /* 0x000af00401007387 */ /* 0x0007e80000100a00 */
[----:B------:R4:W-:Y:S04]  /*39d60*/  STL.64 [R1+0xaf8], R6 ;  /* 0x000af80601007387 */ /* 0x0009e80000100a00 */
[----:B------:R-:W3:Y:S04]  /*39d70*/  LDL.LU R40, [R1+0x4588] ;  /* 0x0045880001287983 */ /* 0x000ee80000300800 */
[----:B------:R-:W4:Y:S04]  /*39d80*/  LDL.LU R250, [R1+0x228] ;  /* 0x0002280001fa7983 */ /* 0x000f280000300800 */
[----:B------:R-:W4:Y:S04]  /*39d90*/  LDL.LU R251, [R1+0x22c] ;  /* 0x00022c0001fb7983 */ /* 0x000f280000300800 */
[----:B------:R-:W4:Y:S04]  /*39da0*/  LDL.LU R236, [R1+0x240] ;  /* 0x0002400001ec7983 */ /* 0x000f280000300800 */
[----:B------:R-:W4:Y:S01]  /*39db0*/  LDL.LU R237, [R1+0x244] ;  /* 0x0002440001ed7983 */ /* 0x000f220000300800 */
[----:B--2---:R-:W-:-:S03]  /*39dc0*/  IMAD.MOV.U32 R238, RZ, RZ, R41 ;  /* 0x000000ffffee7224 */ /* 0x004fc600078e0029 */
[----:B------:R-:W2:Y:S01]  /*39dd0*/  LDL.LU R41, [R1+0x4584] ;  /* 0x0045840001297983 */ /* 0x000ea20000300800 */
[----:B---3--:R-:W-:-:S03]  /*39de0*/  MOV R239, R40 ;  /* 0x0000002800ef7202 */ /* 0x008fc60000000f00 */
[----:B------:R-:W3:Y:S04]  /*39df0*/  LDL.LU R40, [R1+0x4580] ;  /* 0x0045800001287983 */ /* 0x000ee80000300800 */
[----:B------:R-:W3:Y:S04]  /*39e00*/  LDL.LU R4, [R1+0x250] ;  /* 0x0002500001047983 */ /* 0x000ee80000300800 */
[----:B------:R-:W3:Y:S04]  /*39e10*/  LDL.LU R5, [R1+0x254] ;  /* 0x0002540001057983 */ /* 0x000ee80000300800 */
[----:B----4-:R-:W4:Y:S04]  /*39e20*/  LDL.LU R6, [R1+0x258] ;  /* 0x0002580001067983 */ /* 0x010f280000300800 */
[----:B------:R-:W4:Y:S04]  /*39e30*/  LDL.LU R7, [R1+0x25c] ;  /* 0x00025c0001077983 */ /* 0x000f280000300800 */
[----:B------:R-:W4:Y:S04]  /*39e40*/  LDL.LU R88, [R1+0x260] ;  /* 0x0002600001587983 */ /* 0x000f280000300800 */
[----:B------:R-:W4:Y:S01]  /*39e50*/  LDL.LU R89, [R1+0x264] ;  /* 0x0002640001597983 */ /* 0x000f220000300800 */
[----:B--2---:R-:W-:-:S02]  /*39e60*/  IMAD.MOV.U32 R91, RZ, RZ, R41 ;  /* 0x000000ffff5b7224 */ /* 0x004fc400078e0029 */
[----:B---3--:R-:W-:Y:S02]  /*39e70*/  IMAD.MOV.U32 R90, RZ, RZ, R40 ;  /* 0x000000ffff5a7224 */ /* 0x008fe400078e0028 */
        /* <DEDUP_REMOVED lines=44> */
[----:B------:R-:W-:-:S02]  /*3a140*/  IMAD.MOV.U32 R244, RZ, RZ, R25 ;  /* 0x000000fffff47224 */ /* 0x000fc400078e0019 */
[----:B------:R-:W-:Y:S01]  /*3a150*/  IMAD.MOV.U32 R245, RZ, RZ, R24 ;  /* 0x000000fffff57224 */ /* 0x000fe200078e0018 */
[----:B------:R-:W-:Y:S01]  /*3a160*/  MOV R247, R16 ;  /* 0x0000001000f77202 */ /* 0x000fe20000000f00 */
[----:B------:R-:W-:Y:S01]  /*3a170*/  IMAD.MOV.U32 R246, RZ, RZ, R17 ;  /* 0x000000fffff67224 */ /* 0x000fe200078e0011 */
[C---:B----4-:R-:W-:Y:S08]  /*3a180*/  HMMA.1688.F32.TF32 R88, R80.reuse, R194, R88 ;  /* 0x000000c25058723c */ /* 0x050ff00000081058 */
[----:B------:R-:W-:Y:S01]  /*3a190*/  HMMA.1688.F32.TF32 R4, R80, R190, R4 ;  /* 0x000000be5004723c */ /* 0x000fe20000081004 */
[----:B--2---:R-:W-:Y:S01]  /*3a1a0*/  MOV R95, R40 ;  /* 0x00000028005f7202 */ /* 0x004fe20000000f00 */
[----:B---3--:R-:W-:-:S06]  /*3a1b0*/  IMAD.MOV.U32 R94, RZ, RZ, R41 ;  /* 0x000000ffff5e7224 */ /* 0x008fcc00078e0029 */
[C---:B------:R-:W-:Y:S11]  /*3a1c0*/  HMMA.1688.F32.TF32 R128, R80.reuse, R58, R212 ;  /* 0x0000003a5080723c */ /* 0x040ff600000810d4 */
[----:B------:R-:W-:Y:S11]  /*3a1d0*/  @!UPT UIADD3 URZ, URZ, URZ, URZ ;  /* 0x0000003f3f3ff290 */ /* 0x000ff6000fffe03f */
[----:B------:R-:W-:Y:S01]  /*3a1e0*/  @!UPT UIADD3 URZ, URZ, URZ, URZ ;  /* 0x0000003f3f3ff290 */ /* 0x000fe2000fffe03f */
[----:B------:R2:W-:Y:S01]  /*3a1f0*/  STL.64 [R1+0xad8], R130 ;  /* 0x000ad88201007387 */ /* 0x0005e20000100a00 */
[----:B------:R-:W-:Y:S02]  /*3a200*/  IMAD.MOV.U32 R40, RZ, RZ, R128 ;  /* 0x000000ffff287224 */ /* 0x000fe400078e0080 */
[----:B------:R-:W-:Y:S02]  /*3a210*/  IMAD.MOV.U32 R41, RZ, RZ, R129 ;  /* 0x000000ffff297224 */ /* 0x000fe400078e0081 */
[C---:B--2---:R-:W-:Y:S03]  /*3a220*/  HMMA.1688.F32.TF32 R128, R80.reuse, R54, R208 ;  /* 0x000000365080723c */ /* 0x044fe600000810d0 */
[----:B------:R-:W-:Y:S04]  /*3a230*/  STL [R1+0x4228], R41 ;  /* 0x0042282901007387 */ /* 0x000fe80000100800 */
[----:B------:R-:W-:Y:S01]  /*3a240*/  STL [R1+0x4224], R40 ;  /* 0x0042242801007387 */ /* 0x000fe20000100800 */
[C---:B------:R-:W-:Y:S08]  /*3a250*/  HMMA.1688.F32.TF32 R204, R80.reuse, R50, R204 ;  /* 0x0000003250cc723c */ /* 0x040ff000000810cc */
[C---:B------:R-:W-:Y:S07]  /*3a260*/  HMMA.1688.F32.TF32 R132, R80.reuse, R46, R200 ;  /* 0x0000002e5084723c */ /* 0x040fee00000810c8 */
[----:B------:R-:W-:Y:S04]  /*3a270*/  STL.64 [R1+0xc00], R128 ;  /* 0x000c008001007387 */ /* 0x000fe80000100a00 */
[----:B------:R2:W-:Y:S01]  /*3a280*/  STL.64 [R1+0xc08], R130 ;  /* 0x000c088201007387 */ /* 0x0005e20000100a00 */
[C---:B------:R-:W-:Y:S08]  /*3a290*/  HMMA.1688.F32.TF32 R108, R80.reuse, R38, R108 ;  /* 0x00000026506c723c */ /* 0x040ff0000008106c */
[C---:B--2---:R-:W-:Y:S08]  /*3a2a0*/  HMMA.1688.F32.TF32 R128, R80.reuse, R42, R140 ;  /* 0x0000002a5080723c */ /* 0x044ff0000008108c */
[----:B------:R-:W-:Y:S01]  /*3a2b0*/  HMMA.1688.F32.TF32 R104, R80, R34, R104 ;  /* 0x000000225068723c */ /* 0x000fe20000081068 */
[----:B------:R-:W-:Y:S04]  /*3a2c0*/  STL.64 [R1+0xc70], R204 ;  /* 0x000c70cc01007387 */ /* 0x000fe80000100a00 */
[----:B------:R-:W-:Y:S04]  /*3a2d0*/  STL.64 [R1+0xc78], R206 ;  /* 0x000c78ce01007387 */ /* 0x000fe80000100a00 */
[----:B------:R-:W-:Y:S04]  /*3a2e0*/  STL.64 [R1+0xcd0], R132 ;  /* 0x000cd08401007387 */ /* 0x000fe80000100a00 */
[----:B------:R-:W-:Y:S03]  /*3a2f0*/  STL.64 [R1+0xcd8], R134 ;  /* 0x000cd88601007387 */ /* 0x000fe60000100a00 */
[----:B------:R-:W-:Y:S01]  /*3a300*/  MOV R25, R129 ;  /* 0x0000008100197202 */ /* 0x000fe20000000f00 */
[----:B------:R-:W-:Y:S01]  /*3a310*/  IMAD.MOV.U32 R24, RZ, RZ, R128 ;  /* 0x000000ffff187224 */ /* 0x000fe200078e0080 */
[----:B------:R-:W-:Y:S04]  /*3a320*/  STL.64 [R1+0xd38], R130 ;  /* 0x000d388201007387 */ /* 0x000fe80000100a00 */
[----:B------:R-:W-:Y:S04]  /*3a330*/  STL [R1+0x4104], R25 ;  /* 0x0041041901007387 */ /* 0x000fe80000100800 */
[----:B------:R-:W-:Y:S01]  /*3a340*/  STL [R1+0x4100], R24 ;  /* 0x0041001801007387 */ /* 0x000fe20000100800 */
[----:B------:R-:W-:-:S03]  /*3a350*/  IMAD.MOV.U32 R16, RZ, RZ, R104 ;  /* 0x000000ffff107224 */ /* 0x000fc600078e0068 */
[----:B------:R-:W-:Y:S01]  /*3a360*/  STL.64 [R1+0xec0], R108 ;  /* 0x000ec06c01007387 */ /* 0x000fe20000100a00 */
[----:B------:R-:W-:-:S03]  /*3a370*/  IMAD.MOV.U32 R17, RZ, RZ, R105 ;  /* 0x000000ffff117224 */ /* 0x000fc600078e0069 */
[----:B------:R-:W-:Y:S04]  /*3a380*/  STL.64 [R1+0xec8], R110 ;  /* 0x000ec86e01007387 */ /* 0x000fe80000100a00 */
[----:B------:R2:W-:Y:S01]  /*3a390*/  STL.64 [R1+0x1048], R106 ;  /* 0x0010486a01007387 */ /* 0x0005e20000100a00 */
[C---:B------:R-:W-:Y:S08]  /*3a3a0*/  HMMA.1688.F32.TF32 R96, R80.reuse, R22, R96 ;  /* 0x000000165060723c */ /* 0x040ff00000081060 */
[C---:B--2---:R-:W-:Y:S08]  /*3a3b0*/  HMMA.1688.F32.TF32 R104, R80.reuse, R30, R100 ;  /* 0x0000001e5068723c */ /* 0x044ff00000081064 */
[C---:B------:R-:W-:Y:S08]  /*3a3c0*/  HMMA.1688.F32.TF32 R100, R80.reuse, R26, R136 ;  /* 0x0000001a5064723c */ /* 0x040ff00000081088 */
[C---:B------:R-:W-:Y:S01]  /*3a3d0*/  HMMA.1688.F32.TF32 R92, R80.reuse, R18, R92 ;  /* 0x00000012505c723c */ /* 0x040fe2000008105c */
[----:B------:R-:W-:Y:S04]  /*3a3e0*/  STL [R1+0x40e8], R17 ;  /* 0x0040e81101007387 */ /* 0x000fe80000100800 */
[----:B------:R-:W-:Y:S04]  /*3a3f0*/  STL [R1+0x40e4], R16 ;  /* 0x0040e41001007387 */ /* 0x000fe80000100800 */
[----:B------:R-:W-:Y:S04]  /*3a400*/  STL.64 [R1+0x11d0], R104 ;  /* 0x0011d06801007387 */ /* 0x000fe80000100a00 */
[----:B------:R-:W-:Y:S03]  /*3a410*/  STL.64 [R1+0x11d8], R106 ;  /* 0x0011d86a01007387 */ /* 0x000fe60000100a00 */
[----:B------:R-:W-:Y:S01]  /*3a420*/  MOV R9, R101 ;  /* 0x0000006500097202 */ /* 0x000fe20000000f00 */
[----:B------:R-:W-:Y:S01]  /*3a430*/  IMAD.MOV.U32 R8, RZ, RZ, R100 ;  /* 0x000000ffff087224 */ /* 0x000fe200078e0064 */
[----:B------:R-:W-:Y:S04]  /*3a440*/  STL.64 [R1+0x1318], R102 ;  /* 0x0013186601007387 */ /* 0x000fe80000100a00 */
[----:B------:R-:W-:Y:S04]  /*3a450*/  STL [R1+0x407c], R9 ;  /* 0x00407c0901007387 */ /* 0x000fe80000100800 */
[----:B------:R-:W-:Y:S04]  /*3a460*/  STL [R1+0x4078], R8 ;  /* 0x0040780801007387 */ /* 0x000fe80000100800 */
        /* <DEDUP_REMOVED lines=31> */
[----:B------:R-:W-:-:S03]  /*3a660*/  IMAD.MOV.U32 R109, RZ, RZ, R45 ;  /* 0x000000ffff6d7224 */ /* 0x000fc600078e002d */
        /* <DEDUP_REMOVED lines=63> */
[C---:B----4-:R-:W-:Y:S08]  /*3aa60*/  HMMA.1688.F32.TF32 R132, R80.reuse, R174, R224 ;  /* 0x000000ae5084723c */ /* 0x050ff000000810e0 */
[C---:B------:R-:W-:Y:S08]  /*3aa70*/  HMMA.1688.F32.TF32 R128, R80.reuse, R170, R220 ;  /* 0x000000aa5080723c */ /* 0x040ff000000810dc */
[C---:B------:R-:W-:Y:S07]  /*3aa80*/  HMMA.1688.F32.TF32 R216, R80.reuse, R166, R216 ;  /* 0x000000a650d8723c */ /* 0x040fee00000810d8 */
[----:B------:R-:W-:Y:S04]  /*3aa90*/  STL.64 [R1+0x2030], R132 ;  /* 0x0020308401007387 */ /* 0x000fe80000100a00 */
[----:B------:R1:W-:Y:S04]  /*3aaa0*/  STL.64 [R1+0x2038], R134 ;  /* 0x0020388601007387 */ /* 0x0003e80000100a00 */
[----:B------:R-:W-:Y:S04]  /*3aab0*/  STL.64 [R1+0x2020], R128 ;  /* 0x0020208001007387 */ /* 0x000fe80000100a00 */
[----:B------:R4:W-:Y:S01]  /*3aac0*/  STL.64 [R1+0x2028], R130 ;  /* 0x0020288201007387 */ /* 0x0009e20000100a00 */
[C---:B-1----:R-:W-:Y:S08]  /*3aad0*/  HMMA.1688.F32.TF32 R132, R80.reuse, R162, R212 ;  /* 0x000000a25084723c */ /* 0x042ff000000810d4 */
[C---:B----4-:R-:W-:Y:S01]  /*3aae0*/  HMMA.1688.F32.TF32 R128, R80.reuse, R158, R208 ;  /* 0x0000009e5080723c */ /* 0x050fe200000810d0 */
[----:B------:R-:W-:Y:S01]  /*3aaf0*/  IMAD.MOV.U32 R202, RZ, RZ, R45 ;  /* 0x000000ffffca7224 */ /* 0x000fe200078e002d */
[----:B------:R-:W-:Y:S01]  /*3ab00*/  MOV R203, R44 ;  /* 0x0000002c00cb7202 */ /* 0x000fe20000000f00 */
[----:B------:R-:W-:Y:S04]  /*3ab10*/  STL.64 [R1+0x2010], R216 ;  /* 0x002010d801007387 */ /* 0x000fe80000100a00 */
[----:B------:R-:W-:Y:S01]  /*3ab20*/  STL.64 [R1+0x2018], R218 ;  /* 0x002018da01007387 */ /* 0x000fe20000100a00 */
[C---:B------:R-:W-:Y:S07]  /*3ab30*/  HMMA.1688.F32.TF32 R204, R80.reuse, R62, R204 ;  /* 0x0000003e50cc723c */ /* 0x040fee00000810cc */
[----:B------:R-:W-:Y:S04]  /*3ab40*/  STL.64 [R1+0x2000], R132 ;  /* 0x0020008401007387 */ /* 0x000fe80000100a00 */
[----:B------:R1:W-:Y:S04]  /*3ab50*/  STL.64 [R1+0x2008], R134 ;  /* 0x0020088601007387 */ /* 0x0003e80000100a00 */
[----:B------:R-:W-:Y:S01]  /*3ab60*/  STL.64 [R1+0x1ff0], R128 ;  /* 0x001ff08001007387 */ /* 0x000fe20000100a00 */
[C---:B------:R-:W-:Y:S03]  /*3ab70*/  HMMA.1688.F32.TF32 R108, R80.reuse, R198, R108 ;  /* 0x000000c6506c723c */ /* 0x040fe6000008106c */
[----:B------:R4:W-:Y:S05]  /*3ab80*/  STL.64 [R1+0x1ff8], R130 ;  /* 0x001ff88201007387 */ /* 0x0009ea0000100a00 */
[C---:B-1----:R-:W-:Y:S08]  /*3ab90*/  HMMA.1688.F32.TF32 R132, R80.reuse, R14, R200 ;  /* 0x0000000e5084723c */ /* 0x042ff000000810c8 */
[----:B----4-:R-:W-:Y:S08]  /*3aba0*/  HMMA.1688.F32.TF32 R128, R80, R10, R140 ;  /* 0x0000000a5080723c */ /* 0x010ff0000008108c */
[C---:B------:R-:W-:Y:S01]  /*3abb0*/  HMMA.1688.F32.TF32 R104, R84.reuse, R78, R104 ;  /* 0x0000004e5468723c */ /* 0x040fe20000081068 */
        /* <DEDUP_REMOVED lines=8> */
[----:B------:R-:W-:Y:S04]  /*3ac40*/  STL.64 [R1+0x1f98], R110 ;  /* 0x001f986e01007387 */ /* 0x000fe80000100a00 */
[----:B------:R-:W-:Y:S04]  /*3ac50*/  STL.64 [R1+0x8e0], R104 ;  /* 0x0008e06801007387 */ /* 0x000fe80000100a00 */
[----:B------:R1:W-:Y:S04]  /*3ac60*/  STL.64 [R1+0x8e8], R106 ;  /* 0x0008e86a01007387 */ /* 0x0003e80000100a00 */
[----:B------:R-:W-:Y:S04]  /*3ac70*/  LDS R80, [R3+0x4380] ;  /* 0x0043800003507984 */ /* 0x000fe80000000800 */
[----:B------:R-:W-:Y:S04]  /*3ac80*/  LDS R82, [R3+0x6380] ;  /* 0x0063800003527984 */ /* 0x000fe80000000800 */
[----:B------:R-:W-:Y:S04]  /*3ac90*/  LDS R81, [R240+0x4380] ;  /* 0x00438000f0517984 */ /* 0x000fe80000000800 */
[----:B------:R-:W4:Y:S01]  /*3aca0*/  LDS R83, [R240+0x6380] ;  /* 0x00638000f0537984 */ /* 0x000f220000000800 */
[----:B--2---:R-:W-:-:S02]  /*3acb0*/  IMAD.MOV.U32 R251, RZ, RZ, R52 ;  /* 0x000000fffffb7224 */ /* 0x004fc400078e0034 */
[----:B------:R-:W-:Y:S02]  /*3acc0*/  IMAD.MOV.U32 R52, RZ, RZ, R96 ;  /* 0x000000ffff347224 */ /* 0x000fe400078e0060 */
[----:B---3--:R-:W-:Y:S01]  /*3acd0*/  IMAD.MOV.U32 R250, RZ, RZ, R53 ;  /* 0x000000fffffa7224 */ /* 0x008fe200078e0035 */
[----:B------:R-:W-:Y:S01]  /*3ace0*/  MOV R53, R97 ;  /* 0x0000006100357202 */ /* 0x000fe20000000f00 */
[C---:B-1----:R-:W-:Y:S08]  /*3acf0*/  HMMA.1688.F32.TF32 R104, R84.reuse, R70, R100 ;  /* 0x000000465468723c */ /* 0x042ff00000081064 */
[C---:B------:R-:W-:Y:S08]  /*3ad00*/  HMMA.1688.F32.TF32 R100, R84.reuse, R146, R136 ;  /* 0x000000925464723c */ /* 0x040ff00000081088 */
[C---:B------:R-:W-:Y:S08]  /*3ad10*/  HMMA.1688.F32.TF32 R92, R84.reuse, R150, R92 ;  /* 0x00000096545c723c */ /* 0x040ff0000008105c */
[C---:B------:R-:W-:Y:S01]  /*3ad20*/  HMMA.1688.F32.TF32 R88, R84.reuse, R66, R88 ;  /* 0x000000425458723c */ /* 0x040fe20000081058 */
[----:B------:R-:W-:Y:S07]  /*3ad30*/  STL.64 [R1+0x8f0], R104 ;  /* 0x0008f06801007387 */ /* 0x000fee0000100a00 */
[----:B------:R-:W-:Y:S01]  /*3ad40*/  HMMA.1688.F32.TF32 R4, R84, R154, R4 ;  /* 0x0000009a5404723c */ /* 0x000fe20000081004 */
[----:B------:R-:W-:Y:S04]  /*3ad50*/  STL.64 [R1+0x8f8], R106 ;  /* 0x0008f86a01007387 */ /* 0x000fe80000100a00 */
[----:B------:R-:W-:Y:S04]  /*3ad60*/  STL.64 [R1+0x900], R100 ;  /* 0x0009006401007387 */ /* 0x000fe80000100a00 */
[----:B------:R-:W-:Y:S07]  /*3ad70*/  STL.64 [R1+0x908], R102 ;  /* 0x0009086601007387 */ /* 0x000fee0000100a00 */
[----:B------:R-:W-:Y:S01]  /*3ad80*/  IMAD.MOV.U32 R45, RZ, RZ, R89 ;  /* 0x000000ffff2d7224 */ /* 0x000fe200078e0059 */
[----:B------:R-:W-:Y:S01]  /*3ad90*/  STL.64 [R1+0x918], R98 ;  /* 0x0009186201007387 */ /* 0x000fe20000100a00 */
[----:B------:R-:W-:-:S03]  /*3ada0*/  IMAD.MOV.U32 R44, RZ, RZ, R88 ;  /* 0x000000ffff2c7224 */ /* 0x000fc600078e0058 */
[----:B------:R-:W-:Y:S04]  /*3adb0*/  STL [R1+0x42cc], R53 ;  /* 0x0042cc3501007387 */ /* 0x000fe80000100800 */
[----:B------:R-:W-:Y:S04]  /*3adc0*/  STL [R1+0x42c8], R52 ;  /* 0x0042c83401007387 */ /* 0x000fe80000100800 */
[----:B------:R-:W-:Y:S04]  /*3add0*/  STL.64 [R1+0x920], R92 ;  /* 0x0009205c01007387 */ /* 0x000fe80000100a00 */
[----:B------:R1:W-:Y:S04]  /*3ade0*/  STL.64 [R1+0x928], R94 ;  /* 0x0009285e01007387 */ /* 0x0003e80000100a00 */
[----:B------:R2:W-:Y:S04]  /*3adf0*/  STL.64 [R1+0x958], R90 ;  /* 0x0009585a01007387 */ /* 0x0005e80000100a00 */
[----:B------:R-:W-:Y:S01]  /*3ae00*/  STL [R1+0x425c], R45 ;  /* 0x00425c2d01007387 */ /* 0x000fe20000100800 */
[C---:B-1----:R-:W-:Y:S03]  /*3ae10*/  HMMA.1688.F32.TF32 R92, R84.reuse, R58, R236 ;  /* 0x0000003a545c723c */ /* 0x042fe600000810ec */
[----:B------:R-:W-:Y:S04]  /*3ae20*/  STL [R1+0x4258], R44 ;  /* 0x0042582c01007387 */ /* 0x000fe80000100800 */
[----:B------:R-:W-:Y:S01]  /*3ae30*/  STL.64 [R1+0x960], R4 ;  /* 0x0009600401007387 */ /* 0x000fe20000100a00 */
[C---:B--2---:R-:W-:Y:S03]  /*3ae40*/  HMMA.1688.F32.TF32 R88, R84.reuse, R54, R244 ;  /* 0x000000365458723c */ /* 0x044fe600000810f4 */
[----:B------:R1:W-:Y:S05]  /*3ae50*/  STL.64 [R1+0x968], R6 ;  /* 0x0009680601007387 */ /* 0x0003ea0000100a00 */
[----:B-1----:R-:W-:Y:S07]  /*3ae60*/  HMMA.1688.F32.TF32 R4, R84, R50, R248 ;  /* 0x000000325404723c */ /* 0x002fee00000810f8 */
[----:B------:R-:W-:Y:S04]  /*3ae70*/  STL.64 [R1+0x970], R92 ;  /* 0x0009705c01007387 */ /* 0x000fe80000100a00 */
[----:B------:R-:W-:Y:S04]  /*3ae80*/  STL.64 [R1+0x978], R94 ;  /* 0x0009785e01007387 */ /* 0x000fe80000100a00 */
[----:B------:R-:W2:Y:S04]  /*3ae90*/  LDL.LU R244, [R1+0x20] ;  /* 0x0000200001f47983 */ /* 0x000ea80000300800 */
[----:B------:R-:W-:Y:S04]  /*3aea0*/  STL.64 [R1+0x980], R88 ;  /* 0x0009805801007387 */ /* 0x000fe80000100a00 */
[----:B------:R-:W-:Y:S04]  /*3aeb0*/  STL.64 [R1+0x988], R90 ;  /* 0x0009885a01007387 */ /* 0x000fe80000100a00 */
[----:B------:R1:W-:Y:S04]  /*3aec0*/  STL.64 [R1+0x9a0], R4 ;  /* 0x0009a00401007387 */ /* 0x0003e80000100a00 */
[----:B------:R3:W-:Y:S04]  /*3aed0*/  STL.64 [R1+0x9a8], R6 ;  /* 0x0009a80601007387 */ /* 0x0007e80000100a00 */
        /* <DEDUP_REMOVED lines=8> */
[----:B------:R-:W2:Y:S04]  /*3af60*/  LDL.LU R21, [R1+0x4558] ;  /* 0x0045580001157983 */ /* 0x000ea80000300800 */
[----:B-1----:R-:W2:Y:S04]  /*3af70*/  LDL.LU R4, [R1+0xe0] ;  /* 0x0000e00001047983 */ /* 0x002ea80000300800 */
[----:B------:R-:W2:Y:S04]  /*3af80*/  LDL.LU R5, [R1+0xe4] ;  /* 0x0000e40001057983 */ /* 0x000ea80000300800 */
[----:B---3--:R-:W3:Y:S04]  /*3af90*/  LDL.LU R6, [R1+0xe8] ;  /* 0x0000e80001067983 */ /* 0x008ee80000300800 */
        /* <DEDUP_REMOVED lines=81> */
[C---:B---3--:R-:W-:Y:S08]  /*3b4b0*/  HMMA.1688.F32.TF32 R4, R84.reuse, R14, R4 ;  /* 0x0000000e5404723c */ /* 0x048ff00000081004 */
[C---:B----4-:R-:W-:Y:S11]  /*3b4c0*/  HMMA.1688.F32.TF32 R128, R84.reuse, R46, R128 ;  /* 0x0000002e5480723c */ /* 0x050ff60000081080 */
[----:B------:R-:W-:Y:S11]  /*3b4d0*/  @!UPT UIADD3 URZ, URZ, URZ, URZ ;  /* 0x0000003f3f3ff290 */ /* 0x000ff6000fffe03f */
[----:B------:R-:W-:Y:S01]  /*3b4e0*/  @!UPT UIADD3 URZ, URZ, URZ, URZ ;  /* 0x0000003f3f3ff290 */ /* 0x000fe2000fffe03f */
[----:B------:R-:W-:Y:S04]  /*3b4f0*/  STL.64 [R1+0x9c0], R128 ;  /* 0x0009c08001007387 */ /* 0x000fe80000100a00 */
[----:B------:R1:W-:Y:S02]  /*3b500*/  STL.64 [R1+0x9c8], R130 ;  /* 0x0009c88201007387 */ /* 0x0003e40000100a00 */
[C---:B-1----:R-:W-:Y:S08]  /*3b510*/  HMMA.1688.F32.TF32 R128, R84.reuse, R42, R132 ;  /* 0x0000002a5480723c */ /* 0x042ff00000081084 */
[C---:B------:R-:W-:Y:S11]  /*3b520*/  HMMA.1688.F32.TF32 R132, R84.reuse, R38, R232 ;  /* 0x000000265484723c */ /* 0x040ff600000810e8 */
[----:B------:R-:W-:Y:S04]  /*3b530*/  @!UPT UIADD3 URZ, URZ, URZ, URZ ;  /* 0x0000003f3f3ff290 */ /* 0x000fe8000fffe03f */
[----:B------:R1:W-:Y:S01]  /*3b540*/  STL.64 [R1+0xbf8], R130 ;  /* 0x000bf88201007387 */ /* 0x0003e20000100a00 */
[----:B------:R-:W-:Y:S01]  /*3b550*/  IMAD.MOV.U32 R20, RZ, RZ, R128 ;  /* 0x000000ffff147224 */ /* 0x000fe200078e0080 */
[----:B------:R-:W-:Y:S02]  /*3b560*/  MOV R21, R129 ;  /* 0x0000008100157202 */ /* 0x000fe40000000f00 */
[----:B-1----:R-:W-:Y:S03]  /*3b570*/  HMMA.1688.F32.TF32 R128, R84, R34, R228 ;  /* 0x000000225480723c */ /* 0x002fe600000810e4 */
[----:B------:R-:W-:Y:S04]  /*3b580*/  STL [R1+0x40fc], R21 ;  /* 0x0040fc1501007387 */ /* 0x000fe80000100800 */
[----:B------:R-:W-:Y:S04]  /*3b590*/  STL [R1+0x40f8], R20 ;  /* 0x0040f81401007387 */ /* 0x000fe80000100800 */
[----:B------:R-:W-:Y:S04]  /*3b5a0*/  STL.64 [R1+0xc30], R132 ;  /* 0x000c308401007387 */ /* 0x000fe80000100a00 */
[----:B------:R-:W-:Y:S08]  /*3b5b0*/  STL.64 [R1+0xc38], R134 ;  /* 0x000c388601007387 */ /* 0x000ff00000100a00 */
[----:B------:R1:W-:Y:S01]  /*3b5c0*/  STL.64 [R1+0xca8], R130 ;  /* 0x000ca88201007387 */ /* 0x0003e20000100a00 */
[----:B------:R-:W-:-:S02]  /*3b5d0*/  IMAD.MOV.U32 R12, RZ, RZ, R128 ;  /* 0x000000ffff0c7224 */ /* 0x000fc400078e0080 */
[----:B------:R-:W-:Y:S02]  /*3b5e0*/  IMAD.MOV.U32 R13, RZ, RZ, R129 ;  /* 0x000000ffff0d7224 */ /* 0x000fe400078e0081 */
[C---:B-1----:R-:W-:Y:S03]  /*3b5f0*/  HMMA.1688.F32.TF32 R128, R84.reuse, R30, R224 ;  /* 0x0000001e5480723c */ /* 0x042fe600000810e0 */
[----:B------:R-:W-:Y:S04]  /*3b600*/  STL [R1+0x40c0], R13 ;  /* 0x0040c00d01007387 */ /* 0x000fe80000100800 */
[----:B------:R-:W-:Y:S01]  /*3b610*/  STL [R1+0x40bc], R12 ;  /* 0x0040bc0c01007387 */ /* 0x000fe20000100800 */
        /* <DEDUP_REMOVED lines=9> */
[----:B------:R1:W-:Y:S09]  /*3b6b0*/  STL.64 [R1+0x10d8], R134 ;  /* 0x0010d88601007387 */ /* 0x0003f20000100a00 */
[----:B------:R-:W-:Y:S01]  /*3b6c0*/  STL.64 [R1+0x1350], R128 ;  /* 0x0013508001007387 */ /* 0x000fe20000100a00 */
[C---:B-1----:R-:W-:Y:S03]  /*3b6d0*/  HMMA.1688.F32.TF32 R132, R84.reuse, R190, R204 ;  /* 0x000000be5484723c */ /* 0x042fe600000810cc */
[----:B------:R1:W-:Y:S05]  /*3b6e0*/  STL.64 [R1+0x1358], R130 ;  /* 0x0013588201007387 */ /* 0x0003ea0000100a00 */
[C---:B-1----:R-:W-:Y:S01]  /*3b6f0*/  HMMA.1688.F32.TF32 R128, R84.reuse, R186, R200 ;  /* 0x000000ba5480723c */ /* 0x042fe200000810c8 */
[----:B------:R-:W-:Y:S04]  /*3b700*/  STL.64 [R1+0x1f70], R208 ;  /* 0x001f70d001007387 */ /* 0x000fe80000100a00 */
[----:B------:R-:W-:Y:S03]  /*3b710*/  STL.64 [R1+0x1f78], R210 ;  /* 0x001f78d201007387 */ /* 0x000fe60000100a00 */
[C---:B------:R-:W-:Y:S07]  /*3b720*/  HMMA.1688.F32.TF32 R140, R84.reuse, R182, R140 ;  /* 0x000000b6548c723c */ /* 0x040fee000008108c */
        /* <DEDUP_REMOVED lines=31> */
[C---:B-1----:R-:W-:Y:S02]  /*3b920*/  HMMA.1688.F32.TF32 R4, R80.reuse, R78, R248 ;  /* 0x0000004e5004723c */ /* 0x042fe400000810f8 */
[----:B------:R-:W-:Y:S04]  /*3b930*/  STL.64 [R1+0x1eb0], R88 ;  /* 0x001eb05801007387 */ /* 0x000fe80000100a00 */
[----:B------:R-:W-:Y:S04]  /*3b940*/  STL.64 [R1+0x1eb8], R90 ;  /* 0x001eb85a01007387 */ /* 0x000fe80000100a00 */
[----:B------:R-:W2:Y:S04]  /*3b950*/  LDL.LU R104, [R1] ;  /* 0x0000000001687983 */ /* 0x000ea80000300800 */
[----:B------:R-:W-:Y:S04]  /*3b960*/  STL.64 [R1+0x1ea0], R84 ;  /* 0x001ea05401007387 */ /* 0x000fe80000100a00 */
[----:B------:R-:W-:Y:S04]  /*3b970*/  STL.64 [R1+0x1ea8], R86 ;  /* 0x001ea85601007387 */ /* 0x000fe80000100a00 */
[----:B------:R-:W-:Y:S04]  /*3b980*/  LDS R84, [R3+0x4400] ;  /* 0x0044000003547984 */ /* 0x000fe80000000800 */
[----:B------:R1:W-:Y:S04]  /*3b990*/  STL.64 [R1+0x730], R4 ;  /* 0x0007300401007387 */ /* 0x0003e80000100a00 */
[----:B------:R3:W-:Y:S04]  /*3b9a0*/  STL.64 [R1+0x738], R6 ;  /* 0x0007380601007387 */ /* 0x0007e80000100a00 */
[----:B------:R-:W2:Y:S04]  /*3b9b0*/  LDL.LU R105, [R1+0x4] ;  /* 0x0000040001697983 */ /* 0x000ea80000300800 */
[----:B------:R-:W2:Y:S04]  /*3b9c0*/  LDL.LU R106, [R1+0x8] ;  /* 0x00000800016a7983 */ /* 0x000ea80000300800 */
[----:B------:R-:W2:Y:S04]  /*3b9d0*/  LDL.LU R107, [R1+0xc] ;  /* 0x00000c00016b7983 */ /* 0x000ea80000300800 */
        /* <DEDUP_REMOVED lines=24> */
[----:B------:R-:W4:Y:S04]  /*3bb60*/  LDL.LU R236, [R1+0xa30] ;  /* 0x000a300001ec7983 */ /* 0x000f280000300800 */
[----:B------:R-:W4:Y:S04]  /*3bb70*/  LDL.LU R237, [R1+0xa34] ;  /* 0x000a340001ed7983 */ /* 0x000f280000300800 */
[----:B------:R-:W4:Y:S04]  /*3bb80*/  LDL.LU R238, [R1+0xa38] ;  /* 0x000a380001ee7983 */ /* 0x000f280000300800 */
[----:B------:R-:W4:Y:S04]  /*3bb90*/  LDL.LU R239, [R1+0xa3c] ;  /* 0x000a3c0001ef7983 */ /* 0x000f280000300800 */
[----:B-1----:R-:W4:Y:S04]  /*3bba0*/  LDL.LU R4, [R1+0xbe0] ;  /* 0x000be00001047983 */ /* 0x002f280000300800 */
[----:B------:R-:W4:Y:S04]  /*3bbb0*/  LDL.LU R5, [R1+0xbe4] ;  /* 0x000be40001057983 */ /* 0x000f280000300800 */
[----:B---3--:R-:W3:Y:S04]  /*3bbc0*/  LDL.LU R6, [R1+0xbe8] ;  /* 0x000be80001067983 */ /* 0x008ee80000300800 */
        /* <DEDUP_REMOVED lines=57> */
[----:B------:R-:W-:Y:S04]  /*3bf60*/  LDS R86, [R3+0x6400] ;  /* 0x0064000003567984 */ /* 0x000fe80000000800 */
[----:B------:R-:W-:Y:S04]  /*3bf70*/  LDS R85, [R240+0x4400] ;  /* 0x00440000f0557984 */ /* 0x000fe80000000800 */
[----:B------:R-:W2:Y:S02]  /*3bf80*/  LDS R87, [R240+0x6400] ;  /* 0x00640000f0577984 */ /* 0x000ea40000000800 */
[C---:B--2---:R-:W-:Y:S08]  /*3bf90*/  HMMA.1688.F32.TF32 R248, R80.reuse, R22, R248 ;  /* 0x0000001650f8723c */ /* 0x044ff000000810f8 */
[C---:B----4-:R-:W-:Y:S08]  /*3bfa0*/  HMMA.1688.F32.TF32 R236, R80.reuse, R30, R236 ;  /* 0x0000001e50ec723c */ /* 0x050ff000000810ec */
[C---:B---3--:R-:W-:Y:S08]  /*3bfb0*/  HMMA.1688.F32.TF32 R4, R80.reuse, R34, R4 ;  /* 0x000000225004723c */ /* 0x048ff00000081004 */
[C---:B------:R-:W-:Y:S08]  /*3bfc0*/  HMMA.1688.F32.TF32 R88, R80.reuse, R38, R88 ;  /* 0x000000265058723c */ /* 0x040ff00000081058 */
[C---:B------:R-:W-:Y:S08]  /*3bfd0*/  HMMA.1688.F32.TF32 R96, R80.reuse, R46, R96 ;  /* 0x0000002e5060723c */ /* 0x040ff00000081060 */
[C---:B------:R-:W-:Y:S08]  /*3bfe0*/  HMMA.1688.F32.TF32 R136, R80.reuse, R50, R136 ;  /* 0x000000325088723c */ /* 0x040ff00000081088 */
[C---:B------:R-:W-:Y:S08]  /*3bff0*/  HMMA.1688.F32.TF32 R216, R80.reuse, R54, R216 ;  /* 0x0000003650d8723c */ /* 0x040ff000000810d8 */
[C---:B------:R-:W-:Y:S08]  /*3c000*/  HMMA.1688.F32.TF32 R132, R80.reuse, R146, R132 ;  /* 0x000000925084723c */ /* 0x040ff00000081084 */
[C---:B------:R-:W-:Y:S08]  /*3c010*/  HMMA.1688.F32.TF32 R128, R80.reuse, R70, R128 ;  /* 0x000000465080723c */ /* 0x040ff00000081080 */
[C---:B------:R-:W-:Y:S11]  /*3c020*/  HMMA.1688.F32.TF32 R100, R80.reuse, R74, R100 ;  /* 0x0000004a5064723c */ /* 0x040ff60000081064 */
[----:B------:R-:W-:Y:S04]  /*3c030*/  @!UPT UIADD3 URZ, URZ, URZ, URZ ;  /* 0x0000003f3f3ff290 */ /* 0x000fe8000fffe03f */
[----:B------:R-:W-:Y:S01]  /*3c040*/  STL.64 [R1+0x750], R128 ;  /* 0x0007508001007387 */ /* 0x000fe20000100a00 */
[C---:B------:R-:W-:Y:S03]  /*3c050*/  HMMA.1688.F32.TF32 R224, R80.reuse, R154, R224 ;  /* 0x0000009a50e0723c */ /* 0x040fe600000810e0 */
[----:B------:R2:W-:Y:S05]  /*3c060*/  STL.64 [R1+0x758], R130 ;  /* 0x0007588201007387 */ /* 0x0005ea0000100a00 */
[C---:B------:R-:W-:Y:S01]  /*3c070*/  HMMA.1688.F32.TF32 R228, R80.reuse, R66, R228 ;  /* 0x0000004250e4723c */ /* 0x040fe200000810e4 */
[----:B--2---:R-:W2:Y:S04]  /*3c080*/  LDL.LU.64 R130, [R1+0x4550] ;  /* 0x0045500001827983 */ /* 0x004ea80000300a00 */
[----:B------:R-:W2:Y:S03]  /*3c090*/  LDL.LU.64 R128, [R1+0x4548] ;  /* 0x0045480001807983 */ /* 0x000ea60000300a00 */
[----:B------:R-:W-:Y:S01]  /*3c0a0*/  HMMA.1688.F32.TF32 R232, R80, R150, R232 ;  /* 0x0000009650e8723c */ /* 0x000fe200000810e8 */
[----:B------:R-:W-:Y:S01]  /*3c0b0*/  STL.64 [R1+0x740], R132 ;  /* 0x0007408401007387 */ /* 0x000fe20000100a00 */
[----:B------:R-:W-:-:S03]  /*3c0c0*/  IMAD.MOV.U32 R53, RZ, RZ, R100 ;  /* 0x000000ffff357224 */ /* 0x000fc600078e0064 */
[----:B------:R3:W-:Y:S01]  /*3c0d0*/  STL.64 [R1+0x748], R134 ;  /* 0x0007488601007387 */ /* 0x0007e20000100a00 */
[----:B------:R-:W-:Y:S02]  /*3c0e0*/  MOV R52, R101 ;  /* 0x0000006500347202 */ /* 0x000fe40000000f00 */
[C---:B------:R-:W-:Y:S01]  /*3c0f0*/  HMMA.1688.F32.TF32 R220, R80.reuse, R58, R220 ;  /* 0x0000003a50dc723c */ /* 0x040fe200000810dc */
[----:B---3--:R-:W2:Y:S04]  /*3c100*/  LDL.LU.64 R134, [R1+0x4540] ;  /* 0x0045400001867983 */ /* 0x008ea80000300a00 */
[----:B------:R-:W2:Y:S04]  /*3c110*/  LDL.LU.64 R132, [R1+0x4538] ;  /* 0x0045380001847983 */ /* 0x000ea80000300a00 */
[----:B------:R4:W-:Y:S04]  /*3c120*/  STL.64 [R1+0x788], R102 ;  /* 0x0007886601007387 */ /* 0x0009e80000100a00 */
[----:B------:R-:W2:Y:S04]  /*3c130*/  LDL.LU R100, [R1+0x29b0] ;  /* 0x0029b00001647983 */ /* 0x000ea80000300800 */
[----:B------:R-:W2:Y:S04]  /*3c140*/  LDL.LU R101, [R1+0x29b4] ;  /* 0x0029b40001657983 */ /* 0x000ea80000300800 */
[----:B----4-:R-:W2:Y:S04]  /*3c150*/  LDL.LU R102, [R1+0x29b8] ;  /* 0x0029b80001667983 */ /* 0x010ea80000300800 */
[----:B------:R-:W2:Y:S04]  /*3c160*/  LDL.LU R103, [R1+0x29bc] ;  /* 0x0029bc0001677983 */ /* 0x000ea80000300800 */
[----:B------:R-:W-:Y:S04]  /*3c170*/  STL [R1+0x42dc], R53 ;  /* 0x0042dc3501007387 */ /* 0x000fe80000100800 */
[----:B------:R-:W-:Y:S04]  /*3c180*/  STL [R1+0x42d8], R52 ;  /* 0x0042d83401007387 */ /* 0x000fe80000100800 */
[----:B------:R-:W-:Y:S04]  /*3c190*/  STL.64 [R1+0x760], R232 ;  /* 0x000760e801007387 */ /* 0x000fe80000100a00 */
[----:B------:R4:W-:Y:S01]  /*3c1a0*/  STL.64 [R1+0x768], R234 ;  /* 0x000768ea01007387 */ /* 0x0009e20000100a00 */
[C---:B------:R-:W-:Y:S03]  /*3c1b0*/  HMMA.1688.F32.TF32 R92, R80.reuse, R42, R92 ;  /* 0x0000002a505c723c */ /* 0x040fe6000008105c */
[----:B----4-:R-:W4:Y:S04]  /*3c1c0*/  LDL.LU.64 R234, [R1+0x4530] ;  /* 0x0045300001ea7983 */ /* 0x010f280000300a00 */
[----:B------:R-:W4:Y:S04]  /*3c1d0*/  LDL.LU.64 R232, [R1+0x4528] ;  /* 0x0045280001e87983 */ /* 0x000f280000300a00 */
[----:B------:R-:W-:Y:S04]  /*3c1e0*/  STL.64 [R1+0x7b0], R228 ;  /* 0x0007b0e401007387 */ /* 0x000fe80000100a00 */
[----:B------:R2:W-:Y:S04]  /*3c1f0*/  STL.64 [R1+0x7b8], R230 ;  /* 0x0007b8e601007387 */ /* 0x0005e80000100a00 */
[----:B--2---:R-:W2:Y:S04]  /*3c200*/  LDL.LU.64 R230, [R1+0x4520] ;  /* 0x0045200001e67983 */ /* 0x004ea80000300a00 */
[----:B------:R-:W2:Y:S04]  /*3c210*/  LDL.LU.64 R228, [R1+0x4518] ;  /* 0x0045180001e47983 */ /* 0x000ea80000300a00 */
[----:B------:R-:W-:Y:S04]  /*3c220*/  STL.64 [R1+0x7a0], R224 ;  /* 0x0007a0e001007387 */ /* 0x000fe80000100a00 */
[----:B------:R3:W-:Y:S01]  /*3c230*/  STL.64 [R1+0x7a8], R226 ;  /* 0x0007a8e201007387 */ /* 0x0007e20000100a00 */
[C---:B------:R-:W-:Y:S03]  /*3c240*/  HMMA.1688.F32.TF32 R244, R80.reuse, R26, R244 ;  /* 0x0000001a50f4723c */ /* 0x040fe600000810f4 */
[----:B---3--:R-:W3:Y:S04]  /*3c250*/  LDL.LU.64 R226, [R1+0x4510] ;  /* 0x0045100001e27983 */ /* 0x008ee80000300a00 */
[----:B------:R-:W3:Y:S04]  /*3c260*/  LDL.LU.64 R224, [R1+0x4508] ;  /* 0x0045080001e07983 */ /* 0x000ee80000300a00 */
        /* <DEDUP_REMOVED lines=34> */
[----:B-1----:R-:W3:Y:S04]  /*3c490*/  LDL.LU.64 R246, [R1+0x4480] ;  /* 0x0044800001f67983 */ /* 0x002ee80000300a00 */
[----:B------:R-:W3:Y:S04]  /*3c4a0*/  LDL.LU.64 R244, [R1+0x4478] ;  /* 0x0044780001f47983 */ /* 0x000ee80000300a00 */
[----:B------:R-:W-:Y:S04]  /*3c4b0*/  STL.64 [R1+0xd20], R248 ;  /* 0x000d20f801007387 */ /* 0x000fe80000100a00 */
[----:B------:R1:W-:Y:S04]  /*3c4c0*/  STL.64 [R1+0xd28], R250 ;  /* 0x000d28fa01007387 */ /* 0x0003e80000100a00 */
[----:B-1----:R-:W4:Y:S04]  /*3c4d0*/  LDL.LU.64 R250, [R1+0x4470] ;  /* 0x0044700001fa7983 */ /* 0x002f280000300a00 */
[----:B------:R-:W4:Y:S01]  /*3c4e0*/  LDL.LU.64 R248, [R1+0x4468] ;  /* 0x0044680001f87983 */ /* 0x000f220000300a00 */
[C---:B------:R-:W-:Y:S08]  /*3c4f0*/  HMMA.1688.F32.TF32 R212, R80.reuse, R18, R212 ;  /* 0x0000001250d4723c */ /* 0x040ff000000810d4 */
[C---:B------:R-:W-:Y:S11]  /*3c500*/  HMMA.1688.F32.TF32 R208, R80.reuse, R194, R208 ;  /* 0x000000c250d0723c */ /* 0x040ff600000810d0 */
[----:B------:R-:W-:Y:S04]  /*3c510*/  @!UPT UIADD3 URZ, URZ, URZ, URZ ;  /* 0x0000003f3f3ff290 */ /* 0x000fe8000fffe03f */
        /* <DEDUP_REMOVED lines=19> */
[C---:B--2---:R-:W-:Y:S08]  /*3c650*/  HMMA.1688.F32.TF32 R140, R80.reuse, R162, R236 ;  /* 0x000000a2508c723c */ /* 0x044ff000000810ec */
[C---:B---3--:R-:W-:Y:S08]  /*3c660*/  HMMA.1688.F32.TF32 R104, R80.reuse, R166, R244 ;  /* 0x000000a65068723c */ /* 0x048ff000000810f4 */
[C---:B----4-:R-:W-:Y:S11]  /*3c670*/  HMMA.1688.F32.TF32 R108, R80.reuse, R170, R248 ;  /* 0x000000aa506c723c */ /* 0x050ff600000810f8 */
[----:B------:R-:W-:Y:S11]  /*3c680*/  @!UPT UIADD3 URZ, URZ, URZ, URZ ;  /* 0x0000003f3f3ff290 */ /* 0x000ff6000fffe03f */
[----:B------:R-:W-:Y:S01]  /*3c690*/  @!UPT UIADD3 URZ, URZ, URZ, URZ ;  /* 0x0000003f3f3ff290 */ /* 0x000fe2000fffe03f */
[----:B------:R-:W-:Y:S04]  /*3c6a0*/  STL.64 [R1+0x1e00], R108 ;  /* 0x001e006c01007387 */ /* 0x000fe80000100a00 */
[----:B------:R1:W-:Y:S04]  /*3c6b0*/  STL.64 [R1+0x1e08], R110 ;  /* 0x001e086e01007387 */ /* 0x0003e80000100a00 */
[----:B------:R-:W-:Y:S04]  /*3c6c0*/  STL.64 [R1+0x1df0], R104 ;  /* 0x001df06801007387 */ /* 0x000fe80000100a00 */
[----:B------:R2:W-:Y:S01]  /*3c6d0*/  STL.64 [R1+0x1df8], R106 ;  /* 0x001df86a01007387 */ /* 0x0005e20000100a00 */
[C---:B-1----:R-:W-:Y:S08]  /*3c6e0*/  HMMA.1688.F32.TF32 R108, R80.reuse, R158, R4 ;  /* 0x0000009e506c723c */ /* 0x042ff00000081004 */
[C---:B--2---:R-:W-:Y:S08]  /*3c6f0*/  HMMA.1688.F32.TF32 R104, R80.reuse, R62, R88 ;  /* 0x0000003e5068723c */ /* 0x044ff00000081058 */
[C---:B------:R-:W-:Y:S01]  /*3c700*/  HMMA.1688.F32.TF32 R4, R80.reuse, R14, R92 ;  /* 0x0000000e5004723c */ /* 0x040fe2000008105c */
[----:B------:R-:W-:Y:S04]  /*3c710*/  STL.64 [R1+0x1de0], R140 ;  /* 0x001de08c01007387 */ /* 0x000fe80000100a00 */
[----:B------:R-:W-:Y:S03]  /*3c720*/  STL.64 [R1+0x1de8], R142 ;  /* 0x001de88e01007387 */ /* 0x000fe60000100a00 */
[C---:B------:R-:W-:Y:S01]  /*3c730*/  HMMA.1688.F32.TF32 R88, R80.reuse, R10, R96 ;  /* 0x0000000a5058723c */ /* 0x040fe20000081060 */
[----:B------:R-:W-:Y:S04]  /*3c740*/  STL.64 [R1+0x1dd0], R108 ;  /* 0x001dd06c01007387 */ /* 0x000fe80000100a00 */
[----:B------:R-:W-:Y:S04]  /*3c750*/  STL.64 [R1+0x1dd8], R110 ;  /* 0x001dd86e01007387 */ /* 0x000fe80000100a00 */
[----:B------:R-:W-:Y:S01]  /*3c760*/  STL.64 [R1+0x1dc0], R104 ;  /* 0x001dc06801007387 */ /* 0x000fe20000100a00 */
[----:B------:R-:W-:Y:S03]  /*3c770*/  HMMA.1688.F32.TF32 R80, R80, R198, R136 ;  /* 0x000000c65050723c */ /* 0x000fe60000081088 */
[----:B------:R-:W-:Y:S04]  /*3c780*/  STL.64 [R1+0x1dc8], R106 ;  /* 0x001dc86a01007387 */ /* 0x000fe80000100a00 */
[----:B------:R-:W-:Y:S04]  /*3c790*/  STL.64 [R1+0x1db0], R4 ;  /* 0x001db00401007387 */ /* 0x000fe80000100a00 */
[----:B------:R1:W-:Y:S02]  /*3c7a0*/  STL.64 [R1+0x1db8], R6 ;  /* 0x001db80601007387 */ /* 0x0003e40000100a00 */
[C---:B-1----:R-:W-:Y:S02]  /*3c7b0*/  HMMA.1688.F32.TF32 R4, R84.reuse, R78, R100 ;  /* 0x0000004e5404723c */ /* 0x042fe40000081064 */
[----:B------:R1:W-:Y:S04]  /*3c7c0*/  STL.64 [R1+0x1da0], R88 ;  /* 0x001da05801007387 */ /* 0x0003e80000100a00 */
[----:B------:R2:W-:Y:S04]  /*3c7d0*/  STL.64 [R1+0x1da8], R90 ;  /* 0x001da85a01007387 */ /* 0x0005e80000100a00 */
[----:B------:R-:W3:Y:S04]  /*3c7e0*/  LDL.LU R248, [R1+0xa20] ;  /* 0x000a200001f87983 */ /* 0x000ee80000300800 */
[----:B------:R4:W-:Y:S04]  /*3c7f0*/  STL.64 [R1+0x1d90], R80 ;  /* 0x001d905001007387 */ /* 0x0009e80000100a00 */
[----:B------:R1:W-:Y:S05]  /*3c800*/  STL.64 [R1+0x1d98], R82 ;  /* 0x001d985201007387 */ /* 0x0003ea0000100a00 */
[----:B------:R-:W-:Y:S04]  /*3c810*/  STL.64 [R1+0x620], R4 ;  /* 0x0006200401007387 */ /* 0x000fe80000100a00 */
[----:B------:R-:W-:Y:S04]  /*3c820*/  STL.64 [R1+0x628], R6 ;  /* 0x0006280601007387 */ /* 0x000fe80000100a00 */
        /* <DEDUP_REMOVED lines=15> */
[----:B----4-:R-:W4:Y:S04]  /*3c920*/  LDL.LU R80, [R1+0x1ab0] ;  /* 0x001ab00001507983 */ /* 0x010f280000300800 */
[----:B------:R-:W4:Y:S04]  /*3c930*/  LDL.LU R81, [R1+0x1ab4] ;  /* 0x001ab40001517983 */ /* 0x000f280000300800 */
[----:B------:R-:W4:Y:S04]  /*3c940*/  LDL.LU R82, [R1+0x1ab8] ;  /* 0x001ab80001527983 */ /* 0x000f280000300800 */
[----:B------:R-:W4:Y:S04]  /*3c950*/  LDL.LU R83, [R1+0x1abc] ;  /* 0x001abc0001537983 */ /* 0x000f280000300800 */
        /* <DEDUP_REMOVED lines=46> */
[----:B------:R-:W-:Y:S04]  /*3cc40*/  LDS R5, [R240+0x4480] ;  /* 0x00448000f0057984 */ /* 0x000fe80000000800 */
[----:B------:R-:W1:Y:S01]  /*3cc50*/  LDS R7, [R240+0x6480] ;  /* 0x00648000f0077984 */ /* 0x000e620000000800 */
[C---:B----4-:R-:W-:Y:S08]  /*3cc60*/  HMMA.1688.F32.TF32 R80, R84.reuse, R50, R80 ;  /* 0x000000325450723c */ /* 0x050ff00000081050 */
[C---:B--2---:R-:W-:Y:S08]  /*3cc70*/  HMMA.1688.F32.TF32 R100, R84.reuse, R54, R100 ;  /* 0x000000365464723c */ /* 0x044ff00000081064 */
[C---:B---3--:R-:W-:Y:S08]  /*3cc80*/  HMMA.1688.F32.TF32 R140, R84.reuse, R66, R140 ;  /* 0x00000042548c723c */ /* 0x048ff0000008108c */
[C---:B------:R-:W-:Y:S08]  /*3cc90*/  HMMA.1688.F32.TF32 R208, R84.reuse, R146, R208 ;  /* 0x0000009254d0723c */ /* 0x040ff000000810d0 */
[C---:B------:R-:W-:Y:S08]  /*3cca0*/  HMMA.1688.F32.TF32 R212, R84.reuse, R70, R212 ;  /* 0x0000004654d4723c */ /* 0x040ff000000810d4 */
[C---:B------:R-:W-:Y:S11]  /*3ccb0*/  HMMA.1688.F32.TF32 R204, R84.reuse, R74, R204 ;  /* 0x0000004a54cc723c */ /* 0x040ff600000810cc */
[----:B------:R-:W-:Y:S04]  /*3ccc0*/  @!UPT UIADD3 URZ, URZ, URZ, URZ ;  /* 0x0000003f3f3ff290 */ /* 0x000fe8000fffe03f */
[----:B------:R-:W-:Y:S01]  /*3ccd0*/  STL.64 [R1+0x650], R212 ;  /* 0x000650d401007387 */ /* 0x000fe20000100a00 */
[C---:B------:R-:W-:Y:S03]  /*3cce0*/  HMMA.1688.F32.TF32 R200, R84.reuse, R150, R200 ;  /* 0x0000009654c8723c */ /* 0x040fe600000810c8 */
[----:B------:R2:W-:Y:S05]  /*3ccf0*/  STL.64 [R1+0x658], R214 ;  /* 0x000658d601007387 */ /* 0x0005ea0000100a00 */
[----:B------:R-:W-:Y:S01]  /*3cd00*/  IMAD.MOV.U32 R57, RZ, RZ, R205 ;  /* 0x000000ffff397224 */ /* 0x000fe200078e00cd */
[----:B--2---:R-:W2:Y:S01]  /*3cd10*/  LDL.LU.64 R214, [R1+0x4460] ;  /* 0x0044600001d67983 */ /* 0x004ea20000300a00 */
[----:B------:R-:W-:Y:S03]  /*3cd20*/  HMMA.1688.F32.TF32 R108, R84, R154, R108 ;  /* 0x0000009a546c723c */ /* 0x000fe6000008106c */
[----:B------:R-:W2:Y:S04]  /*3cd30*/  LDL.LU.64 R212, [R1+0x4458] ;  /* 0x0044580001d47983 */ /* 0x000ea80000300a00 */
[----:B------:R-:W-:Y:S01]  /*3cd40*/  STL.64 [R1+0x640], R208 ;  /* 0x000640d001007387 */ /* 0x000fe20000100a00 */
[----:B------:R-:W-:-:S03]  /*3cd50*/  IMAD.MOV.U32 R56, RZ, RZ, R206 ;  /* 0x000000ffff387224 */ /* 0x000fc600078e00ce */
[----:B------:R3:W-:Y:S01]  /*3cd60*/  STL.64 [R1+0x648], R210 ;  /* 0x000648d201007387 */ /* 0x0007e20000100a00 */
[----:B------:R-:W-:Y:S03]  /*3cd70*/  HMMA.1688.F32.TF32 R104, R84, R58, R104 ;  /* 0x0000003a5468723c */ /* 0x000fe60000081068 */
[----:B---3--:R-:W3:Y:S04]  /*3cd80*/  LDL.LU.64 R210, [R1+0x4450] ;  /* 0x0044500001d27983 */ /* 0x008ee80000300a00 */
[----:B------:R-:W3:Y:S04]  /*3cd90*/  LDL.LU.64 R208, [R1+0x4448] ;  /* 0x0044480001d07983 */ /* 0x000ee80000300a00 */
[----:B------:R-:W-:Y:S04]  /*3cda0*/  STL [R1+0x670], R204 ;  /* 0x000670cc01007387 */ /* 0x000fe80000100800 */
[----:B------:R4:W-:Y:S01]  /*3cdb0*/  STL [R1+0x67c], R207 ;  /* 0x00067ccf01007387 */ /* 0x0009e20000100800 */
[----:B------:R-:W-:Y:S01]  /*3cdc0*/  MOV R44, R143 ;  /* 0x0000008f002c7202 */ /* 0x000fe20000000f00 */
[----:B------:R-:W-:-:S02]  /*3cdd0*/  IMAD.MOV.U32 R45, RZ, RZ, R142 ;  /* 0x000000ffff2d7224 */ /* 0x000fc400078e008e */
[----:B----4-:R-:W4:Y:S04]  /*3cde0*/  LDL.LU.64 R206, [R1+0x4440] ;  /* 0x0044400001ce7983 */ /* 0x010f280000300a00 */
[----:B------:R-:W4:Y:S04]  /*3cdf0*/  LDL.LU.64 R204, [R1+0x4438] ;  /* 0x0044380001cc7983 */ /* 0x000f280000300a00 */
[----:B------:R-:W-:Y:S04]  /*3ce00*/  STL [R1+0x42e4], R57 ;  /* 0x0042e43901007387 */ /* 0x000fe80000100800 */
[----:B------:R-:W-:Y:S04]  /*3ce10*/  STL [R1+0x42e0], R56 ;  /* 0x0042e03801007387 */ /* 0x000fe80000100800 */
[----:B------:R-:W-:Y:S04]  /*3ce20*/  STL.64 [R1+0x660], R200 ;  /* 0x000660c801007387 */ /* 0x000fe80000100a00 */
[----:B------:R1:W-:Y:S04]  /*3ce30*/  STL.64 [R1+0x668], R202 ;  /* 0x000668ca01007387 */ /* 0x0003e80000100a00 */
[----:B-1----:R-:W2:Y:S04]  /*3ce40*/  LDL.LU.64 R202, [R1+0x4430] ;  /* 0x0044300001ca7983 */ /* 0x002ea80000300a00 */
[----:B------:R-:W2:Y:S04]  /*3ce50*/  LDL.LU.64 R200, [R1+0x4428] ;  /* 0x0044280001c87983 */ /* 0x000ea80000300a00 */
[----:B------:R1:W-:Y:S04]  /*3ce60*/  STL.64 [R1+0x690], R140 ;  /* 0x0006908c01007387 */ /* 0x0003e80000100a00 */
[----:B------:R-:W2:Y:S04]  /*3ce70*/  LDL.LU.64 R142, [R1+0x4420] ;  /* 0x00442000018e7983 */ /* 0x000ea80000300a00 */
[----:B-1----:R-:W2:Y:S04]  /*3ce80*/  LDL.LU.64 R140, [R1+0x4418] ;  /* 0x00441800018c7983 */ /* 0x002ea80000300a00 */
[----:B------:R-:W-:Y:S04]  /*3ce90*/  STL [R1+0x426c], R44 ;  /* 0x00426c2c01007387 */ /* 0x000fe80000100800 */
[----:B------:R-:W-:Y:S04]  /*3cea0*/  STL [R1+0x4268], R45 ;  /* 0x0042682d01007387 */ /* 0x000fe80000100800 */
        /* <DEDUP_REMOVED lines=14> */
[C---:B-1----:R-:W-:Y:S02]  /*3cf90*/  HMMA.1688.F32.TF32 R80, R84.reuse, R46, R136 ;  /* 0x0000002e5450723c */ /* 0x042fe40000081088 */
[----:B------:R-:W2:Y:S11]  /*3cfa0*/  LDL.LU R136, [R1+0x8c0] ;  /* 0x0008c00001887983 */ /* 0x000eb60000300800 */
[----:B------:R-:W-:Y:S10]  /*3cfb0*/  @!UPT UIADD3 URZ, URZ, URZ, URZ ;  /* 0x0000003f3f3ff290 */ /* 0x000ff4000fffe03f */
[----:B------:R-:W-:Y:S04]  /*3cfc0*/  STL.64 [R1+0x6c0], R80 ;  /* 0x0006c05001007387 */ /* 0x000fe80000100a00 */
[----:B------:R1:W-:Y:S04]  /*3cfd0*/  STL.64 [R1+0x6c8], R82 ;  /* 0x0006c85201007387 */ /* 0x0003e80000100a00 */
[----:B------:R-:W2:Y:S04]  /*3cfe0*/  LDL.LU R137, [R1+0x8c4] ;  /* 0x0008c40001897983 */ /* 0x000ea80000300800 */
[----:B------:R-:W2:Y:S04]  /*3cff0*/  LDL.LU R138, [R1+0x8c8] ;  /* 0x0008c800018a7983 */ /* 0x000ea80000300800 */
[----:B------:R-:W2:Y:S01]  /*3d000*/  LDL.LU R139, [R1+0x8cc] ;  /* 0x0008cc00018b7983 */ /* 0x000ea20000300800 */
[C---:B-1----:R-:W-:Y:S08]  /*3d010*/  HMMA.1688.F32.TF32 R80, R84.reuse, R42, R96 ;  /* 0x0000002a5450723c */ /* 0x042ff00000081060 */
[C---:B------:R-:W-:Y:S11]  /*3d020*/  HMMA.1688.F32.TF32 R96, R84.reuse, R38, R92 ;  /* 0x000000265460723c */ /* 0x040ff6000008105c */
[----:B------:R-:W-:Y:S04]  /*3d030*/  @!UPT UIADD3 URZ, URZ, URZ, URZ ;  /* 0x0000003f3f3ff290 */ /* 0x000fe8000fffe03f */
[----:B------:R-:W-:Y:S04]  /*3d040*/  STL.64 [R1+0x6f0], R80 ;  /* 0x0006f05001007387 */ /* 0x000fe80000100a00 */
[----:B------:R1:W-:Y:S02]  /*3d050*/  STL.64 [R1+0x6f8], R82 ;  /* 0x0006f85201007387 */ /* 0x0003e40000100a00 */
[C---:B-1----:R-:W-:Y:S02]  /*3d060*/  HMMA.1688.F32.TF32 R80, R84.reuse, R34, R88 ;  /* 0x000000225450723c */ /* 0x042fe40000081058 */
[----:B------:R-:W-:Y:S04]  /*3d070*/  STL.64 [R1+0x6e0], R96 ;  /* 0x0006e06001007387 */ /* 0x000fe80000100a00 */
[----:B------:R-:W-:Y:S02]  /*3d080*/  STL.64 [R1+0x6e8], R98 ;  /* 0x0006e86201007387 */ /* 0x000fe40000100a00 */
[C---:B------:R-:W-:Y:S08]  /*3d090*/  HMMA.1688.F32.TF32 R92, R84.reuse, R30, R236 ;  /* 0x0000001e545c723c */ /* 0x040ff000000810ec */
[C---:B------:R-:W-:Y:S07]  /*3d0a0*/  HMMA.1688.F32.TF32 R88, R84.reuse, R26, R244 ;  /* 0x0000001a5458723c */ /* 0x040fee00000810f4 */
        /* <DEDUP_REMOVED lines=9> */
[----:B------:R2:W-:Y:S04]  /*3d140*/  STL.64 [R1+0xa98], R82 ;  /* 0x000a985201007387 */ /* 0x0005e80000100a00 */
        /* <DEDUP_REMOVED lines=23> */
[C---:B--2---:R-:W-:Y:S08]  /*3d2c0*/  HMMA.1688.F32.TF32 R80, R84.reuse, R18, R136 ;  /* 0x000000125450723c */ /* 0x044ff00000081088 */
[C---:B------:R-:W-:Y:S08]  /*3d2d0*/  HMMA.1688.F32.TF32 R136, R84.reuse, R194, R100 ;  /* 0x000000c25488723c */ /* 0x040ff00000081064 */
[----:B------:R-:W-:Y:S07]  /*3d2e0*/  HMMA.1688.F32.TF32 R100, R84, R190, R104 ;  /* 0x000000be5464723c */ /* 0x000fee0000081068 */
[----:B------:R1:W-:Y:S01]  /*3d2f0*/  STL.64 [R1+0xab0], R80 ;  /* 0x000ab05001007387 */ /* 0x0003e20000100a00 */
[----:B------:R-:W-:-:S02]  /*3d300*/  IMAD.MOV.U32 R168, RZ, RZ, R82 ;  /* 0x000000ffffa87224 */ /* 0x000fc400078e0052 */
[----:B------:R-:W-:Y:S02]  /*3d310*/  IMAD.MOV.U32 R169, RZ, RZ, R83 ;  /* 0x000000ffffa97224 */ /* 0x000fe400078e0053 */
[C---:B-1----:R-:W-:Y:S03]  /*3d320*/  HMMA.1688.F32.TF32 R80, R84.reuse, R186, R108 ;  /* 0x000000ba5450723c */ /* 0x042fe6000008106c */
[----:B------:R-:W-:Y:S04]  /*3d330*/  STL [R1+0x402c], R169 ;  /* 0x00402ca901007387 */ /* 0x000fe80000100800 */
[----:B------:R-:W-:Y:S04]  /*3d340*/  STL [R1+0x4028], R168 ;  /* 0x004028a801007387 */ /* 0x000fe80000100800 */
[----:B------:R-:W-:Y:S01]  /*3d350*/  STL.64 [R1+0x1d30], R136 ;  /* 0x001d308801007387 */ /* 0x000fe20000100a00 */
[C---:B------:R-:W-:Y:S03]  /*3d360*/  HMMA.1688.F32.TF32 R104, R84.reuse, R182, R140 ;  /* 0x000000b65468723c */ /* 0x040fe6000008108c */
[----:B------:R-:W-:Y:S04]  /*3d370*/  STL.64 [R1+0x1d38], R138 ;  /* 0x001d388a01007387 */ /* 0x000fe80000100a00 */
[----:B------:R-:W-:Y:S04]  /*3d380*/  STL.64 [R1+0x1d20], R100 ;  /* 0x001d206401007387 */ /* 0x000fe80000100a00 */
[----:B------:R1:W-:Y:S04]  /*3d390*/  STL.64 [R1+0x1d28], R102 ;  /* 0x001d286601007387 */ /* 0x0003e80000100a00 */
[----:B------:R-:W-:Y:S04]  /*3d3a0*/  STL.64 [R1+0x1d10], R80 ;  /* 0x001d105001007387 */ /* 0x000fe80000100a00 */
[----:B------:R4:W-:Y:S01]  /*3d3b0*/  STL.64 [R1+0x1d18], R82 ;  /* 0x001d185201007387 */ /* 0x0009e20000100a00 */
[C---:B-1----:R-:W-:Y:S08]  /*3d3c0*/  HMMA.1688.F32.TF32 R100, R84.reuse, R178, R200 ;  /* 0x000000b25464723c */ /* 0x042ff000000810c8 */
[C---:B----4-:R-:W-:Y:S01]  /*3d3d0*/  HMMA.1688.F32.TF32 R80, R84.reuse, R174, R204 ;  /* 0x000000ae5450723c */ /* 0x050fe200000810cc */
[----:B------:R-:W-:Y:S04]  /*3d3e0*/  STL.64 [R1+0x1d00], R104 ;  /* 0x001d006801007387 */ /* 0x000fe80000100a00 */
[----:B------:R3:W-:Y:S10]  /*3d3f0*/  STL.64 [R1+0x1d08], R106 ;  /* 0x001d086a01007387 */ /* 0x0007f40000100a00 */
[----:B------:R-:W-:Y:S01]  /*3d400*/  STL.64 [R1+0x1cf0], R100 ;  /* 0x001cf06401007387 */ /* 0x000fe20000100a00 */
[C---:B---3--:R-:W-:Y:S03]  /*3d410*/  HMMA.1688.F32.TF32 R104, R84.reuse, R170, R208 ;  /* 0x000000aa5468723c */ /* 0x048fe600000810d0 */
[----:B------:R1:W-:Y:S04]  /*3d420*/  STL.64 [R1+0x1cf8], R102 ;  /* 0x001cf86601007387 */ /* 0x0003e80000100a00 */
[----:B------:R-:W-:Y:S04]  /*3d430*/  STL.64 [R1+0x1ce0], R80 ;  /* 0x001ce05001007387 */ /* 0x000fe80000100a00 */
[----:B------:R2:W-:Y:S01]  /*3d440*/  STL.64 [R1+0x1ce8], R82 ;  /* 0x001ce85201007387 */ /* 0x0005e20000100a00 */
[C---:B-1----:R-:W-:Y:S08]  /*3d450*/  HMMA.1688.F32.TF32 R100, R84.reuse, R166, R212 ;  /* 0x000000a65464723c */ /* 0x042ff000000810d4 */
[C---:B--2---:R-:W-:Y:S03]  /*3d460*/  HMMA.1688.F32.TF32 R80, R84.reuse, R162, R216 ;  /* 0x000000a25450723c */ /* 0x044fe600000810d8 */
[----:B------:R-:W-:Y:S04]  /*3d470*/  STL.64 [R1+0x1cd0], R104 ;  /* 0x001cd06801007387 */ /* 0x000fe80000100a00 */
[----:B------:R1:W-:Y:S08]  /*3d480*/  STL.64 [R1+0x1cd8], R106 ;  /* 0x001cd86a01007387 */ /* 0x0003f00000100a00 */
[----:B------:R-:W-:Y:S01]  /*3d490*/  STL.64 [R1+0x1cc0], R100 ;  /* 0x001cc06401007387 */ /* 0x000fe20000100a00 */
[C---:B-1----:R-:W-:Y:S03]  /*3d4a0*/  HMMA.1688.F32.TF32 R104, R84.reuse, R158, R220 ;  /* 0x0000009e5468723c */ /* 0x042fe600000810dc */
        /* <DEDUP_REMOVED lines=12> */
[----:B-1----:R-:W-:Y:S03]  /*3d570*/  HMMA.1688.F32.TF32 R100, R84, R198, R132 ;  /* 0x000000c65464723c */ /* 0x002fe60000081084 */
[----:B------:R-:W-:Y:S04]  /*3d580*/  LDS R84, [R3+0x4500] ;  /* 0x0045000003547984 */ /* 0x000fe80000000800 */
[----:B------:R-:W-:Y:S01]  /*3d590*/  LDS R86, [R3+0x6500] ;  /* 0x0065000003567984 */ /* 0x000fe20000000800 */
[C---:B--2---:R-:W-:Y:S03]  /*3d5a0*/  HMMA.1688.F32.TF32 R80, R4.reuse, R78, R96 ;  /* 0x0000004e0450723c */ /* 0x044fe60000081060 */
[----:B------:R-:W-:Y:S04]  /*3d5b0*/  STL.64 [R1+0x1c60], R104 ;  /* 0x001c606801007387 */ /* 0x000fe80000100a00 */
[----:B------:R-:W-:Y:S04]  /*3d5c0*/  STL.64 [R1+0x1c68], R106 ;  /* 0x001c686a01007387 */ /* 0x000fe80000100a00 */
[----:B------:R-:W-:Y:S04]  /*3d5d0*/  LDS R85, [R240+0x4500] ;  /* 0x00450000f0557984 */ /* 0x000fe80000000800 */
[----:B------:R-:W1:Y:S04]  /*3d5e0*/  LDS R87, [R240+0x6500] ;  /* 0x00650000f0577984 */ /* 0x000e680000000800 */
[----:B------:R-:W-:Y:S04]  /*3d5f0*/  STL.64 [R1+0x1c50], R100 ;  /* 0x001c506401007387 */ /* 0x000fe80000100a00 */
[----:B------:R-:W-:Y:S04]  /*3d600*/  STL.64 [R1+0x1c58], R102 ;  /* 0x001c586601007387 */ /* 0x000fe80000100a00 */
[----:B------:R-:W-:Y:S04]  /*3d610*/  STL.64 [R1+0x50], R80 ;  /* 0x0000505001007387 */ /* 0x000fe80000100a00 */
[----:B------:R2:W-:Y:S02]  /*3d620*/  STL.64 [R1+0x58], R82 ;  /* 0x0000585201007387 */ /* 0x0005e40000100a00 */
[C---:B--2---:R-:W-:Y:S11]  /*3d630*/  HMMA.1688.F32.TF32 R80, R4.reuse, R70, R92 ;  /* 0x000000460450723c */ /* 0x044ff6000008105c */
[----:B------:R-:W-:Y:S11]  /*3d640*/  @!UPT UIADD3 URZ, URZ, URZ, URZ ;  /* 0x0000003f3f3ff290 */ /* 0x000ff6000fffe03f */
[----:B------:R-:W-:Y:S01]  /*3d650*/  @!UPT UIADD3 URZ, URZ, URZ, URZ ;  /* 0x0000003f3f3ff290 */ /* 0x000fe2000fffe03f */
[----:B------:R-:W-:Y:S01]  /*3d660*/  STL [R1+0x110], R80 ;  /* 0x0001105001007387 */ /* 0x000fe20000100800 */
[----:B------:R-:W-:Y:S01]  /*3d670*/  IMAD.MOV.U32 R65, RZ, RZ, R81 ;  /* 0x000000ffff417224 */ /* 0x000fe200078e0051 */
[----:B------:R-:W-:Y:S02]  /*3d680*/  MOV R64, R82 ;  /* 0x0000005200407202 */ /* 0x000fe40000000f00 */
[----:B------:R2:W-:Y:S02]  /*3d690*/  STL [R1+0x11c], R83 ;  /* 0x00011c5301007387 */ /* 0x0005e40000100800 */
[C---:B--2---:R-:W-:Y:S02]  /*3d6a0*/  HMMA.1688.F32.TF32 R80, R4.reuse, R146, R88 ;  /* 0x000000920450723c */ /* 0x044fe40000081058 */
[----:B------:R-:W-:Y:S04]  /*3d6b0*/  STL [R1+0x436c], R65 ;  /* 0x00436c4101007387 */ /* 0x000fe80000100800 */
[----:B------:R-:W-:Y:S02]  /*3d6c0*/  STL [R1+0x4368], R64 ;  /* 0x0043684001007387 */ /* 0x000fe40000100800 */
[C---:B------:R-:W-:Y:S08]  /*3d6d0*/  HMMA.1688.F32.TF32 R92, R4.reuse, R74, R236 ;  /* 0x0000004a045c723c */ /* 0x040ff000000810ec */
[C---:B------:R-:W-:Y:S07]  /*3d6e0*/  HMMA.1688.F32.TF32 R88, R4.reuse, R150, R244 ;  /* 0x000000960458723c */ /* 0x040fee00000810f4 */
[----:B------:R-:W-:Y:S04]  /*3d6f0*/  STL.64 [R1+0x100], R80 ;  /* 0x0001005001007387 */ /* 0x000fe80000100a00 */
[----:B------:R2:W-:Y:S02]  /*3d700*/  STL.64 [R1+0x108], R82 ;  /* 0x0001085201007387 */ /* 0x0005e40000100a00 */
[----:B--2---:R-:W-:Y:S02]  /*3d710*/  HMMA.1688.F32.TF32 R80, R4, R66, R248 ;  /* 0x000000420450723c */ /* 0x004fe400000810f8 */
[----:B------:R-:W-:Y:S04]  /*3d720*/  STL.64 [R1+0x1d0], R92 ;  /* 0x0001d05c01007387 */ /* 0x000fe80000100a00 */
[----:B------:R-:W-:Y:S04]  /*3d730*/  STL.64 [R1+0x1d8], R94 ;  /* 0x0001d85e01007387 */ /* 0x000fe80000100a00 */
[----:B------:R2:W-:Y:S04]  /*3d740*/  STL.64 [R1+0x1c0], R88 ;  /* 0x0001c05801007387 */ /* 0x0005e80000100a00 */
[----:B------:R3:W-:Y:S09]  /*3d750*/  STL.64 [R1+0x1c8], R90 ;  /* 0x0001c85a01007387 */ /* 0x0007f20000100a00 */
[----:B------:R4:W-:Y:S04]  /*3d760*/  STL [R1+0x2bc], R83 ;  /* 0x0002bc5301007387 */ /* 0x0009e80000100800 */
[----:B--2---:R-:W2:Y:S04]  /*3d770*/  LDL.LU R88, [R1+0xae0] ;  /* 0x000ae00001587983 */ /* 0x004ea80000300800 */
[----:B------:R-:W2:Y:S04]  /*3d780*/  LDL.LU R89, [R1+0xae4] ;  /* 0x000ae40001597983 */ /* 0x000ea80000300800 */
[----:B---3--:R-:W2:Y:S04]  /*3d790*/  LDL.LU R90, [R1+0xae8] ;  /* 0x000ae800015a7983 */ /* 0x008ea80000300800 */
[----:B------:R-:W2:Y:S04]  /*3d7a0*/  LDL.LU R91, [R1+0xaec] ;  /* 0x000aec00015b7983 */ /* 0x000ea80000300800 */
[----:B------:R-:W3:Y:S04]  /*3d7b0*/  LDL.LU R92, [R1+0xc10] ;  /* 0x000c1000015c7983 */ /* 0x000ee80000300800 */
[----:B------:R-:W3:Y:S04]  /*3d7c0*/  LDL.LU R93, [R1+0xc14] ;  /* 0x000c1400015d7983 */ /* 0x000ee80000300800 */
[----:B------:R-:W3:Y:S04]  /*3d7d0*/  LDL.LU R94, [R1+0xc18] ;  /* 0x000c1800015e7983 */ /* 0x000ee80000300800 */
[----:B------:R-:W3:Y:S01]  /*3d7e0*/  LDL.LU R95, [R1+0xc1c] ;  /* 0x000c1c00015f7983 */ /* 0x000ee20000300800 */
[----:B------:R-:W-:-:S03]  /*3d7f0*/  IMAD.MOV.U32 R45, RZ, RZ, R80 ;  /* 0x000000ffff2d7224 */ /* 0x000fc600078e0050 */
[----:B------:R-:W2:Y:S01]  /*3d800*/  LDL.LU R136, [R1+0xe50] ;  /* 0x000e500001887983 */ /* 0x000ea20000300800 */
[----:B------:R-:W-:-:S03]  /*3d810*/  IMAD.MOV.U32 R49, RZ, RZ, R81 ;  /* 0x000000ffff317224 */ /* 0x000fc600078e0051 */
[----:B------:R-:W2:Y:S01]  /*3d820*/  LDL.LU R137, [R1+0xe54] ;  /* 0x000e540001897983 */ /* 0x000ea20000300800 */
[----:B------:R-:W-:-:S03]  /*3d830*/  IMAD.MOV.U32 R48, RZ, RZ, R82 ;  /* 0x000000ffff307224 */ /* 0x000fc600078e0052 */
[----:B------:R-:W2:Y:S04]  /*3d840*/  LDL.LU R138, [R1+0xe58] ;  /* 0x000e5800018a7983 */ /* 0x000ea80000300800 */
[----:B------:R-:W2:Y:S04]  /*3d850*/  LDL.LU R139, [R1+0xe5c] ;  /* 0x000e5c00018b7983 */ /* 0x000ea80000300800 */
[----:B------:R-:W2:Y:S04]  /*3d860*/  LDL.LU R80, [R1+0x1030] ;  /* 0x0010300001507983 */ /* 0x000ea80000300800 */
[----:B------:R-:W2:Y:S04]  /*3d870*/  LDL.LU R81, [R1+0x1034] ;  /* 0x0010340001517983 */ /* 0x000ea80000300800 */
[----:B------:R-:W2:Y:S04]  /*3d880*/  LDL.LU R82, [R1+0x1038] ;  /* 0x0010380001527983 */ /* 0x000ea80000300800 */
[----:B----4-:R-:W2:Y:S04]  /*3d890*/  LDL.LU R83, [R1+0x103c] ;  /* 0x00103c0001537983 */ /* 0x010ea80000300800 */
        /* <DEDUP_REMOVED lines=44> */
[----:B------:R-:W-:Y:S04]  /*3db60*/  STL [R1+0x4278], R45 ;  /* 0x0042782d01007387 */ /* 0x000fe80000100800 */
[----:B------:R-:W-:Y:S04]  /*3db70*/  STL [R1+0x4274], R49 ;  /* 0x0042743101007387 */ /* 0x000fe80000100800 */
[----:B------:R-:W-:Y:S01]  /*3db80*/  STL [R1+0x4270], R48 ;  /* 0x0042703001007387 */ /* 0x000fe20000100800 */
[C---:B----4-:R-:W-:Y:S08]  /*3db90*/  HMMA.1688.F32.TF32 R108, R4.reuse, R46, R108 ;  /* 0x0000002e046c723c */ /* 0x050ff0000008106c */
[C---:B--2---:R-:W-:Y:S08]  /*3dba0*/  HMMA.1688.F32.TF32 R132, R4.reuse, R58, R204 ;  /* 0x0000003a0484723c */ /* 0x044ff000000810cc */
[C---:B---3--:R-:W-:Y:S11]  /*3dbb0*/  HMMA.1688.F32.TF32 R208, R4.reuse, R154, R208 ;  /* 0x0000009a04d0723c */ /* 0x048ff600000810d0 */
[----:B------:R-:W-:Y:S05]  /*3dbc0*/  @!UPT UIADD3 URZ, URZ, URZ, URZ ;  /* 0x0000003f3f3ff290 */ /* 0x000fea000fffe03f */
[----:B------:R-:W-:Y:S01]  /*3dbd0*/  MOV R41, R133 ;  /* 0x0000008500297202 */ /* 0x000fe20000000f00 */
[----:B------:R-:W-:Y:S01]  /*3dbe0*/  IMAD.MOV.U32 R40, RZ, RZ, R134 ;  /* 0x000000ffff287224 */ /* 0x000fe200078e0086 */
[C---:B------:R-:W-:Y:S05]  /*3dbf0*/  HMMA.1688.F32.TF32 R200, R4.reuse, R54, R200 ;  /* 0x0000003604c8723c */ /* 0x040fea00000810c8 */
[----:B------:R-:W-:Y:S04]  /*3dc00*/  STL.64 [R1+0x2a0], R208 ;  /* 0x0002a0d001007387 */ /* 0x000fe80000100a00 */
[----:B------:R-:W-:Y:S04]  /*3dc10*/  STL.64 [R1+0x2a8], R210 ;  /* 0x0002a8d201007387 */ /* 0x000fe80000100a00 */
[----:B------:R-:W-:Y:S04]  /*3dc20*/  STL [R1+0x390], R132 ;  /* 0x0003908401007387 */ /* 0x000fe80000100800 */
[----:B------:R2:W-:Y:S01]  /*3dc30*/  STL [R1+0x39c], R135 ;  /* 0x00039c8701007387 */ /* 0x0005e20000100800 */
[C---:B------:R-:W-:Y:S08]  /*3dc40*/  HMMA.1688.F32.TF32 R104, R4.reuse, R42, R104 ;  /* 0x0000002a0468723c */ /* 0x040ff00000081068 */
[----:B--2---:R-:W-:Y:S01]  /*3dc50*/  HMMA.1688.F32.TF32 R132, R4, R50, R140 ;  /* 0x000000320484723c */ /* 0x004fe2000008108c */
[----:B------:R-:W-:Y:S04]  /*3dc60*/  STL.64 [R1+0x380], R200 ;  /* 0x000380c801007387 */ /* 0x000fe80000100a00 */
[----:B------:R-:W-:Y:S11]  /*3dc70*/  STL.64 [R1+0x388], R202 ;  /* 0x000388ca01007387 */ /* 0x000ff60000100a00 */
[----:B------:R-:W-:-:S02]  /*3dc80*/  IMAD.MOV.U32 R21, RZ, RZ, R106 ;  /* 0x000000ffff157224 */ /* 0x000fc400078e006a */
[----:B------:R-:W-:-:S05]  /*3dc90*/  IMAD.MOV.U32 R20, RZ, RZ, R107 ;  /* 0x000000ffff147224 */ /* 0x000fca00078e006b */
[----:B------:R-:W-:Y:S04]  /*3dca0*/  STL.64 [R1+0x490], R132 ;  /* 0x0004908401007387 */ /* 0x000fe80000100a00 */
[----:B------:R-:W-:Y:S04]  /*3dcb0*/  STL.64 [R1+0x498], R134 ;  /* 0x0004988601007387 */ /* 0x000fe80000100a00 */
[----:B------:R-:W-:Y:S04]  /*3dcc0*/  STL.64 [R1+0x440], R108 ;  /* 0x0004406c01007387 */ /* 0x000fe80000100a00 */
[----:B------:R-:W-:Y:S04]  /*3dcd0*/  STL.64 [R1+0x448], R110 ;  /* 0x0004486e01007387 */ /* 0x000fe80000100a00 */
[----:B------:R2:W-:Y:S02]  /*3dce0*/  STL.64 [R1+0x590], R104 ;  /* 0x0005906801007387 */ /* 0x0005e40000100a00 */
[C---:B--2---:R-:W-:Y:S08]  /*3dcf0*/  HMMA.1688.F32.TF32 R104, R4.reuse, R38, R100 ;  /* 0x000000260468723c */ /* 0x044ff00000081064 */
[C---:B------:R-:W-:Y:S08]  /*3dd00*/  HMMA.1688.F32.TF32 R100, R4.reuse, R34, R80 ;  /* 0x000000220464723c */ /* 0x040ff00000081050 */
[C---:B------:R-:W-:Y:S01]  /*3dd10*/  HMMA.1688.F32.TF32 R80, R4.reuse, R30, R136 ;  /* 0x0000001e0450723c */ /* 0x040fe20000081088 */
[----:B------:R-:W-:Y:S04]  /*3dd20*/  STL [R1+0x410c], R20 ;  /* 0x00410c1401007387 */ /* 0x000fe80000100800 */
[----:B------:R-:W-:Y:S03]  /*3dd30*/  STL [R1+0x4108], R21 ;  /* 0x0041081501007387 */ /* 0x000fe60000100800 */
[C---:B------:R-:W-:Y:S01]  /*3dd40*/  HMMA.1688.F32.TF32 R96, R4.reuse, R26, R96 ;  /* 0x0000001a0460723c */ /* 0x040fe20000081060 */
[----:B------:R-:W-:Y:S04]  /*3dd50*/  STL.64 [R1+0x580], R104 ;  /* 0x0005806801007387 */ /* 0x000fe80000100a00 */
[----:B------:R-:W-:Y:S03]  /*3dd60*/  STL.64 [R1+0x588], R106 ;  /* 0x0005886a01007387 */ /* 0x000fe60000100a00 */
[C---:B------:R-:W-:Y:S01]  /*3dd70*/  HMMA.1688.F32.TF32 R92, R4.reuse, R22, R92 ;  /* 0x00000016045c723c */ /* 0x040fe2000008105c */
[----:B------:R-:W-:Y:S04]  /*3dd80*/  STL.64 [R1+0x600], R100 ;  /* 0x0006006401007387 */ /* 0x000fe80000100a00 */
[----:B------:R-:W-:Y:S04]  /*3dd90*/  STL.64 [R1+0x608], R102 ;  /* 0x0006086601007387 */ /* 0x000fe80000100a00 */
[----:B------:R-:W-:Y:S04]  /*3dda0*/  STL.64 [R1+0x5f0], R80 ;  /* 0x0005f05001007387 */ /* 0x000fe80000100a00 */
[----:B------:R2:W-:Y:S02]  /*3ddb0*/  STL.64 [R1+0x5f8], R82 ;  /* 0x0005f85201007387 */ /* 0x0005e40000100a00 */
[C---:B--2---:R-:W-:Y:S02]  /*3ddc0*/  HMMA.1688.F32.TF32 R80, R4.reuse, R18, R88 ;  /* 0x000000120450723c */ /* 0x044fe40000081058 */
[----:B------:R-:W-:Y:S04]  /*3ddd0*/  STL.64 [R1+0x630], R96 ;  /* 0x0006306001007387 */ /* 0x000fe80000100a00 */
[----:B------:R-:W-:Y:S04]  /*3dde0*/  STL.64 [R1+0x638], R98 ;  /* 0x0006386201007387 */ /* 0x000fe80000100a00 */
[----:B------:R-:W-:Y:S04]  /*3ddf0*/  STL.64 [R1+0x9f0], R92 ;  /* 0x0009f05c01007387 */ /* 0x000fe80000100a00 */
[----:B------:R2:W-:Y:S01]  /*3de00*/  STL.64 [R1+0x9f8], R94 ;  /* 0x0009f85e01007387 */ /* 0x0005e20000100a00 */
[C---:B------:R-:W-:Y:S08]  /*3de10*/  HMMA.1688.F32.TF32 R88, R4.reuse, R190, R244 ;  /* 0x000000be0458723c */ /* 0x040ff000000810f4 */
[----:B--2---:R-:W-:Y:S01]  /*3de20*/  HMMA.1688.F32.TF32 R92, R4, R194, R236 ;  /* 0x000000c2045c723c */ /* 0x004fe200000810ec */
[----:B------:R-:W-:Y:S01]  /*3de30*/  MOV R196, R80 ;  /* 0x0000005000c47202 */ /* 0x000fe20000000f00 */
[----:B------:R-:W-:-:S02]  /*3de40*/  IMAD.MOV.U32 R197, RZ, RZ, R81 ;  /* 0x000000ffffc57224 */ /* 0x000fc400078e0051 */
[----:B------:R-:W-:Y:S02]  /*3de50*/  IMAD.MOV.U32 R169, RZ, RZ, R82 ;  /* 0x000000ffffa97224 */ /* 0x000fe400078e0052 */
[----:B------:R-:W-:Y:S02]  /*3de60*/  IMAD.MOV.U32 R168, RZ, RZ, R83 ;  /* 0x000000ffffa87224 */ /* 0x000fe400078e0053 */
[C---:B------:R-:W-:Y:S03]  /*3de70*/  HMMA.1688.F32.TF32 R80, R4.reuse, R186, R248 ;  /* 0x000000ba0450723c */ /* 0x040fe600000810f8 */
[----:B------:R-:W-:Y:S04]  /*3de80*/  STL [R1+0x4044], R168 ;  /* 0x004044a801007387 */ /* 0x000fe80000100800 */
[----:B------:R-:W-:Y:S04]  /*3de90*/  STL [R1+0x4040], R169 ;  /* 0x004040a901007387 */ /* 0x000fe80000100800 */
[----:B------:R-:W-:Y:S04]  /*3dea0*/  STL [R1+0x403c], R197 ;  /* 0x00403cc501007387 */ /* 0x000fe80000100800 */
[----:B------:R-:W-:Y:S04]  /*3deb0*/  STL [R1+0x4038], R196 ;  /* 0x004038c401007387 */ /* 0x000fe80000100800 */
[----:B------:R-:W-:Y:S04]  /*3dec0*/  STL.64 [R1+0x1c40], R92 ;  /* 0x001c405c01007387 */ /* 0x000fe80000100a00 */
[----:B------:R-:W-:Y:S04]  /*3ded0*/  STL.64 [R1+0x1c48], R94 ;  /* 0x001c485e01007387 */ /* 0x000fe80000100a00 */
[----:B------:R-:W2:Y:S04]  /*3dee0*/  LDL.LU R136, [R1+0x790] ;  /* 0x0007900001887983 */ /* 0x000ea80000300800 */
[----:B------:R-:W-:Y:S04]  /*3def0*/  STL.64 [R1+0x1c30], R88 ;  /* 0x001c305801007387 */ /* 0x000fe80000100a00 */
[----:B------:R-:W-:Y:S04]  /*3df00*/  STL.64 [R1+0x1c38], R90 ;  /* 0x001c385a01007387 */ /* 0x000fe80000100a00 */
[----:B------:R3:W-:Y:S04]  /*3df10*/  STL.64 [R1+0x1c20], R80 ;  /* 0x001c205001007387 */ /* 0x0007e80000100a00 */
[----:B------:R4:W-:Y:S04]  /*3df20*/  STL.64 [R1+0x1c28], R82 ;  /* 0x001c285201007387 */ /* 0x0009e80000100a00 */
        /* <DEDUP_REMOVED lines=50> */
[----:B------:R-:W1:Y:S04]  /*3e250*/  LDL.LU R95, [R1+0x2b1c] ;  /* 0x002b1c00015f7983 */ /* 0x000e680000300800 */
        /* <DEDUP_REMOVED lines=12> */
[C---:B---3--:R-:W-:Y:S08]  /*3e320*/  HMMA.1688.F32.TF32 R80, R4.reuse, R14, R80 ;  /* 0x0000000e0450723c */ /* 0x048ff00000081050 */
[C---:B--2---:R-:W-:Y:S08]  /*3e330*/  HMMA.1688.F32.TF32 R140, R4.reuse, R166, R140 ;  /* 0x000000a6048c723c */ /* 0x044ff0000008108c */
[C---:B----4-:R-:W-:Y:S08]  /*3e340*/  HMMA.1688.F32.TF32 R208, R4.reuse, R178, R208 ;  /* 0x000000b204d0723c */ /* 0x050ff000000810d0 */
[C---:B------:R-:W-:Y:S08]  /*3e350*/  HMMA.1688.F32.TF32 R212, R4.reuse, R182, R212 ;  /* 0x000000b604d4723c */ /* 0x040ff000000810d4 */
[C---:B------:R-:W-:Y:S11]  /*3e360*/  HMMA.1688.F32.TF32 R132, R4.reuse, R174, R204 ;  /* 0x000000ae0484723c */ /* 0x040ff600000810cc */
[----:B------:R-:W-:Y:S04]  /*3e370*/  @!UPT UIADD3 URZ, URZ, URZ, URZ ;  /* 0x0000003f3f3ff290 */ /* 0x000fe8000fffe03f */
[----:B------:R-:W-:Y:S01]  /*3e380*/  STL.64 [R1+0xae0], R212 ;  /* 0x000ae0d401007387 */ /* 0x000fe20000100a00 */
[C---:B------:R-:W-:Y:S03]  /*3e390*/  HMMA.1688.F32.TF32 R200, R4.reuse, R170, R200 ;  /* 0x000000aa04c8723c */ /* 0x040fe600000810c8 */
        /* <DEDUP_REMOVED lines=8> */
[----:B------:R-:W-:Y:S07]  /*3e420*/  STL.64 [R1+0x1bf0], R200 ;  /* 0x001bf0c801007387 */ /* 0x000fee0000100a00 */
[C---:B------:R-:W-:Y:S01]  /*3e430*/  HMMA.1688.F32.TF32 R100, R4.reuse, R10, R136 ;  /* 0x0000000a0464723c */ /* 0x040fe20000081088 */
[----:B------:R-:W-:Y:S04]  /*3e440*/  STL.64 [R1+0x1bf8], R202 ;  /* 0x001bf8ca01007387 */ /* 0x000fe80000100a00 */
[----:B------:R-:W-:Y:S03]  /*3e450*/  STL.64 [R1+0x1be0], R140 ;  /* 0x001be08c01007387 */ /* 0x000fe60000100a00 */
        /* <DEDUP_REMOVED lines=9> */
[----:B------:R2:W-:Y:S01]  /*3e4f0*/  STL.64 [R1+0x1ba8], R82 ;  /* 0x001ba85201007387 */ /* 0x0005e20000100a00 */
[C---:B-1----:R-:W-:Y:S03]  /*3e500*/  HMMA.1688.F32.TF32 R92, R84.reuse, R70, R92 ;  /* 0x00000046545c723c */ /* 0x042fe6000008105c */
[----:B------:R-:W-:Y:S05]  /*3e510*/  STL.64 [R1+0x1b90], R100 ;  /* 0x001b906401007387 */ /* 0x000fea0000100a00 */
[C---:B--2---:R-:W-:Y:S01]  /*3e520*/  HMMA.1688.F32.TF32 R80, R84.reuse, R78, R96 ;  /* 0x0000004e5450723c */ /* 0x044fe20000081060 */
[----:B------:R-:W-:Y:S04]  /*3e530*/  STL.64 [R1+0x1b98], R102 ;  /* 0x001b986601007387 */ /* 0x000fe80000100a00 */
[----:B------:R-:W-:Y:S03]  /*3e540*/  STL.64 [R1+0x1b80], R4 ;  /* 0x001b800401007387 */ /* 0x000fe60000100a00 */
[C---:B------:R-:W-:Y:S01]  /*3e550*/  HMMA.1688.F32.TF32 R88, R84.reuse, R146, R88 ;  /* 0x000000925458723c */ /* 0x040fe20000081058 */
[----:B------:R1:W-:Y:S07]  /*3e560*/  STL.64 [R1+0x1b88], R6 ;  /* 0x001b880601007387 */ /* 0x0003ee0000100a00 */
[----:B-1----:R-:W-:Y:S08]  /*3e570*/  HMMA.1688.F32.TF32 R4, R84, R74, R236 ;  /* 0x0000004a5404723c */ /* 0x002ff000000810ec */
[----:B------:R-:W-:Y:S01]  /*3e580*/  IMAD.MOV.U32 R61, RZ, RZ, R81 ;  /* 0x000000ffff3d7224 */ /* 0x000fe200078e0051 */
[----:B------:R-:W-:Y:S01]  /*3e590*/  MOV R60, R80 ;  /* 0x00000050003c7202 */ /* 0x000fe20000000f00 */
[----:B------:R-:W-:Y:S04]  /*3e5a0*/  STL.64 [R1+0x48], R82 ;  /* 0x0000485201007387 */ /* 0x000fe80000100a00 */
[----:B------:R-:W-:Y:S04]  /*3e5b0*/  STL [R1+0x4354], R61 ;  /* 0x0043543d01007387 */ /* 0x000fe80000100800 */
[----:B------:R-:W-:Y:S04]  /*3e5c0*/  STL [R1+0x4350], R60 ;  /* 0x0043503c01007387 */ /* 0x000fe80000100800 */
[----:B------:R-:W-:Y:S04]  /*3e5d0*/  STL.64 [R1+0xf0], R92 ;  /* 0x0000f05c01007387 */ /* 0x000fe80000100a00 */
[----:B------:R-:W-:Y:S04]  /*3e5e0*/  STL.64 [R1+0xf8], R94 ;  /* 0x0000f85e01007387 */ /* 0x000fe80000100a00 */
[----:B------:R-:W-:Y:S01]  /*3e5f0*/  STL.64 [R1+0xe0], R88 ;  /* 0x0000e05801007387 */ /* 0x000fe20000100a00 */
[----:B------:R-:W-:Y:S01]  /*3e600*/  IMAD.MOV.U32 R56, RZ, RZ, R4 ;  /* 0x000000ffff387224 */ /* 0x000fe200078e0004 */
[----:B------:R-:W-:-:S02]  /*3e610*/  MOV R52, R7 ;  /* 0x0000000700347202 */ /* 0x000fc40000000f00 */
[----:B------:R1:W-:Y:S01]  /*3e620*/  STL.64 [R1+0xe8], R90 ;  /* 0x0000e85a01007387 */ /* 0x0003e20000100a00 */
[----:B------:R-:W-:-:S03]  /*3e630*/  IMAD.MOV.U32 R53, RZ, RZ, R6 ;  /* 0x000000ffff357224 */ /* 0x000fc600078e0006 */
[----:B------:R2:W-:Y:S04]  /*3e640*/  STL [R1+0x1b4], R5 ;  /* 0x0001b40501007387 */ /* 0x0005e80000100800 */
[----:B------:R-:W-:Y:S01]  /*3e650*/  LDS R80, [R3+0x4580] ;  /* 0x0045800003507984 */ /* 0x000fe20000000800 */
[C---:B-1----:R-:W-:Y:S03]  /*3e660*/  HMMA.1688.F32.TF32 R88, R84.reuse, R150, R244 ;  /* 0x000000965458723c */ /* 0x042fe600000810f4 */
[----:B------:R-:W-:Y:S04]  /*3e670*/  LDS R82, [R3+0x6580] ;  /* 0x0065800003527984 */ /* 0x000fe80000000800 */
[----:B------:R-:W-:Y:S01]  /*3e680*/  LDS R81, [R240+0x4580] ;  /* 0x00458000f0517984 */ /* 0x000fe20000000800 */
[----:B--2---:R-:W-:Y:S03]  /*3e690*/  HMMA.1688.F32.TF32 R4, R84, R66, R248 ;  /* 0x000000425404723c */ /* 0x004fe600000810f8 */
[----:B------:R-:W-:Y:S04]  /*3e6a0*/  STL [R1+0x42f0], R56 ;  /* 0x0042f03801007387 */ /* 0x000fe80000100800 */
[----:B------:R-:W-:Y:S04]  /*3e6b0*/  STL [R1+0x42ec], R53 ;  /* 0x0042ec3501007387 */ /* 0x000fe80000100800 */
[----:B------:R-:W-:Y:S04]  /*3e6c0*/  STL [R1+0x42e8], R52 ;  /* 0x0042e83401007387 */ /* 0x000fe80000100800 */
[----:B------:R-:W1:Y:S04]  /*3e6d0*/  LDS R83, [R240+0x6580] ;  /* 0x00658000f0537984 */ /* 0x000e680000000800 */
[----:B------:R2:W-:Y:S04]  /*3e6e0*/  STL.64 [R1+0x1a0], R88 ;  /* 0x0001a05801007387 */ /* 0x0005e80000100a00 */
[----:B------:R3:W-:Y:S04]  /*3e6f0*/  STL.64 [R1+0x1a8], R90 ;  /* 0x0001a85a01007387 */ /* 0x0007e80000100a00 */
[----:B------:R-:W-:Y:S04]  /*3e700*/  STL [R1+0x294], R5 ;  /* 0x0002940501007387 */ /* 0x000fe80000100800 */
[----:B------:R4:W-:Y:S04]  /*3e710*/  STL [R1+0x298], R6 ;  /* 0x0002980601007387 */ /* 0x0009e80000100800 */
        /* <DEDUP_REMOVED lines=24> */
[----:B--2---:R-:W2:Y:S04]  /*3e8a0*/  LDL.LU R88, [R1+0x1920] ;  /* 0x0019200001587983 */ /* 0x004ea80000300800 */
[----:B------:R-:W2:Y:S04]  /*3e8b0*/  LDL.LU R89, [R1+0x1924] ;  /* 0x0019240001597983 */ /* 0x000ea80000300800 */
[----:B---3--:R-:W2:Y:S04]  /*3e8c0*/  LDL.LU R90, [R1+0x1928] ;  /* 0x00192800015a7983 */ /* 0x008ea80000300800 */
[----:B------:R-:W2:Y:S04]  /*3e8d0*/  LDL.LU R91, [R1+0x192c] ;  /* 0x00192c00015b7983 */ /* 0x000ea80000300800 */
[----:B------:R-:W3:Y:S04]  /*3e8e0*/  LDL.LU R92, [R1+0x1b20] ;  /* 0x001b2000015c7983 */ /* 0x000ee80000300800 */
[----:B------:R-:W3:Y:S04]  /*3e8f0*/  LDL.LU R93, [R1+0x1b24] ;  /* 0x001b2400015d7983 */ /* 0x000ee80000300800 */
[----:B------:R-:W3:Y:S04]  /*3e900*/  LDL.LU R94, [R1+0x1b28] ;  /* 0x001b2800015e7983 */ /* 0x000ee80000300800 */
        /* <DEDUP_REMOVED lines=13> */
[----:B------:R-:W-:-:S02]  /*3e9e0*/  IMAD.MOV.U32 R48, RZ, RZ, R4 ;  /* 0x000000ffff307224 */ /* 0x000fc400078e0004 */
[----:B------:R-:W-:-:S03]  /*3e9f0*/  IMAD.MOV.U32 R44, RZ, RZ, R7 ;  /* 0x000000ffff2c7224 */ /* 0x000fc600078e0007 */
[----:B------:R-:W-:Y:S04]  /*3ea00*/  STL [R1+0x4280], R48 ;  /* 0x0042803001007387 */ /* 0x000fe80000100800 */
[----:B------:R-:W-:Y:S01]  /*3ea10*/  STL [R1+0x427c], R44 ;  /* 0x00427c2c01007387 */ /* 0x000fe20000100800 */
[C---:B----4-:R-:W-:Y:S08]  /*3ea20*/  HMMA.1688.F32.TF32 R4, R84.reuse, R58, R108 ;  /* 0x0000003a5404723c */ /* 0x050ff0000008106c */
[C---:B------:R-:W-:Y:S11]  /*3ea30*/  HMMA.1688.F32.TF32 R128, R84.reuse, R154, R140 ;  /* 0x0000009a5480723c */ /* 0x040ff6000008108c */
[----:B------:R-:W-:Y:S05]  /*3ea40*/  @!UPT UIADD3 URZ, URZ, URZ, URZ ;  /* 0x0000003f3f3ff290 */ /* 0x000fea000fffe03f */
[----:B------:R-:W-:Y:S01]  /*3ea50*/  IMAD.MOV.U32 R32, RZ, RZ, R6 ;  /* 0x000000ffff207224 */ /* 0x000fe200078e0006 */
[----:B------:R-:W-:Y:S01]  /*3ea60*/  MOV R33, R7 ;  /* 0x0000000700217202 */ /* 0x000fe20000000f00 */
[C---:B------:R-:W-:Y:S08]  /*3ea70*/  HMMA.1688.F32.TF32 R100, R84.reuse, R50, R100 ;  /* 0x000000325464723c */ /* 0x040ff00000081064 */
[C---:B------:R-:W-:Y:S01]  /*3ea80*/  HMMA.1688.F32.TF32 R104, R84.reuse, R54, R104 ;  /* 0x000000365468723c */ /* 0x040fe20000081068 */
[----:B------:R-:W-:Y:S04]  /*3ea90*/  STL.64 [R1+0x280], R128 ;  /* 0x0002808001007387 */ /* 0x000fe80000100a00 */
[----:B------:R-:W-:Y:S04]  /*3eaa0*/  STL.64 [R1+0x288], R130 ;  /* 0x0002888201007387 */ /* 0x000fe80000100a00 */
[----:B------:R4:W-:Y:S02]  /*3eab0*/  STL.64 [R1+0x370], R4 ;  /* 0x0003700401007387 */ /* 0x0009e40000100a00 */
[----:B----4-:R-:W-:Y:S02]  /*3eac0*/  HMMA.1688.F32.TF32 R4, R84, R46, R136 ;  /* 0x0000002e5404723c */ /* 0x010fe40000081088 */
[----:B------:R-:W-:Y:S04]  /*3ead0*/  STL [R1+0x4220], R33 ;  /* 0x0042202101007387 */ /* 0x000fe80000100800 */
[----:B------:R-:W-:Y:S06]  /*3eae0*/  STL [R1+0x421c], R32 ;  /* 0x00421c2001007387 */ /* 0x000fec0000100800 */
[----:B------:R-:W-:Y:S04]  /*3eaf0*/  STL.64 [R1+0x340], R104 ;  /* 0x0003406801007387 */ /* 0x000fe80000100a00 */
[----:B------:R-:W-:Y:S07]  /*3eb00*/  STL.64 [R1+0x348], R106 ;  /* 0x0003486a01007387 */ /* 0x000fee0000100a00 */
[----:B------:R-:W-:Y:S01]  /*3eb10*/  STL.64 [R1+0x420], R4 ;  /* 0x0004200401007387 */ /* 0x000fe20000100a00 */
[----:B------:R-:W-:-:S03]  /*3eb20*/  IMAD.MOV.U32 R28, RZ, RZ, R7 ;  /* 0x000000ffff1c7224 */ /* 0x000fc600078e0007 */
[----:B------:R-:W-:Y:S04]  /*3eb30*/  STL.64 [R1+0x430], R100 ;  /* 0x0004306401007387 */ /* 0x000fe80000100a00 */
[----:B------:R-:W-:Y:S04]  /*3eb40*/  STL.64 [R1+0x438], R102 ;  /* 0x0004386601007387 */ /* 0x000fe80000100a00 */
[----:B------:R4:W-:Y:S02]  /*3eb50*/  STL [R1+0x428], R6 ;  /* 0x0004280601007387 */ /* 0x0009e40000100800 */
[C---:B----4-:R-:W-:Y:S02]  /*3eb60*/  HMMA.1688.F32.TF32 R4, R84.reuse, R42, R96 ;  /* 0x0000002a5404723c */ /* 0x050fe40000081060 */
[----:B------:R-:W-:Y:S06]  /*3eb70*/  STL [R1+0x41c4], R28 ;  /* 0x0041c41c01007387 */ /* 0x000fec0000100800 */
[C---:B---3--:R-:W-:Y:S11]  /*3eb80*/  HMMA.1688.F32.TF32 R92, R84.reuse, R38, R92 ;  /* 0x00000026545c723c */ /* 0x048ff6000008105c */
[----:B------:R-:W-:Y:S04]  /*3eb90*/  @!UPT UIADD3 URZ, URZ, URZ, URZ ;  /* 0x0000003f3f3ff290 */ /* 0x000fe8000fffe03f */
[----:B------:R2:W-:Y:S01]  /*3eba0*/  STL [R1+0x53c], R7 ;  /* 0x00053c0701007387 */ /* 0x0005e20000100800 */
[----:B------:R-:W-:Y:S01]  /*3ebb0*/  IMAD.MOV.U32 R21, RZ, RZ, R4 ;  /* 0x000000ffff157224 */ /* 0x000fe200078e0004 */
[----:B------:R-:W-:Y:S01]  /*3ebc0*/  MOV R24, R6 ;  /* 0x0000000600187202 */ /* 0x000fe20000000f00 */
[----:B------:R-:W-:Y:S02]  /*3ebd0*/  IMAD.MOV.U32 R25, RZ, RZ, R5 ;  /* 0x000000ffff197224 */ /* 0x000fe400078e0005 */
[C---:B--2---:R-:W-:Y:S01]  /*3ebe0*/  HMMA.1688.F32.TF32 R4, R84.reuse, R34, R88 ;  /* 0x000000225404723c */ /* 0x044fe20000081058 */
[----:B------:R-:W-:Y:S04]  /*3ebf0*/  STL [R1+0x4118], R21 ;  /* 0x0041181501007387 */ /* 0x000fe80000100800 */
[----:B------:R-:W-:Y:S04]  /*3ec00*/  STL [R1+0x4114], R25 ;  /* 0x0041141901007387 */ /* 0x000fe80000100800 */
[----:B------:R-:W-:Y:S01]  /*3ec10*/  STL [R1+0x4110], R24 ;  /* 0x0041101801007387 */ /* 0x000fe20000100800 */
[----:B------:R-:W-:Y:S03]  /*3ec20*/  HMMA.1688.F32.TF32 R88, R84, R30, R236 ;  /* 0x0000001e5458723c */ /* 0x000fe600000810ec */
[----:B------:R-:W-:Y:S04]  /*3ec30*/  STL.64 [R1+0x4e0], R92 ;  /* 0x0004e05c01007387 */ /* 0x000fe80000100a00 */
[----:B------:R-:W-:Y:S06]  /*3ec40*/  STL.64 [R1+0x4e8], R94 ;  /* 0x0004e85e01007387 */ /* 0x000fec0000100a00 */
[----:B------:R-:W-:Y:S01]  /*3ec50*/  STL [R1+0x5d0], R4 ;  /* 0x0005d00401007387 */ /* 0x000fe20000100800 */
[----:B------:R-:W-:-:S02]  /*3ec60*/  IMAD.MOV.U32 R17, RZ, RZ, R5 ;  /* 0x000000ffff117224 */ /* 0x000fc400078e0005 */
[----:B------:R-:W-:Y:S01]  /*3ec70*/  IMAD.MOV.U32 R16, RZ, RZ, R6 ;  /* 0x000000ffff107224 */ /* 0x000fe200078e0006 */
[----:B------:R2:W-:Y:S02]  /*3ec80*/  STL [R1+0x5dc], R7 ;  /* 0x0005dc0701007387 */ /* 0x0005e40000100800 */
[----:B--2---:R-:W-:Y:S02]  /*3ec90*/  HMMA.1688.F32.TF32 R4, R84, R26, R244 ;  /* 0x0000001a5404723c */ /* 0x004fe400000810f4 */
[----:B------:R-:W-:Y:S04]  /*3eca0*/  STL [R1+0x40f0], R17 ;  /* 0x0040f01101007387 */ /* 0x000fe80000100800 */
[----:B------:R-:W-:Y:S04]  /*3ecb0*/  STL [R1+0x40ec], R16 ;  /* 0x0040ec1001007387 */ /* 0x000fe80000100800 */
[----:B------:R-:W-:Y:S04]  /*3ecc0*/  STL.64 [R1+0x5c0], R88 ;  /* 0x0005c05801007387 */ /* 0x000fe80000100a00 */
[----:B------:R-:W-:Y:S09]  /*3ecd0*/  STL.64 [R1+0x5c8], R90 ;  /* 0x0005c85a01007387 */ /* 0x000ff20000100a00 */
[----:B------:R-:W-:Y:S01]  /*3ece0*/  STL [R1+0x610], R4 ;  /* 0x0006100401007387 */ /* 0x000fe20000100800 */
[----:B------:R-:W-:Y:S01]  /*3ecf0*/  IMAD.MOV.U32 R9, RZ, RZ, R5 ;  /* 0x000000ffff097224 */ /* 0x000fe200078e0005 */
[----:B------:R-:W-:-:S02]  /*3ed00*/  MOV R8, R6 ;  /* 0x0000000600087202 */ /* 0x000fc40000000f00 */
[----:B------:R2:W-:Y:S02]  /*3ed10*/  STL [R1+0x61c], R7 ;  /* 0x00061c0701007387 */ /* 0x0005e40000100800 */
[C---:B--2---:R-:W-:Y:S02]  /*3ed20*/  HMMA.1688.F32.TF32 R4, R84.reuse, R22, R248 ;  /* 0x000000165404723c */ /* 0x044fe400000810f8 */
[----:B------:R-:W-:Y:S04]  /*3ed30*/  STL [R1+0x4084], R9 ;  /* 0x0040840901007387 */ /* 0x000fe80000100800 */
[----:B------:R-:W-:Y:S04]  /*3ed40*/  STL [R1+0x4080], R8 ;  /* 0x0040800801007387 */ /* 0x000fe80000100800 */
[----:B------:R-:W2:Y:S11]  /*3ed50*/  LDL.LU R88, [R1+0xb00] ;  /* 0x000b000001587983 */ /* 0x000eb60000300800 */
[----:B------:R-:W-:Y:S02]  /*3ed60*/  @!UPT UIADD3 URZ, URZ, URZ, URZ ;  /* 0x0000003f3f3ff290 */ /* 0x000fe4000fffe03f */
[----:B------:R-:W-:Y:S04]  /*3ed70*/  STL.64 [R1+0x720], R4 ;  /* 0x0007200401007387 */ /* 0x000fe80000100a00 */
        /* <DEDUP_REMOVED lines=63> */
[----:B------:R-:W4:Y:S01]  /*3f170*/  LDL.LU R247, [R1+0x2bdc] ;  /* 0x002bdc0001f77983 */ /* 0x000f220000300800 */
[----:B---3--:R-:W-:Y:S03]  /*3f180*/  HMMA.1688.F32.TF32 R4, R84, R18, R248 ;  /* 0x000000125404723c */ /* 0x008fe600000810f8 */
[----:B------:R-:W3:Y:S04]  /*3f190*/  LDL.LU R248, [R1+0x2b80] ;  /* 0x002b800001f87983 */ /* 0x000ee80000300800 */
[----:B------:R-:W3:Y:S04]  /*3f1a0*/  LDL.LU R249, [R1+0x2b84] ;  /* 0x002b840001f97983 */ /* 0x000ee80000300800 */
[----:B------:R-:W3:Y:S04]  /*3f1b0*/  LDL.LU R250, [R1+0x2b88] ;  /* 0x002b880001fa7983 */ /* 0x000ee80000300800 */
[----:B------:R-:W3:Y:S09]  /*3f1c0*/  LDL.LU R251, [R1+0x2b8c] ;  /* 0x002b8c0001fb7983 */ /* 0x000ef20000300800 */
[----:B------:R-:W-:Y:S01]  /*3f1d0*/  IMAD.MOV.U32 R176, RZ, RZ, R4 ;  /* 0x000000ffffb07224 */ /* 0x000fe200078e0004 */
[----:B------:R-:W-:Y:S01]  /*3f1e0*/  MOV R173, R7 ;  /* 0x0000000700ad7202 */ /* 0x000fe20000000f00 */
[----:B------:R-:W-:-:S02]  /*3f1f0*/  IMAD.MOV.U32 R177, RZ, RZ, R5 ;  /* 0x000000ffffb17224 */ /* 0x000fc400078e0005 */
[----:B------:R-:W-:Y:S02]  /*3f200*/  IMAD.MOV.U32 R172, RZ, RZ, R6 ;  /* 0x000000ffffac7224 */ /* 0x000fe400078e0006 */
[----:B------:R-:W-:Y:S01]  /*3f210*/  STL [R1+0x404c], R173 ;  /* 0x00404cad01007387 */ /* 0x000fe20000100800 */
[C---:B--2---:R-:W-:Y:S08]  /*3f220*/  HMMA.1688.F32.TF32 R4, R84.reuse, R186, R208 ;  /* 0x000000ba5404723c */ /* 0x044ff000000810d0 */
[C---:B----4-:R-:W-:Y:S08]  /*3f230*/  HMMA.1688.F32.TF32 R132, R84.reuse, R194, R216 ;  /* 0x000000c25484723c */ /* 0x050ff000000810d8 */
[C---:B------:R-:W-:Y:S01]  /*3f240*/  HMMA.1688.F32.TF32 R128, R84.reuse, R190, R212 ;  /* 0x000000be5480723c */ /* 0x040fe200000810d4 */
[----:B------:R-:W-:Y:S04]  /*3f250*/  STL [R1+0x4048], R172 ;  /* 0x004048ac01007387 */ /* 0x000fe80000100800 */
[----:B------:R-:W-:Y:S04]  /*3f260*/  STL [R1+0x4034], R177 ;  /* 0x004034b101007387 */ /* 0x000fe80000100800 */
[----:B------:R-:W-:Y:S06]  /*3f270*/  STL [R1+0x4030], R176 ;  /* 0x004030b001007387 */ /* 0x000fec0000100800 */
[----:B------:R-:W-:Y:S04]  /*3f280*/  STL.64 [R1+0x1b60], R132 ;  /* 0x001b608401007387 */ /* 0x000fe80000100a00 */
[----:B------:R2:W-:Y:S04]  /*3f290*/  STL.64 [R1+0x1b68], R134 ;  /* 0x001b688601007387 */ /* 0x0005e80000100a00 */
[----:B------:R-:W-:Y:S04]  /*3f2a0*/  STL.64 [R1+0x1b50], R128 ;  /* 0x001b508001007387 */ /* 0x000fe80000100a00 */
[----:B------:R4:W-:Y:S01]  /*3f2b0*/  STL.64 [R1+0x1b58], R130 ;  /* 0x001b588201007387 */ /* 0x0009e20000100a00 */
[C---:B--2---:R-:W-:Y:S03]  /*3f2c0*/  HMMA.1688.F32.TF32 R132, R84.reuse, R182, R204 ;  /* 0x000000b65484723c */ /* 0x044fe600000810cc */
[----:B------:R-:W-:Y:S04]  /*3f2d0*/  STL.64 [R1+0x1b40], R4 ;  /* 0x001b400401007387 */ /* 0x000fe80000100a00 */
[----:B------:R2:W-:Y:S01]  /*3f2e0*/  STL.64 [R1+0x1b48], R6 ;  /* 0x001b480601007387 */ /* 0x0005e20000100a00 */
[C---:B----4-:R-:W-:Y:S08]  /*3f2f0*/  HMMA.1688.F32.TF32 R128, R84.reuse, R178, R200 ;  /* 0x000000b25480723c */ /* 0x050ff000000810c8 */
[C---:B--2---:R-:W-:Y:S07]  /*3f300*/  HMMA.1688.F32.TF32 R4, R84.reuse, R174, R140 ;  /* 0x000000ae5404723c */ /* 0x044fee000008108c */
[----:B------:R-:W-:Y:S01]  /*3f310*/  STL.64 [R1+0x1b30], R132 ;  /* 0x001b308401007387 */ /* 0x000fe20000100a00 */
[C---:B------:R-:W-:Y:S03]  /*3f320*/  HMMA.1688.F32.TF32 R108, R84.reuse, R170, R108 ;  /* 0x000000aa546c723c */ /* 0x040fe6000008106c */
[----:B------:R-:W-:Y:S04]  /*3f330*/  STL.64 [R1+0x1b38], R134 ;  /* 0x001b388601007387 */ /* 0x000fe80000100a00 */
[----:B------:R-:W-:Y:S01]  /*3f340*/  STL.64 [R1+0x1b20], R128 ;  /* 0x001b208001007387 */ /* 0x000fe20000100a00 */
[C---:B------:R-:W-:Y:S03]  /*3f350*/  HMMA.1688.F32.TF32 R104, R84.reuse, R166, R104 ;  /* 0x000000a65468723c */ /* 0x040fe60000081068 */
        /* <DEDUP_REMOVED lines=18> */
[----:B------:R-:W-:Y:S04]  /*3f480*/  STL.64 [R1+0x1af8], R98 ;  /* 0x001af86201007387 */ /* 0x000fe80000100a00 */
[----:B------:R-:W-:Y:S04]  /*3f490*/  STL.64 [R1+0x1ae0], R4 ;  /* 0x001ae00401007387 */ /* 0x000fe80000100a00 */
[----:B------:R1:W-:Y:S04]  /*3f4a0*/  STL.64 [R1+0x1ae8], R6 ;  /* 0x001ae80601007387 */ /* 0x0003e80000100a00 */
[----:B------:R-:W-:Y:S01]  /*3f4b0*/  STL.64 [R1+0x1ad0], R88 ;  /* 0x001ad05801007387 */ /* 0x000fe20000100a00 */
[C---:B-1----:R-:W-:Y:S03]  /*3f4c0*/  HMMA.1688.F32.TF32 R4, R80.reuse, R78, R236 ;  /* 0x0000004e5004723c */ /* 0x042fe600000810ec */
[----:B------:R-:W-:Y:S04]  /*3f4d0*/  STL.64 [R1+0x1ad8], R90 ;  /* 0x001ad85a01007387 */ /* 0x000fe80000100a00 */
[----:B------:R-:W-:Y:S04]  /*3f4e0*/  STL.64 [R1+0x1ab0], R84 ;  /* 0x001ab05401007387 */ /* 0x000fe80000100a00 */
[----:B------:R1:W-:Y:S02]  /*3f4f0*/  STL.64 [R1+0x1ab8], R86 ;  /* 0x001ab85601007387 */ /* 0x0003e40000100a00 */
[----:B-1----:R-:W-:Y:S11]  /*3f500*/  HMMA.1688.F32.TF32 R84, R80, R70, R244 ;  /* 0x000000465054723c */ /* 0x002ff600000810f4 */
[----:B------:R-:W-:-:S02]  /*3f510*/  IMAD.MOV.U32 R61, RZ, RZ, R6 ;  /* 0x000000ffff3d7224 */ /* 0x000fc400078e0006 */
[----:B------:R-:W-:Y:S01]  /*3f520*/  IMAD.MOV.U32 R60, RZ, RZ, R7 ;  /* 0x000000ffff3c7224 */ /* 0x000fe200078e0007 */
[----:B------:R-:W-:Y:S04]  /*3f530*/  STL.64 [R1+0x30], R4 ;  /* 0x0000300401007387 */ /* 0x000fe80000100a00 */
[----:B------:R-:W-:Y:S04]  /*3f540*/  STL [R1+0x435c], R61 ;  /* 0x00435c3d01007387 */ /* 0x000fe80000100800 */
[----:B------:R-:W-:Y:S04]  /*3f550*/  STL [R1+0x4358], R60 ;  /* 0x0043583c01007387 */ /* 0x000fe80000100800 */
[----:B------:R-:W-:Y:S04]  /*3f560*/  LDS R4, [R3+0x4600] ;  /* 0x0046000003047984 */ /* 0x000fe80000000800 */
[----:B------:R-:W-:Y:S01]  /*3f570*/  LDS R6, [R3+0x6600] ;  /* 0x0066000003067984 */ /* 0x000fe20000000800 */
[----:B------:R-:W-:-:S03]  /*3f580*/  IMAD.MOV.U32 R64, RZ, RZ, R84 ;  /* 0x000000ffff407224 */ /* 0x000fc600078e0054 */
[----:B------:R-:W-:Y:S04]  /*3f590*/  STL [R1+0xd4], R85 ;  /* 0x0000d45501007387 */ /* 0x000fe80000100800 */
[----:B------:R3:W-:Y:S04]  /*3f5a0*/  STL.64 [R1+0xd8], R86 ;  /* 0x0000d85601007387 */ /* 0x0007e80000100a00 */
[----:B------:R-:W-:Y:S04]  /*3f5b0*/  LDS R5, [R240+0x4600] ;  /* 0x00460000f0057984 */ /* 0x000fe80000000800 */
[----:B------:R-:W1:Y:S01]  /*3f5c0*/  LDS R7, [R240+0x6600] ;  /* 0x00660000f0077984 */ /* 0x000e620000000800 */
[C---:B---3--:R-:W-:Y:S03]  /*3f5d0*/  HMMA.1688.F32.TF32 R84, R80.reuse, R146, R248 ;  /* 0x000000925054723c */ /* 0x048fe600000810f8 */
[----:B------:R-:W-:Y:S04]  /*3f5e0*/  STL [R1+0x4374], R64 ;  /* 0x0043744001007387 */ /* 0x000fe80000100800 */
[----:B------:R-:W2:Y:S11]  /*3f5f0*/  LDL.LU R244, [R1+0x18c0] ;  /* 0x0018c00001f47983 */ /* 0x000eb60000300800 */
[----:B------:R-:W-:Y:S05]  /*3f600*/  @!UPT UIADD3 URZ, URZ, URZ, URZ ;  /* 0x0000003f3f3ff290 */ /* 0x000fea000fffe03f */
        /* <DEDUP_REMOVED lines=57> */
[C---:B---3--:R-:W-:Y:S11]  /*3f9a0*/  HMMA.1688.F32.TF32 R84, R80.reuse, R74, R208 ;  /* 0x0000004a5054723c */ /* 0x048ff600000810d0 */
[----:B------:R-:W-:Y:S11]  /*3f9b0*/  @!UPT UIADD3 URZ, URZ, URZ, URZ ;  /* 0x0000003f3f3ff290 */ /* 0x000ff6000fffe03f */
[----:B------:R-:W-:Y:S01]  /*3f9c0*/  @!UPT UIADD3 URZ, URZ, URZ, URZ ;  /* 0x0000003f3f3ff290 */ /* 0x000fe2000fffe03f */
[----:B------:R3:W-:Y:S01]  /*3f9d0*/  STL [R1+0x198], R86 ;  /* 0x0001985601007387 */ /* 0x0007e20000100800 */
[----:B------:R-:W-:Y:S01]  /*3f9e0*/  MOV R53, R84 ;  /* 0x0000005400357202 */ /* 0x000fe20000000f00 */
[----:B------:R-:W-:Y:S02]  /*3f9f0*/  IMAD.MOV.U32 R52, RZ, RZ, R85 ;  /* 0x000000ffff347224 */ /* 0x000fe400078e0055 */
[----:B------:R-:W-:Y:S01]  /*3fa00*/  IMAD.MOV.U32 R57, RZ, RZ, R87 ;  /* 0x000000ffff397224 */ /* 0x000fe200078e0057 */
[C---:B--2---:R-:W-:Y:S08]  /*3fa10*/  HMMA.1688.F32.TF32 R128, R80.reuse, R150, R204 ;  /* 0x000000965080723c */ /* 0x044ff000000810cc */
[C---:B---3--:R-:W-:Y:S01]  /*3fa20*/  HMMA.1688.F32.TF32 R84, R80.reuse, R66, R200 ;  /* 0x000000425054723c */ /* 0x048fe200000810c8 */
[----:B------:R-:W-:Y:S04]  /*3fa30*/  STL [R1+0x42fc], R53 ;  /* 0x0042fc3501007387 */ /* 0x000fe80000100800 */
[----:B------:R-:W-:Y:S03]  /*3fa40*/  STL [R1+0x42f8], R52 ;  /* 0x0042f83401007387 */ /* 0x000fe60000100800 */
[C---:B------:R-:W-:Y:S01]  /*3fa50*/  HMMA.1688.F32.TF32 R124, R80.reuse, R154, R140 ;  /* 0x0000009a507c723c */ /* 0x040fe2000008108c */
[----:B------:R-:W-:Y:S06]  /*3fa60*/  STL [R1+0x42f4], R57 ;  /* 0x0042f43901007387 */ /* 0x000fec0000100800 */
[----:B------:R-:W-:Y:S01]  /*3fa70*/  STL.64 [R1+0x180], R128 ;  /* 0x0001808001007387 */ /* 0x000fe20000100a00 */
[C---:B----4-:R-:W-:Y:S03]  /*3fa80*/  HMMA.1688.F32.TF32 R108, R80.reuse, R58, R108 ;  /* 0x0000003a506c723c */ /* 0x050fe6000008106c */
        /* <DEDUP_REMOVED lines=12> */
[----:B--2---:R-:W-:Y:S02]  /*3fb50*/  HMMA.1688.F32.TF32 R84, R80, R42, R96 ;  /* 0x0000002a5054723c */ /* 0x004fe40000081060 */
[----:B------:R-:W-:Y:S04]  /*3fb60*/  STL.64 [R1+0x410], R104 ;  /* 0x0004106801007387 */ /* 0x000fe80000100a00 */
[----:B------:R-:W-:Y:S04]  /*3fb70*/  STL.64 [R1+0x418], R106 ;  /* 0x0004186a01007387 */ /* 0x000fe80000100a00 */
        /* <DEDUP_REMOVED lines=8> */
[----:B------:R-:W-:Y:S11]  /*3fc00*/  STL [R1+0x411c], R20 ;  /* 0x00411c1401007387 */ /* 0x000ff60000100800 */
[----:B------:R-:W-:Y:S06]  /*3fc10*/  @!UPT UIADD3 URZ, URZ, URZ, URZ ;  /* 0x0000003f3f3ff290 */ /* 0x000fec000fffe03f */
[----:B------:R2:W-:Y:S01]  /*3fc20*/  STL.64 [R1+0x4c0], R84 ;  /* 0x0004c05401007387 */ /* 0x0005e20000100a00 */
[----:B------:R-:W-:Y:S02]  /*3fc30*/  IMAD.MOV.U32 R13, RZ, RZ, R86 ;  /* 0x000000ffff0d7224 */ /* 0x000fe400078e0056 */
[----:B------:R-:W-:Y:S02]  /*3fc40*/  IMAD.MOV.U32 R12, RZ, RZ, R87 ;  /* 0x000000ffff0c7224 */ /* 0x000fe400078e0057 */
[C---:B--2---:R-:W-:Y:S03]  /*3fc50*/  HMMA.1688.F32.TF32 R84, R80.reuse, R34, R88 ;  /* 0x000000225054723c */ /* 0x044fe60000081058 */
[----:B------:R-:W-:Y:S04]  /*3fc60*/  STL [R1+0x40c8], R12 ;  /* 0x0040c80c01007387 */ /* 0x000fe80000100800 */
[----:B------:R-:W-:Y:S01]  /*3fc70*/  STL [R1+0x40c4], R13 ;  /* 0x0040c40d01007387 */ /* 0x000fe20000100800 */
[----:B------:R-:W-:Y:S11]  /*3fc80*/  HMMA.1688.F32.TF32 R88, R80, R30, R236 ;  /* 0x0000001e5058723c */ /* 0x000ff600000810ec */
[----:B------:R-:W-:Y:S04]  /*3fc90*/  @!UPT UIADD3 URZ, URZ, URZ, URZ ;  /* 0x0000003f3f3ff290 */ /* 0x000fe8000fffe03f */
[----:B------:R-:W-:Y:S01]  /*3fca0*/  STL [R1+0x574], R85 ;  /* 0x0005745501007387 */ /* 0x000fe20000100800 */
[----:B------:R-:W-:-:S03]  /*3fcb0*/  IMAD.MOV.U32 R16, RZ, RZ, R84 ;  /* 0x000000ffff107224 */ /* 0x000fc600078e0054 */
[----:B------:R2:W-:Y:S02]  /*3fcc0*/  STL.64 [R1+0x578], R86 ;  /* 0x0005785601007387 */ /* 0x0005e40000100a00 */
[----:B--2---:R-:W-:Y:S02]  /*3fcd0*/  HMMA.1688.F32.TF32 R84, R80, R26, R244 ;  /* 0x0000001a5054723c */ /* 0x004fe400000810f4 */
[----:B------:R-:W-:Y:S11]  /*3fce0*/  STL [R1+0x40f4], R16 ;  /* 0x0040f41001007387 */ /* 0x000ff60000100800 */
[----:B------:R-:W-:Y:S10]  /*3fcf0*/  @!UPT UIADD3 URZ, URZ, URZ, URZ ;  /* 0x0000003f3f3ff290 */ /* 0x000ff4000fffe03f */
[----:B------:R-:W-:Y:S01]  /*3fd00*/  STL [R1+0x5e4], R85 ;  /* 0x0005e45501007387 */ /* 0x000fe20000100800 */
[----:B------:R-:W-:-:S03]  /*3fd10*/  MOV R8, R84 ;  /* 0x0000005400087202 */ /* 0x000fc60000000f00 */
[----:B------:R2:W-:Y:S04]  /*3fd20*/  STL.64 [R1+0x560], R88 ;  /* 0x0005605801007387 */ /* 0x0005e80000100a00 */
[----:B------:R3:W-:Y:S04]  /*3fd30*/  STL.64 [R1+0x568], R90 ;  /* 0x0005685a01007387 */ /* 0x0007e80000100a00 */
[----:B------:R4:W-:Y:S04]  /*3fd40*/  STL.64 [R1+0x5e8], R86 ;  /* 0x0005e85601007387 */ /* 0x0009e80000100a00 */
[----:B------:R-:W-:Y:S04]  /*3fd50*/  STL [R1+0x408c], R8 ;  /* 0x00408c0801007387 */ /* 0x000fe80000100800 */
[----:B------:R-:W1:Y:S04]  /*3fd60*/  LDL.LU R236, [R1+0x2cb0] ;  /* 0x002cb00001ec7983 */ /* 0x000e680000300800 */
[----:B------:R-:W1:Y:S04]  /*3fd70*/  LDL.LU R237, [R1+0x2cb4] ;  /* 0x002cb40001ed7983 */ /* 0x000e680000300800 */
[----:B------:R-:W1:Y:S04]  /*3fd80*/  LDL.LU R238, [R1+0x2cb8] ;  /* 0x002cb80001ee7983 */ /* 0x000e680000300800 */
[----:B------:R-:W1:Y:S04]  /*3fd90*/  LDL.LU R239, [R1+0x2cbc] ;  /* 0x002cbc0001ef7983 */ /* 0x000e680000300800 */
        /* <DEDUP_REMOVED lines=20> */
[----:B----4-:R-:W-:Y:S03]  /*3fee0*/  HMMA.1688.F32.TF32 R84, R80, R22, R248 ;  /* 0x000000165054723c */ /* 0x010fe600000810f8 */
        /* <DEDUP_REMOVED lines=36> */
[----:B------:R-:W-:Y:S01]  /*40130*/  MOV R196, R87 ;  /* 0x0000005700c47202 */ /* 0x000fe20000000f00 */
[----:B------:R-:W-:-:S02]  /*40140*/  IMAD.MOV.U32 R197, RZ, RZ, R86 ;  /* 0x000000ffffc57224 */ /* 0x000fc400078e0056 */
[----:B------:R-:W-:Y:S02]  /*40150*/  IMAD.MOV.U32 R169, RZ, RZ, R85 ;  /* 0x000000ffffa97224 */ /* 0x000fe400078e0055 */
[----:B------:R-:W-:Y:S01]  /*40160*/  IMAD.MOV.U32 R168, RZ, RZ, R84 ;  /* 0x000000ffffa87224 */ /* 0x000fe200078e0054 */
[----:B------:R-:W-:Y:S04]  /*40170*/  STL [R1+0x405c], R196 ;  /* 0x00405cc401007387 */ /* 0x000fe80000100800 */
[----:B------:R-:W-:Y:S04]  /*40180*/  STL [R1+0x4058], R197 ;  /* 0x004058c501007387 */ /* 0x000fe80000100800 */
[----:B------:R-:W-:Y:S04]  /*40190*/  STL [R1+0x4054], R169 ;  /* 0x004054a901007387 */ /* 0x000fe80000100800 */
[----:B------:R-:W-:Y:S04]  /*401a0*/  STL [R1+0x4050], R168 ;  /* 0x004050a801007387 */ /* 0x000fe80000100800 */
[----:B------:R-:W4:Y:S04]  /*401b0*/  LDL.LU R244, [R1+0x2c70] ;  /* 0x002c700001f47983 */ /* 0x000f280000300800 */
[----:B------:R-:W4:Y:S04]  /*401c0*/  LDL.LU R245, [R1+0x2c74] ;  /* 0x002c740001f57983 */ /* 0x000f280000300800 */
[----:B------:R-:W4:Y:S04]  /*401d0*/  LDL.LU R246, [R1+0x2c78] ;  /* 0x002c780001f67983 */ /* 0x000f280000300800 */
[----:B------:R-:W4:Y:S01]  /*401e0*/  LDL.LU R247, [R1+0x2c7c] ;  /* 0x002c7c0001f77983 */ /* 0x000f220000300800 */
[----:B--2---:R-:W-:Y:S03]  /*401f0*/  HMMA.1688.F32.TF32 R84, R80, R18, R248 ;  /* 0x000000125054723c */ /* 0x004fe600000810f8 */
[----:B------:R-:W2:Y:S04]  /*40200*/  LDL.LU R248, [R1+0x2c30] ;  /* 0x002c300001f87983 */ /* 0x000ea80000300800 */
[----:B------:R-:W2:Y:S04]  /*40210*/  LDL.LU R249, [R1+0x2c34] ;  /* 0x002c340001f97983 */ /* 0x000ea80000300800 */
[----:B------:R-:W2:Y:S04]  /*40220*/  LDL.LU R250, [R1+0x2c38] ;  /* 0x002c380001fa7983 */ /* 0x000ea80000300800 */
[----:B------:R-:W2:Y:S09]  /*40230*/  LDL.LU R251, [R1+0x2c3c] ;  /* 0x002c3c0001fb7983 */ /* 0x000eb20000300800 */
[----:B------:R-:W-:Y:S01]  /*40240*/  IMAD.MOV.U32 R180, RZ, RZ, R84 ;  /* 0x000000ffffb47224 */ /* 0x000fe200078e0054 */
[----:B------:R-:W-:Y:S01]  /*40250*/  MOV R161, R87 ;  /* 0x0000005700a17202 */ /* 0x000fe20000000f00 */
[----:B------:R-:W-:-:S02]  /*40260*/  IMAD.MOV.U32 R181, RZ, RZ, R85 ;  /* 0x000000ffffb57224 */ /* 0x000fc400078e0055 */
[----:B------:R-:W-:Y:S02]  /*40270*/  IMAD.MOV.U32 R160, RZ, RZ, R86 ;  /* 0x000000ffffa07224 */ /* 0x000fe400078e0056 */
[----:B------:R-:W-:Y:S01]  /*40280*/  STL [R1+0x406c], R161 ;  /* 0x00406ca101007387 */ /* 0x000fe20000100800 */
[C---:B---3--:R-:W-:Y:S08]  /*40290*/  HMMA.1688.F32.TF32 R84, R80.reuse, R186, R208 ;  /* 0x000000ba5054723c */ /* 0x048ff000000810d0 */
        /* <DEDUP_REMOVED lines=9> */
[C---:B---3--:R-:W-:Y:S03]  /*40330*/  HMMA.1688.F32.TF32 R128, R80.reuse, R182, R204 ;  /* 0x000000b65080723c */ /* 0x048fe600000810cc */
[----:B------:R-:W-:Y:S04]  /*40340*/  STL.64 [R1+0x1a80], R84 ;  /* 0x001a805401007387 */ /* 0x000fe80000100a00 */
[----:B------:R3:W-:Y:S01]  /*40350*/  STL.64 [R1+0x1a88], R86 ;  /* 0x001a885601007387 */ /* 0x0007e20000100a00 */
[C---:B----4-:R-:W-:Y:S08]  /*40360*/  HMMA.1688.F32.TF32 R124, R80.reuse, R178, R200 ;  /* 0x000000b2507c723c */ /* 0x050ff000000810c8 */
[C---:B---3--:R-:W-:Y:S07]  /*40370*/  HMMA.1688.F32.TF32 R84, R80.reuse, R174, R140 ;  /* 0x000000ae5054723c */ /* 0x048fee000008108c */
        /* <DEDUP_REMOVED lines=8> */
[C---:B---3--:R-:W-:Y:S02]  /*40400*/  HMMA.1688.F32.TF32 R84, R80.reuse, R162, R100 ;  /* 0x000000a25054723c */ /* 0x048fe40000081064 */
        /* <DEDUP_REMOVED lines=14> */
[----:B------:R-:W-:Y:S07]  /*404f0*/  HMMA.1688.F32.TF32 R80, R80, R198, R120 ;  /* 0x000000c65050723c */ /* 0x000fee0000081078 */
[----:B------:R-:W-:Y:S04]  /*40500*/  STL.64 [R1+0x1a20], R84 ;  /* 0x001a205401007387 */ /* 0x000fe80000100a00 */
[----:B------:R1:W-:Y:S02]  /*40510*/  STL.64 [R1+0x1a28], R86 ;  /* 0x001a285601007387 */ /* 0x0003e40000100a00 */
[----:B-1----:R-:W-:Y:S02]  /*40520*/  HMMA.1688.F32.TF32 R84, R4, R78, R236 ;  /* 0x0000004e0454723c */ /* 0x002fe400000810ec */
[----:B------:R-:W-:Y:S04]  /*40530*/  STL.64 [R1+0x1a10], R88 ;  /* 0x001a105801007387 */ /* 0x000fe80000100a00 */
[----:B------:R-:W-:Y:S04]  /*40540*/  STL.64 [R1+0x1a18], R90 ;  /* 0x001a185a01007387 */ /* 0x000fe80000100a00 */
[----:B------:R-:W-:Y:S04]  /*40550*/  STL.64 [R1+0x1a00], R80 ;  /* 0x001a005001007387 */ /* 0x000fe80000100a00 */
[----:B------:R-:W-:Y:S04]  /*40560*/  STL.64 [R1+0x1a08], R82 ;  /* 0x001a085201007387 */ /* 0x000fe80000100a00 */
[----:B------:R-:W-:Y:S04]  /*40570*/  LDS R80, [R3+0x4680] ;  /* 0x0046800003507984 */ /* 0x000fe80000000800 */
[----:B------:R-:W-:Y:S02]  /*40580*/  LDS R82, [R3+0x6680] ;  /* 0x0066800003527984 */ /* 0x000fe40000000800 */
[----:B------:R-:W-:-:S02]  /*40590*/  IMAD.MOV.U32 R61, RZ, RZ, R84 ;  /* 0x000000ffff3d7224 */ /* 0x000fc400078e0054 */
[----:B------:R1:W-:Y:S01]  /*405a0*/  STL.64 [R1+0x28], R86 ;  /* 0x0000285601007387 */ /* 0x0003e20000100a00 */
[----:B------:R-:W-:-:S03]  /*405b0*/  IMAD.MOV.U32 R60, RZ, RZ, R85 ;  /* 0x000000ffff3c7224 */ /* 0x000fc600078e0055 */
[----:B------:R-:W-:Y:S04]  /*405c0*/  LDS R81, [R240+0x4680] ;  /* 0x00468000f0517984 */ /* 0x000fe80000000800 */
[----:B------:R-:W3:Y:S01]  /*405d0*/  LDS R83, [R240+0x6680] ;  /* 0x00668000f0537984 */ /* 0x000ee20000000800 */
[----:B-1----:R-:W-:Y:S03]  /*405e0*/  HMMA.1688.F32.TF32 R84, R4, R70, R244 ;  /* 0x000000460454723c */ /* 0x002fe600000810f4 */
[----:B------:R-:W-:Y:S04]  /*405f0*/  STL [R1+0x4378], R60 ;  /* 0x0043783c01007387 */ /* 0x000fe80000100800 */
[----:B------:R-:W-:Y:S11]  /*40600*/  STL [R1+0x4370], R61 ;  /* 0x0043703d01007387 */ /* 0x000ff60000100800 */
[----:B------:R-:W-:Y:S05]  /*40610*/  @!UPT UIADD3 URZ, URZ, URZ, URZ ;  /* 0x0000003f3f3ff290 */ /* 0x000fea000fffe03f */
[----:B------:R-:W-:Y:S01]  /*40620*/  STL.64 [R1+0xb0], R84 ;  /* 0x0000b05401007387 */ /* 0x000fe20000100a00 */
[----:B------:R-:W-:-:S03]  /*40630*/  IMAD.MOV.U32 R65, RZ, RZ, R87 ;  /* 0x000000ffff417224 */ /* 0x000fc600078e0057 */
[----:B------:R2:W-:Y:S02]  /*40640*/  STL [R1+0xb8], R86 ;  /* 0x0000b85601007387 */ /* 0x0005e40000100800 */
[C---:B--2---:R-:W-:Y:S02]  /*40650*/  HMMA.1688.F32.TF32 R84, R4.reuse, R146, R248 ;  /* 0x000000920454723c */ /* 0x044fe400000810f8 */
[----:B------:R-:W-:Y:S04]  /*40660*/  STL [R1+0x437c], R65 ;  /* 0x00437c4101007387 */ /* 0x000fe80000100800 */
[----:B------:R-:W2:Y:S11]  /*40670*/  LDL.LU R88, [R1+0x2630] ;  /* 0x0026300001587983 */ /* 0x000eb60000300800 */
[----:B------:R-:W-:Y:S06]  /*40680*/  @!UPT UIADD3 URZ, URZ, URZ, URZ ;  /* 0x0000003f3f3ff290 */ /* 0x000fec000fffe03f */
        /* <DEDUP_REMOVED lines=17> */
[----:B------:R-:W1:Y:S04]  /*407a0*/  LDL.LU R204, [R1+0x2be0] ;  /* 0x002be00001cc7983 */ /* 0x000e680000300800 */
[----:B------:R-:W1:Y:S04]  /*407b0*/  LDL.LU R205, [R1+0x2be4] ;  /* 0x002be40001cd7983 */ /* 0x000e680000300800 */
[----:B------:R-:W1:Y:S04]  /*407c0*/  LDL.LU R206, [R1+0x2be8] ;  /* 0x002be80001ce7983 */ /* 0x000e680000300800 */
[----:B------:R-:W1:Y:S04]  /*407d0*/  LDL.LU R207, [R1+0x2bec] ;  /* 0x002bec0001cf7983 */ /* 0x000e680000300800 */
        /* <DEDUP_REMOVED lines=32> */
[C---:B-1----:R-:W-:Y:S08]  /*409e0*/  HMMA.1688.F32.TF32 R84, R4.reuse, R74, R204 ;  /* 0x0000004a0454723c */ /* 0x042ff000000810cc */
[C---:B--2---:R-:W-:Y:S11]  /*409f0*/  HMMA.1688.F32.TF32 R120, R4.reuse, R150, R200 ;  /* 0x000000960478723c */ /* 0x044ff600000810c8 */
[----:B------:R-:W-:Y:S04]  /*40a00*/  @!UPT UIADD3 URZ, URZ, URZ, URZ ;  /* 0x0000003f3f3ff290 */ /* 0x000fe8000fffe03f */
[----:B------:R-:W-:Y:S01]  /*40a10*/  STL [R1+0x170], R84 ;  /* 0x0001705401007387 */ /* 0x000fe20000100800 */
[----:B------:R-:W-:Y:S01]  /*40a20*/  MOV R57, R85 ;  /* 0x0000005500397202 */ /* 0x000fe20000000f00 */
[----:B------:R-:W-:Y:S02]  /*40a30*/  IMAD.MOV.U32 R56, RZ, RZ, R86 ;  /* 0x000000ffff387224 */ /* 0x000fe400078e0056 */
[----:B------:R3:W-:Y:S02]  /*40a40*/  STL [R1+0x17c], R87 ;  /* 0x00017c5701007387 */ /* 0x0007e40000100800 */
[C---:B---3--:R-:W-:Y:S02]  /*40a50*/  HMMA.1688.F32.TF32 R84, R4.reuse, R66, R140 ;  /* 0x000000420454723c */ /* 0x048fe4000008108c */
[----:B------:R-:W-:Y:S04]  /*40a60*/  STL [R1+0x4304], R57 ;  /* 0x0043043901007387 */ /* 0x000fe80000100800 */
[----:B------:R-:W-:Y:S04]  /*40a70*/  STL [R1+0x4300], R56 ;  /* 0x0043003801007387 */ /* 0x000fe80000100800 */
[----:B------:R-:W-:Y:S01]  /*40a80*/  STL.64 [R1+0x160], R120 ;  /* 0x0001607801007387 */ /* 0x000fe20000100a00 */
[C---:B----4-:R-:W-:Y:S03]  /*40a90*/  HMMA.1688.F32.TF32 R108, R4.reuse, R154, R108 ;  /* 0x0000009a046c723c */ /* 0x050fe6000008106c */
[----:B------:R-:W-:Y:S09]  /*40aa0*/  STL.64 [R1+0x168], R122 ;  /* 0x0001687a01007387 */ /* 0x000ff20000100a00 */
[----:B------:R1:W-:Y:S01]  /*40ab0*/  STL [R1+0x230], R84 ;  /* 0x0002305401007387 */ /* 0x0003e20000100800 */
[----:B------:R-:W-:Y:S01]  /*40ac0*/  IMAD.MOV.U32 R44, RZ, RZ, R85 ;  /* 0x000000ffff2c7224 */ /* 0x000fe200078e0055 */
[----:B------:R-:W-:Y:S01]  /*40ad0*/  MOV R49, R87 ;  /* 0x0000005700317202 */ /* 0x000fe20000000f00 */
[----:B------:R-:W-:Y:S01]  /*40ae0*/  IMAD.MOV.U32 R45, RZ, RZ, R86 ;  /* 0x000000ffff2d7224 */ /* 0x000fe200078e0056 */
[C---:B------:R-:W-:Y:S08]  /*40af0*/  HMMA.1688.F32.TF32 R104, R4.reuse, R58, R104 ;  /* 0x0000003a0468723c */ /* 0x040ff00000081068 */
[C---:B-1----:R-:W-:Y:S01]  /*40b00*/  HMMA.1688.F32.TF32 R84, R4.reuse, R54, R100 ;  /* 0x000000360454723c */ /* 0x042fe20000081064 */
[----:B------:R-:W-:Y:S04]  /*40b10*/  STL [R1+0x428c], R44 ;  /* 0x00428c2c01007387 */ /* 0x000fe80000100800 */
[----:B------:R-:W-:Y:S04]  /*40b20*/  STL [R1+0x4288], R45 ;  /* 0x0042882d01007387 */ /* 0x000fe80000100800 */
[----:B------:R-:W-:Y:S04]  /*40b30*/  STL [R1+0x4284], R49 ;  /* 0x0042843101007387 */ /* 0x000fe80000100800 */
[----:B------:R-:W-:Y:S01]  /*40b40*/  STL.64 [R1+0x220], R108 ;  /* 0x0002206c01007387 */ /* 0x000fe20000100a00 */
[C---:B------:R-:W-:Y:S03]  /*40b50*/  HMMA.1688.F32.TF32 R100, R4.reuse, R50, R136 ;  /* 0x000000320464723c */ /* 0x040fe60000081088 */
[----:B------:R-:W-:Y:S04]  /*40b60*/  STL.64 [R1+0x228], R110 ;  /* 0x0002286e01007387 */ /* 0x000fe80000100a00 */
[----:B------:R-:W-:Y:S04]  /*40b70*/  STL.64 [R1+0x310], R104 ;  /* 0x0003106801007387 */ /* 0x000fe80000100a00 */
[----:B------:R-:W-:Y:S01]  /*40b80*/  STL.64 [R1+0x318], R106 ;  /* 0x0003186a01007387 */ /* 0x000fe20000100a00 */
[C---:B------:R-:W-:Y:S03]  /*40b90*/  HMMA.1688.F32.TF32 R96, R4.reuse, R46, R96 ;  /* 0x0000002e0460723c */ /* 0x040fe60000081060 */
[----:B------:R-:W-:Y:S04]  /*40ba0*/  STL.64 [R1+0x300], R84 ;  /* 0x0003005401007387 */ /* 0x000fe80000100a00 */
[----:B------:R1:W-:Y:S02]  /*40bb0*/  STL.64 [R1+0x308], R86 ;  /* 0x0003085601007387 */ /* 0x0003e40000100a00 */
[----:B-1----:R-:W-:Y:S02]  /*40bc0*/  HMMA.1688.F32.TF32 R84, R4, R42, R92 ;  /* 0x0000002a0454723c */ /* 0x002fe4000008105c */
[----:B------:R-:W-:Y:S04]  /*40bd0*/  STL.64 [R1+0x3d0], R100 ;  /* 0x0003d06401007387 */ /* 0x000fe80000100a00 */
[----:B------:R-:W-:Y:S11]  /*40be0*/  STL.64 [R1+0x3d8], R102 ;  /* 0x0003d86601007387 */ /* 0x000ff60000100a00 */
[----:B------:R-:W-:Y:S06]  /*40bf0*/  @!UPT UIADD3 URZ, URZ, URZ, URZ ;  /* 0x0000003f3f3ff290 */ /* 0x000fec000fffe03f */
[----:B------:R-:W-:Y:S01]  /*40c00*/  STL.64 [R1+0x480], R84 ;  /* 0x0004805401007387 */ /* 0x000fe20000100a00 */
[----:B------:R-:W-:-:S03]  /*40c10*/  IMAD.MOV.U32 R16, RZ, RZ, R87 ;  /* 0x000000ffff107224 */ /* 0x000fc600078e0057 */
[----:B------:R-:W-:Y:S04]  /*40c20*/  STL.64 [R1+0x3c0], R96 ;  /* 0x0003c06001007387 */ /* 0x000fe80000100a00 */
[----:B------:R-:W-:Y:S04]  /*40c30*/  STL.64 [R1+0x3c8], R98 ;  /* 0x0003c86201007387 */ /* 0x000fe80000100a00 */
[----:B------:R1:W-:Y:S02]  /*40c40*/  STL [R1+0x488], R86 ;  /* 0x0004885601007387 */ /* 0x0003e40000100800 */
[C---:B-1----:R-:W-:Y:S02]  /*40c50*/  HMMA.1688.F32.TF32 R84, R4.reuse, R38, R88 ;  /* 0x000000260454723c */ /* 0x042fe40000081058 */
[----:B------:R-:W-:Y:S11]  /*40c60*/  STL [R1+0x4120], R16 ;  /* 0x0041201001007387 */ /* 0x000ff60000100800 */
[----:B------:R-:W-:Y:S10]  /*40c70*/  @!UPT UIADD3 URZ, URZ, URZ, URZ ;  /* 0x0000003f3f3ff290 */ /* 0x000ff4000fffe03f */
[----:B------:R1:W-:Y:S01]  /*40c80*/  STL.64 [R1+0x470], R84 ;  /* 0x0004705401007387 */ /* 0x0003e20000100a00 */
[----:B------:R-:W-:Y:S02]  /*40c90*/  IMAD.MOV.U32 R12, RZ, RZ, R86 ;  /* 0x000000ffff0c7224 */ /* 0x000fe400078e0056 */
[----:B------:R-:W-:Y:S02]  /*40ca0*/  IMAD.MOV.U32 R13, RZ, RZ, R87 ;  /* 0x000000ffff0d7224 */ /* 0x000fe400078e0057 */
[C---:B-1----:R-:W-:Y:S01]  /*40cb0*/  HMMA.1688.F32.TF32 R84, R4.reuse, R34, R236 ;  /* 0x000000220454723c */ /* 0x042fe200000810ec */
[----:B------:R-:W-:Y:S04]  /*40cc0*/  STL [R1+0x40d0], R12 ;  /* 0x0040d00c01007387 */ /* 0x000fe80000100800 */
[----:B------:R-:W-:Y:S03]  /*40cd0*/  STL [R1+0x40cc], R13 ;  /* 0x0040cc0d01007387 */ /* 0x000fe60000100800 */
[----:B------:R-:W-:Y:S11]  /*40ce0*/  HMMA.1688.F32.TF32 R88, R4, R30, R244 ;  /* 0x0000001e0458723c */ /* 0x000ff600000810f4 */
[----:B------:R-:W-:Y:S04]  /*40cf0*/  @!UPT UIADD3 URZ, URZ, URZ, URZ ;  /* 0x0000003f3f3ff290 */ /* 0x000fe8000fffe03f */
[----:B------:R-:W-:Y:S01]  /*40d00*/  STL.64 [R1+0x520], R84 ;  /* 0x0005205401007387 */ /* 0x000fe20000100a00 */
[----:B------:R-:W-:-:S03]  /*40d10*/  MOV R17, R87 ;  /* 0x0000005700117202 */ /* 0x000fc60000000f00 */
[----:B------:R1:W-:Y:S02]  /*40d20*/  STL [R1+0x528], R86 ;  /* 0x0005285601007387 */ /* 0x0003e40000100800 */
[----:B-1----:R-:W-:Y:S02]  /*40d30*/  HMMA.1688.F32.TF32 R84, R4, R26, R248 ;  /* 0x0000001a0454723c */ /* 0x002fe400000810f8 */
[----:B------:R-:W-:Y:S11]  /*40d40*/  STL [R1+0x4124], R17 ;  /* 0x0041241101007387 */ /* 0x000ff60000100800 */
[----:B------:R-:W-:Y:S10]  /*40d50*/  @!UPT UIADD3 URZ, URZ, URZ, URZ ;  /* 0x0000003f3f3ff290 */ /* 0x000ff4000fffe03f */
[----:B------:R-:W-:Y:S04]  /*40d60*/  STL.64 [R1+0x5b0], R84 ;  /* 0x0005b05401007387 */ /* 0x000fe80000100a00 */
[----:B------:R1:W-:Y:S04]  /*40d70*/  STL.64 [R1+0x510], R88 ;  /* 0x0005105801007387 */ /* 0x0003e80000100a00 */
[----:B------:R2:W-:Y:S04]  /*40d80*/  STL.64 [R1+0x518], R90 ;  /* 0x0005185a01007387 */ /* 0x0005e80000100a00 */
[----:B------:R3:W-:Y:S04]  /*40d90*/  STL [R1+0x5b8], R86 ;  /* 0x0005b85601007387 */ /* 0x0007e80000100800 */
[----:B------:R-:W4:Y:S04]  /*40da0*/  LDL.LU R248, [R1+0x2d20] ;  /* 0x002d200001f87983 */ /* 0x000f280000300800 */
[----:B------:R-:W4:Y:S04]  /*40db0*/  LDL.LU R249, [R1+0x2d24] ;  /* 0x002d240001f97983 */ /* 0x000f280000300800 */
[----:B------:R-:W4:Y:S04]  /*40dc0*/  LDL.LU R250, [R1+0x2d28] ;  /* 0x002d280001fa7983 */ /* 0x000f280000300800 */
[----:B------:R-:W4:Y:S04]  /*40dd0*/  LDL.LU R251, [R1+0x2d2c] ;  /* 0x002d2c0001fb7983 */ /* 0x000f280000300800 */
[----:B------:R-:W3:Y:S04]  /*40de0*/  LDL.LU R244, [R1+0xf60] ;  /* 0x000f600001f47983 */ /* 0x000ee80000300800 */
[----:B------:R-:W3:Y:S04]  /*40df0*/  LDL.LU R245, [R1+0xf64] ;  /* 0x000f640001f57983 */ /* 0x000ee80000300800 */
[----:B------:R-:W3:Y:S04]  /*40e00*/  LDL.LU R246, [R1+0xf68] ;  /* 0x000f680001f67983 */ /* 0x000ee80000300800 */
[----:B------:R-:W3:Y:S04]  /*40e10*/  LDL.LU R247, [R1+0xf6c] ;  /* 0x000f6c0001f77983 */ /* 0x000ee80000300800 */
[----:B-1----:R-:W3:Y:S04]  /*40e20*/  LDL.LU R88, [R1+0xf80] ;  /* 0x000f800001587983 */ /* 0x002ee80000300800 */
[----:B------:R-:W3:Y:S04]  /*40e30*/  LDL.LU R89, [R1+0xf84] ;  /* 0x000f840001597983 */ /* 0x000ee80000300800 */
[----:B--2---:R-:W2:Y:S04]  /*40e40*/  LDL.LU R90, [R1+0xf88] ;  /* 0x000f8800015a7983 */ /* 0x004ea80000300800 */
        /* <DEDUP_REMOVED lines=53> */
[----:B------:R-:W-:-:S05]  /*411a0*/  IMAD.MOV.U32 R9, RZ, RZ, R87 ;  /* 0x000000ffff097224 */ /* 0x000fca00078e0057 */
[----:B------:R-:W-:Y:S01]  /*411b0*/  STL [R1+0x4090], R9 ;  /* 0x0040900901007387 */ /* 0x000fe20000100800 */
[C---:B---3--:R-:W-:Y:S11]  /*411c0*/  HMMA.1688.F32.TF32 R84, R4.reuse, R22, R216 ;  /* 0x000000160454723c */ /* 0x048ff600000810d8 */
[----:B------:R-:W-:Y:S11]  /*411d0*/  @!UPT UIADD3 URZ, URZ, URZ, URZ ;  /* 0x0000003f3f3ff290 */ /* 0x000ff6000fffe03f */
[----:B------:R-:W-:Y:S02]  /*411e0*/  @!UPT UIADD3 URZ, URZ, URZ, URZ ;  /* 0x0000003f3f3ff290 */ /* 0x000fe4000fffe03f */
[----:B------:R-:W-:Y:S01]  /*411f0*/  IMAD.MOV.U32 R169, RZ, RZ, R84 ;  /* 0x000000ffffa97224 */ /* 0x000fe200078e0054 */
[----:B------:R-:W-:Y:S01]  /*41200*/  MOV R173, R86 ;  /* 0x0000005600ad7202 */ /* 0x000fe20000000f00 */
[----:B------:R-:W-:Y:S02]  /*41210*/  IMAD.MOV.U32 R168, RZ, RZ, R85 ;  /* 0x000000ffffa87224 */ /* 0x000fe400078e0055 */
[----:B------:R-:W-:Y:S02]  /*41220*/  IMAD.MOV.U32 R172, RZ, RZ, R87 ;  /* 0x000000ffffac7224 */ /* 0x000fe400078e0057 */
[C---:B--2---:R-:W-:Y:S03]  /*41230*/  HMMA.1688.F32.TF32 R84, R4.reuse, R18, R212 ;  /* 0x000000120454723c */ /* 0x044fe600000810d4 */
[----:B------:R-:W-:Y:S04]  /*41240*/  STL [R1+0x4094], R172 ;  /* 0x004094ac01007387 */ /* 0x000fe80000100800 */
[----:B------:R-:W-:Y:S11]  /*41250*/  STL [R1+0x4088], R173 ;  /* 0x004088ad01007387 */ /* 0x000ff60000100800 */
[----:B------:R-:W-:Y:S06]  /*41260*/  @!UPT UIADD3 URZ, URZ, URZ, URZ ;  /* 0x0000003f3f3ff290 */ /* 0x000fec000fffe03f */
[----:B------:R-:W-:Y:S01]  /*41270*/  IMAD.MOV.U32 R184, RZ, RZ, R84 ;  /* 0x000000ffffb87224 */ /* 0x000fe200078e0054 */
[----:B------:R-:W-:Y:S01]  /*41280*/  MOV R164, R86 ;  /* 0x0000005600a47202 */ /* 0x000fe20000000f00 */
[----:B------:R-:W-:Y:S02]  /*41290*/  IMAD.MOV.U32 R185, RZ, RZ, R85 ;  /* 0x000000ffffb97224 */ /* 0x000fe400078e0055 */
[----:B------:R-:W-:Y:S02]  /*412a0*/  IMAD.MOV.U32 R165, RZ, RZ, R87 ;  /* 0x000000ffffa57224 */ /* 0x000fe400078e0057 */
[C---:B----4-:R-:W-:Y:S08]  /*412b0*/  HMMA.1688.F32.TF32 R84, R4.reuse, R190, R204 ;  /* 0x000000be0454723c */ /* 0x050ff000000810cc */
[C---:B------:R-:W-:Y:S01]  /*412c0*/  HMMA.1688.F32.TF32 R120, R4.reuse, R194, R208 ;  /* 0x000000c20478723c */ /* 0x040fe200000810d0 */
[----:B------:R-:W-:Y:S04]  /*412d0*/  STL [R1+0x4074], R168 ;  /* 0x004074a801007387 */ /* 0x000fe80000100800 */
[----:B------:R-:W-:Y:S04]  /*412e0*/  STL [R1+0x4070], R169 ;  /* 0x004070a901007387 */ /* 0x000fe80000100800 */
[----:B------:R-:W-:Y:S01]  /*412f0*/  STL [R1+0x40a4], R165 ;  /* 0x0040a4a501007387 */ /* 0x000fe20000100800 */
[C---:B------:R-:W-:Y:S03]  /*41300*/  HMMA.1688.F32.TF32 R124, R4.reuse, R186, R200 ;  /* 0x000000ba047c723c */ /* 0x040fe600000810c8 */
[----:B------:R-:W-:Y:S04]  /*41310*/  STL [R1+0x40a0], R164 ;  /* 0x0040a0a401007387 */ /* 0x000fe80000100800 */
[----:B------:R-:W-:Y:S04]  /*41320*/  STL [R1+0x409c], R185 ;  /* 0x00409cb901007387 */ /* 0x000fe80000100800 */
[----:B------:R-:W-:Y:S04]  /*41330*/  STL [R1+0x4098], R184 ;  /* 0x004098b801007387 */ /* 0x000fe80000100800 */
[----:B------:R-:W-:Y:S04]  /*41340*/  STL.64 [R1+0x19f0], R120 ;  /* 0x0019f07801007387 */ /* 0x000fe80000100a00 */
[----:B------:R1:W-:Y:S04]  /*41350*/  STL.64 [R1+0x19f8], R122 ;  /* 0x0019f87a01007387 */ /* 0x0003e80000100a00 */
[----:B------:R-:W-:Y:S04]  /*41360*/  STL.64 [R1+0x19e0], R84 ;  /* 0x0019e05401007387 */ /* 0x000fe80000100a00 */
[----:B------:R2:W-:Y:S01]  /*41370*/  STL.64 [R1+0x19e8], R86 ;  /* 0x0019e85601007387 */ /* 0x0005e20000100a00 */
[C---:B-1----:R-:W-:Y:S08]  /*41380*/  HMMA.1688.F32.TF32 R120, R4.reuse, R182, R140 ;  /* 0x000000b60478723c */ /* 0x042ff0000008108c */
[C---:B--2---:R-:W-:Y:S01]  /*41390*/  HMMA.1688.F32.TF32 R84, R4.reuse, R178, R108 ;  /* 0x000000b20454723c */ /* 0x044fe2000008106c */
[----:B------:R-:W-:Y:S04]  /*413a0*/  STL.64 [R1+0x19d0], R124 ;  /* 0x0019d07c01007387 */ /* 0x000fe80000100a00 */
[----:B------:R-:W-:Y:S03]  /*413b0*/  STL.64 [R1+0x19d8], R126 ;  /* 0x0019d87e01007387 */ /* 0x000fe60000100a00 */
[C---:B------:R-:W-:Y:S07]  /*413c0*/  HMMA.1688.F32.TF32 R108, R4.reuse, R174, R104 ;  /* 0x000000ae046c723c */ /* 0x040fee0000081068 */
[----:B------:R-:W-:Y:S01]  /*413d0*/  STL.64 [R1+0x19c0], R120 ;  /* 0x0019c07801007387 */ /* 0x000fe20000100a00 */
[C---:B------:R-:W-:Y:S03]  /*413e0*/  HMMA.1688.F32.TF32 R104, R4.reuse, R170, R100 ;  /* 0x000000aa0468723c */ /* 0x040fe60000081064 */
[----:B------:R-:W-:Y:S04]  /*413f0*/  STL.64 [R1+0x19c8], R122 ;  /* 0x0019c87a01007387 */ /* 0x000fe80000100a00 */
        /* <DEDUP_REMOVED lines=20> */
[----:B-1----:R-:W-:Y:S08]  /*41540*/  HMMA.1688.F32.TF32 R84, R4, R198, R116 ;  /* 0x000000c60454723c */ /* 0x002ff00000081074 */
[C---:B------:R-:W-:Y:S01]  /*41550*/  HMMA.1688.F32.TF32 R4, R80.reuse, R78, R248 ;  /* 0x0000004e5004723c */ /* 0x040fe200000810f8 */
[----:B------:R1:W-:Y:S04]  /*41560*/  STL.64 [R1+0x1940], R92 ;  /* 0x0019405c01007387 */ /* 0x0003e80000100a00 */
[----:B------:R2:W-:Y:S04]  /*41570*/  STL.64 [R1+0x1948], R94 ;  /* 0x0019485e01007387 */ /* 0x0005e80000100a00 */
[----:B------:R3:W-:Y:S04]  /*41580*/  STL.64 [R1+0x1930], R88 ;  /* 0x0019305801007387 */ /* 0x0007e80000100a00 */
[----:B------:R4:W-:Y:S04]  /*41590*/  STL.64 [R1+0x1938], R90 ;  /* 0x0019385a01007387 */ /* 0x0009e80000100a00 */
[----:B------:R-:W4:Y:S04]  /*415a0*/  LDL.LU R248, [R1+0x25a0] ;  /* 0x0025a00001f87983 */ /* 0x000f280000300800 */
[----:B------:R-:W-:Y:S04]  /*415b0*/  STL.64 [R1+0x1920], R84 ;  /* 0x0019205401007387 */ /* 0x000fe80000100a00 */
[----:B------:R1:W-:Y:S04]  /*415c0*/  STL.64 [R1+0x1928], R86 ;  /* 0x0019285601007387 */ /* 0x0003e80000100a00 */
[----:B------:R-:W-:Y:S04]  /*415d0*/  STL.64 [R1+0x10], R4 ;  /* 0x0000100401007387 */ /* 0x000fe80000100a00 */
[----:B------:R-:W-:Y:S04]  /*415e0*/  STL.64 [R1+0x18], R6 ;  /* 0x0000180601007387 */ /* 0x000fe80000100a00 */
        /* <DEDUP_REMOVED lines=47> */
[----:B-1----:R-:W4:Y:S04]  /*418e0*/  LDL.LU R92, [R1+0x2980] ;  /* 0x00298000015c7983 */ /* 0x002f280000300800 */
[----:B------:R-:W4:Y:S04]  /*418f0*/  LDL.LU R93, [R1+0x2984] ;  /* 0x00298400015d7983 */ /* 0x000f280000300800 */
[----:B--2---:R-:W2:Y:S04]  /*41900*/  LDL.LU R94, [R1+0x2988] ;  /* 0x00298800015e7983 */ /* 0x004ea80000300800 */
        /* <DEDUP_REMOVED lines=9> */
[----:B------:R-:W-:Y:S04]  /*419a0*/  LDS R4, [R3+0x4700] ;  /* 0x0047000003047984 */ /* 0x000fe80000000800 */
[----:B------:R-:W-:Y:S04]  /*419b0*/  LDS R6, [R3+0x6700] ;  /* 0x0067000003067984 */ /* 0x000fe80000000800 */
[----:B------:R-:W-:Y:S04]  /*419c0*/  LDS R5, [R240+0x4700] ;  /* 0x00470000f0057984 */ /* 0x000fe80000000800 */
[----:B------:R-:W1:Y:S01]  /*419d0*/  LDS R7, [R240+0x6700] ;  /* 0x00670000f0077984 */ /* 0x000e620000000800 */
[C---:B------:R-:W-:Y:S11]  /*419e0*/  HMMA.1688.F32.TF32 R84, R80.reuse, R70, R212 ;  /* 0x000000465054723c */ /* 0x040ff600000810d4 */
[----:B------:R-:W-:Y:S11]  /*419f0*/  @!UPT UIADD3 URZ, URZ, URZ, URZ ;  /* 0x0000003f3f3ff290 */ /* 0x000ff6000fffe03f */
[----:B------:R-:W-:Y:S02]  /*41a00*/  @!UPT UIADD3 URZ, URZ, URZ, URZ ;  /* 0x0000003f3f3ff290 */ /* 0x000fe4000fffe03f */
[----:B------:R-:W-:Y:S01]  /*41a10*/  IMAD.MOV.U32 R65, RZ, RZ, R84 ;  /* 0x000000ffff417224 */ /* 0x000fe200078e0054 */
[----:B------:R-:W-:Y:S01]  /*41a20*/  MOV R64, R86 ;  /* 0x0000005600407202 */ /* 0x000fe20000000f00 */
[----:B------:R-:W-:Y:S02]  /*41a30*/  IMAD.MOV.U32 R60, RZ, RZ, R85 ;  /* 0x000000ffff3c7224 */ /* 0x000fe400078e0055 */
[----:B------:R-:W-:Y:S02]  /*41a40*/  IMAD.MOV.U32 R61, RZ, RZ, R87 ;  /* 0x000000ffff3d7224 */ /* 0x000fe400078e0057 */
[C---:B------:R-:W-:Y:S08]  /*41a50*/  HMMA.1688.F32.TF32 R84, R80.reuse, R146, R208 ;  /* 0x000000925054723c */ /* 0x040ff000000810d0 */
[C---:B------:R-:W-:Y:S08]  /*41a60*/  HMMA.1688.F32.TF32 R120, R80.reuse, R74, R204 ;  /* 0x0000004a5078723c */ /* 0x040ff000000810cc */
[C---:B------:R-:W-:Y:S07]  /*41a70*/  HMMA.1688.F32.TF32 R116, R80.reuse, R150, R200 ;  /* 0x000000965074723c */ /* 0x040fee00000810c8 */
[----:B------:R-:W-:Y:S04]  /*41a80*/  STL.64 [R1+0x80], R84 ;  /* 0x0000805401007387 */ /* 0x000fe80000100a00 */
[----:B------:R4:W-:Y:S02]  /*41a90*/  STL.64 [R1+0x88], R86 ;  /* 0x0000885601007387 */ /* 0x0009e40000100a00 */
[C---:B----4-:R-:W-:Y:S02]  /*41aa0*/  HMMA.1688.F32.TF32 R84, R80.reuse, R66, R140 ;  /* 0x000000425054723c */ /* 0x050fe4000008108c */
[----:B------:R-:W-:Y:S04]  /*41ab0*/  STL.64 [R1+0x150], R120 ;  /* 0x0001507801007387 */ /* 0x000fe80000100a00 */
[----:B------:R-:W-:Y:S02]  /*41ac0*/  STL.64 [R1+0x158], R122 ;  /* 0x0001587a01007387 */ /* 0x000fe40000100a00 */
[C---:B------:R-:W-:Y:S02]  /*41ad0*/  HMMA.1688.F32.TF32 R108, R80.reuse, R154, R108 ;  /* 0x0000009a506c723c */ /* 0x040fe4000008106c */
[----:B------:R-:W-:Y:S04]  /*41ae0*/  STL.64 [R1+0x140], R116 ;  /* 0x0001407401007387 */ /* 0x000fe80000100a00 */
[----:B------:R-:W-:Y:S02]  /*41af0*/  STL.64 [R1+0x148], R118 ;  /* 0x0001487601007387 */ /* 0x000fe40000100a00 */
[----:B------:R-:W-:Y:S07]  /*41b00*/  HMMA.1688.F32.TF32 R104, R80, R58, R104 ;  /* 0x0000003a5068723c */ /* 0x000fee0000081068 */
[----:B------:R4:W-:Y:S01]  /*41b10*/  STL [R1+0x21c], R87 ;  /* 0x00021c5701007387 */ /* 0x0009e20000100800 */
[----:B------:R-:W-:Y:S01]  /*41b20*/  IMAD.MOV.U32 R45, RZ, RZ, R84 ;  /* 0x000000ffff2d7224 */ /* 0x000fe200078e0054 */
[----:B------:R-:W-:Y:S01]  /*41b30*/  MOV R48, R86 ;  /* 0x0000005600307202 */ /* 0x000fe20000000f00 */
[----:B------:R-:W-:-:S02]  /*41b40*/  IMAD.MOV.U32 R49, RZ, RZ, R85 ;  /* 0x000000ffff317224 */ /* 0x000fc400078e0055 */
[C---:B----4-:R-:W-:Y:S02]  /*41b50*/  HMMA.1688.F32.TF32 R84, R80.reuse, R54, R100 ;  /* 0x000000365054723c */ /* 0x050fe40000081064 */
[----:B------:R-:W-:Y:S04]  /*41b60*/  STL [R1+0x4290], R48 ;  /* 0x0042903001007387 */ /* 0x000fe80000100800 */
[----:B------:R-:W-:Y:S04]  /*41b70*/  STL.64 [R1+0x200], R108 ;  /* 0x0002006c01007387 */ /* 0x000fe80000100a00 */
[----:B------:R-:W-:Y:S04]  /*41b80*/  STL.64 [R1+0x208], R110 ;  /* 0x0002086e01007387 */ /* 0x000fe80000100a00 */
[----:B------:R-:W-:Y:S04]  /*41b90*/  STL.64 [R1+0x2d0], R104 ;  /* 0x0002d06801007387 */ /* 0x000fe80000100a00 */
[----:B------:R-:W-:Y:S05]  /*41ba0*/  STL.64 [R1+0x2d8], R106 ;  /* 0x0002d86a01007387 */ /* 0x000fea0000100a00 */
[----:B------:R-:W-:Y:S04]  /*41bb0*/  STL.64 [R1+0x2c0], R84 ;  /* 0x0002c05401007387 */ /* 0x000fe80000100a00 */
[----:B------:R2:W-:Y:S02]  /*41bc0*/  STL.64 [R1+0x2c8], R86 ;  /* 0x0002c85601007387 */ /* 0x0005e40000100a00 */
[C---:B--2---:R-:W-:Y:S08]  /*41bd0*/  HMMA.1688.F32.TF32 R84, R80.reuse, R42, R92 ;  /* 0x0000002a5054723c */ /* 0x044ff0000008105c */
[C---:B------:R-:W-:Y:S08]  /*41be0*/  HMMA.1688.F32.TF32 R100, R80.reuse, R50, R136 ;  /* 0x000000325064723c */ /* 0x040ff00000081088 */
[----:B------:R-:W-:Y:S08]  /*41bf0*/  HMMA.1688.F32.TF32 R96, R80, R46, R96 ;  /* 0x0000002e5060723c */ /* 0x000ff00000081060 */
[----:B------:R-:W-:Y:S01]  /*41c00*/  IMAD.MOV.U32 R16, RZ, RZ, R84 ;  /* 0x000000ffff107224 */ /* 0x000fe200078e0054 */
[----:B------:R-:W-:Y:S01]  /*41c10*/  MOV R25, R87 ;  /* 0x0000005700197202 */ /* 0x000fe20000000f00 */
[----:B------:R-:W-:-:S02]  /*41c20*/  IMAD.MOV.U32 R20, RZ, RZ, R85 ;  /* 0x000000ffff147224 */ /* 0x000fc400078e0055 */
[----:B------:R-:W-:Y:S02]  /*41c30*/  IMAD.MOV.U32 R21, RZ, RZ, R86 ;  /* 0x000000ffff157224 */ /* 0x000fe400078e0056 */
[C---:B---3--:R-:W-:Y:S08]  /*41c40*/  HMMA.1688.F32.TF32 R84, R80.reuse, R38, R88 ;  /* 0x000000265054723c */ /* 0x048ff00000081058 */
[C---:B------:R-:W-:Y:S08]  /*41c50*/  HMMA.1688.F32.TF32 R92, R80.reuse, R34, R236 ;  /* 0x00000022505c723c */ /* 0x040ff000000810ec */
[----:B------:R-:W-:Y:S01]  /*41c60*/  HMMA.1688.F32.TF32 R88, R80, R30, R244 ;  /* 0x0000001e5058723c */ /* 0x000fe200000810f4 */
[----:B------:R-:W-:Y:S04]  /*41c70*/  STL.64 [R1+0x360], R100 ;  /* 0x0003606401007387 */ /* 0x000fe80000100a00 */
[----:B------:R-:W-:Y:S04]  /*41c80*/  STL.64 [R1+0x368], R102 ;  /* 0x0003686601007387 */ /* 0x000fe80000100a00 */
[----:B------:R-:W-:Y:S01]  /*41c90*/  STL.64 [R1+0x350], R96 ;  /* 0x0003506001007387 */ /* 0x000fe20000100a00 */
[----:B------:R-:W-:-:S03]  /*41ca0*/  IMAD.MOV.U32 R13, RZ, RZ, R85 ;  /* 0x000000ffff0d7224 */ /* 0x000fc600078e0055 */
[----:B------:R-:W-:Y:S01]  /*41cb0*/  STL.64 [R1+0x358], R98 ;  /* 0x0003586201007387 */ /* 0x000fe20000100a00 */
[----:B------:R-:W-:-:S03]  /*41cc0*/  IMAD.MOV.U32 R12, RZ, RZ, R84 ;  /* 0x000000ffff0c7224 */ /* 0x000fc600078e0054 */
[----:B------:R-:W-:Y:S04]  /*41cd0*/  STL [R1+0x41b4], R20 ;  /* 0x0041b41401007387 */ /* 0x000fe80000100800 */
[----:B------:R-:W-:Y:S04]  /*41ce0*/  STL [R1+0x41b0], R16 ;  /* 0x0041b01001007387 */ /* 0x000fe80000100800 */
[----:B------:R-:W-:Y:S04]  /*41cf0*/  STL [R1+0x4130], R21 ;  /* 0x0041301501007387 */ /* 0x000fe80000100800 */
[----:B------:R-:W-:Y:S04]  /*41d00*/  STL [R1+0x412c], R25 ;  /* 0x00412c1901007387 */ /* 0x000fe80000100800 */
[----:B------:R-:W-:Y:S04]  /*41d10*/  STL.64 [R1+0x3e8], R86 ;  /* 0x0003e85601007387 */ /* 0x000fe80000100a00 */
[----:B------:R-:W-:Y:S04]  /*41d20*/  STL [R1+0x41c8], R13 ;  /* 0x0041c80d01007387 */ /* 0x000fe80000100800 */
[----:B------:R-:W-:Y:S04]  /*41d30*/  STL [R1+0x41b8], R12 ;  /* 0x0041b80c01007387 */ /* 0x000fe80000100800 */
[----:B------:R-:W-:Y:S04]  /*41d40*/  STL.64 [R1+0x4b0], R92 ;  /* 0x0004b05c01007387 */ /* 0x000fe80000100a00 */
[----:B------:R-:W-:Y:S04]  /*41d50*/  STL.64 [R1+0x4b8], R94 ;  /* 0x0004b85e01007387 */ /* 0x000fe80000100a00 */
[----:B------:R2:W-:Y:S04]  /*41d60*/  STL.64 [R1+0x4a0], R88 ;  /* 0x0004a05801007387 */ /* 0x0005e80000100a00 */
[----:B------:R3:W-:Y:S04]  /*41d70*/  STL.64 [R1+0x4a8], R90 ;  /* 0x0004a85a01007387 */ /* 0x0007e80000100a00 */
        /* <DEDUP_REMOVED lines=40> */
[----:B------:R-:W-:Y:S03]  /*42000*/  HMMA.1688.F32.TF32 R84, R80, R26, R248 ;  /* 0x0000001a5054723c */ /* 0x000fe600000810f8 */
[----:B------:R-:W4:Y:S04]  /*42010*/  LDL.LU R248, [R1+0x1140] ;  /* 0x0011400001f87983 */ /* 0x000f280000300800 */
[----:B------:R-:W4:Y:S04]  /*42020*/  LDL.LU R249, [R1+0x1144] ;  /* 0x0011440001f97983 */ /* 0x000f280000300800 */
[----:B------:R-:W4:Y:S04]  /*42030*/  LDL.LU R250, [R1+0x1148] ;  /* 0x0011480001fa7983 */ /* 0x000f280000300800 */
[----:B------:R-:W4:Y:S09]  /*42040*/  LDL.LU R251, [R1+0x114c] ;  /* 0x00114c0001fb7983 */ /* 0x000f320000300800 */
[----:B------:R-:W-:Y:S01]  /*42050*/  IMAD.MOV.U32 R172, RZ, RZ, R84 ;  /* 0x000000ffffac7224 */ /* 0x000fe200078e0054 */
[----:B------:R-:W-:Y:S01]  /*42060*/  MOV R9, R85 ;  /* 0x0000005500097202 */ /* 0x000fe20000000f00 */
[----:B------:R-:W-:-:S02]  /*42070*/  IMAD.MOV.U32 R8, RZ, RZ, R86 ;  /* 0x000000ffff087224 */ /* 0x000fc400078e0056 */
[----:B------:R-:W-:-:S05]  /*42080*/  IMAD.MOV.U32 R173, RZ, RZ, R87 ;  /* 0x000000ffffad7224 */ /* 0x000fca00078e0057 */
[----:B------:R-:W-:Y:S04]  /*42090*/  STL [R1+0x40b4], R173 ;  /* 0x0040b4ad01007387 */ /* 0x000fe80000100800 */
[----:B------:R-:W-:Y:S04]  /*420a0*/  STL [R1+0x40b0], R8 ;  /* 0x0040b00801007387 */ /* 0x000fe80000100800 */
[----:B------:R-:W-:Y:S04]  /*420b0*/  STL [R1+0x40ac], R9 ;  /* 0x0040ac0901007387 */ /* 0x000fe80000100800 */
        /* <DEDUP_REMOVED lines=10> */
[----:B------:R-:W-:Y:S04]  /*42160*/  STL [R1+0x40d8], R196 ;  /* 0x0040d8c401007387 */ /* 0x000fe80000100800 */
[----:B------:R-:W-:Y:S11]  /*42170*/  STL [R1+0x40d4], R180 ;  /* 0x0040d4b401007387 */ /* 0x000ff60000100800 */
[----:B------:R-:W-:Y:S02]  /*42180*/  @!UPT UIADD3 URZ, URZ, URZ, URZ ;  /* 0x0000003f3f3ff290 */ /* 0x000fe4000fffe03f */
[----:B------:R-:W-:Y:S01]  /*42190*/  IMAD.MOV.U32 R188, RZ, RZ, R84 ;  /* 0x000000ffffbc7224 */ /* 0x000fe200078e0054 */
[----:B------:R-:W-:Y:S01]  /*421a0*/  MOV R189, R85 ;  /* 0x0000005500bd7202 */ /* 0x000fe20000000f00 */
[----:B------:R-:W-:Y:S02]  /*421b0*/  IMAD.MOV.U32 R177, RZ, RZ, R86 ;  /* 0x000000ffffb17224 */ /* 0x000fe400078e0056 */
[----:B------:R-:W-:Y:S02]  /*421c0*/  IMAD.MOV.U32 R176, RZ, RZ, R87 ;  /* 0x000000ffffb07224 */ /* 0x000fe400078e0057 */
[C---:B----4-:R-:W-:Y:S08]  /*421d0*/  HMMA.1688.F32.TF32 R84, R80.reuse, R186, R136 ;  /* 0x000000ba5054723c */ /* 0x050ff00000081088 */
[C---:B------:R-:W-:Y:S08]  /*421e0*/  HMMA.1688.F32.TF32 R108, R80.reuse, R194, R104 ;  /* 0x000000c2506c723c */ /* 0x040ff00000081068 */
[C---:B------:R-:W-:Y:S01]  /*421f0*/  HMMA.1688.F32.TF32 R104, R80.reuse, R190, R100 ;  /* 0x000000be5068723c */ /* 0x040fe20000081064 */
        /* <DEDUP_REMOVED lines=24> */
[----:B------:R-:W-:Y:S04]  /*42380*/  STL.64 [R1+0x18b8], R94 ;  /* 0x0018b85e01007387 */ /* 0x000fe80000100a00 */
[----:B------:R-:W1:Y:S04]  /*42390*/  LDL.LU R244, [R1+0x2d70] ;  /* 0x002d700001f47983 */ /* 0x000e680000300800 */
[----:B------:R2:W-:Y:S04]  /*423a0*/  STL.64 [R1+0x18a0], R88 ;  /* 0x0018a05801007387 */ /* 0x0005e80000100a00 */
[----:B------:R3:W-:Y:S05]  /*423b0*/  STL.64 [R1+0x18a8], R90 ;  /* 0x0018a85a01007387 */ /* 0x0007ea0000100a00 */
[----:B------:R-:W-:Y:S04]  /*423c0*/  STL.64 [R1+0x1890], R84 ;  /* 0x0018905401007387 */ /* 0x000fe80000100a00 */
[----:B------:R4:W-:Y:S04]  /*423d0*/  STL.64 [R1+0x1898], R86 ;  /* 0x0018985601007387 */ /* 0x0009e80000100a00 */
        /* <DEDUP_REMOVED lines=19> */
[----:B------:R-:W3:Y:S01]  /*42510*/  LDL.LU R96, [R1+0x10e0] ;  /* 0x0010e00001607983 */ /* 0x000ee20000300800 */
[----:B------:R-:W-:Y:S01]  /*42520*/  IMAD.MOV.U32 R97, RZ, RZ, R0 ;  /* 0x000000ffff617224 */ /* 0x000fe200078e0000 */
[----:B------:R-:W-:Y:S01]  /*42530*/  MOV R98, R2 ;  /* 0x0000000200627202 */ /* 0x000fe20000000f00 */
[----:B------:R-:W-:Y:S01]  /*42540*/  IMAD.MOV.U32 R99, RZ, RZ, R252 ;  /* 0x000000ffff637224 */ /* 0x000fe200078e00fc */
        /* <DEDUP_REMOVED lines=25> */
[C---:B--2---:R-:W-:Y:S11]  /*426e0*/  HMMA.1688.F32.TF32 R84, R80.reuse, R14, R88 ;  /* 0x0000000e5054723c */ /* 0x044ff60000081058 */
[----:B------:R-:W-:Y:S04]  /*426f0*/  @!UPT UIADD3 URZ, URZ, URZ, URZ ;  /* 0x0000003f3f3ff290 */ /* 0x000fe8000fffe03f */
[----:B------:R-:W-:Y:S04]  /*42700*/  STL.64 [R1+0x1880], R116 ;  /* 0x0018807401007387 */ /* 0x000fe80000100a00 */
[----:B------:R-:W-:Y:S04]  /*42710*/  STL.64 [R1+0x1888], R118 ;  /* 0x0018887601007387 */ /* 0x000fe80000100a00 */
[----:B------:R-:W2:Y:S04]  /*42720*/  LDL.LU R88, [R1+0x2c50] ;  /* 0x002c500001587983 */ /* 0x000ea80000300800 */
[----:B------:R-:W-:Y:S04]  /*42730*/  STL.64 [R1+0x1870], R108 ;  /* 0x0018706c01007387 */ /* 0x000fe80000100a00 */
[----:B------:R-:W-:Y:S04]  /*42740*/  STL.64 [R1+0x1878], R110 ;  /* 0x0018786e01007387 */ /* 0x000fe80000100a00 */
[----:B------:R-:W-:Y:S04]  /*42750*/  STL.64 [R1+0x1860], R84 ;  /* 0x0018605401007387 */ /* 0x000fe80000100a00 */
[----:B------:R3:W-:Y:S04]  /*42760*/  STL.64 [R1+0x1868], R86 ;  /* 0x0018685601007387 */ /* 0x0007e80000100a00 */
[----:B------:R-:W2:Y:S04]  /*42770*/  LDL.LU R89, [R1+0x2c54] ;  /* 0x002c540001597983 */ /* 0x000ea80000300800 */
[----:B------:R-:W2:Y:S01]  /*42780*/  LDL.LU R90, [R1+0x2c58] ;  /* 0x002c5800015a7983 */ /* 0x000ea20000300800 */
[C---:B---3--:R-:W-:Y:S03]  /*42790*/  HMMA.1688.F32.TF32 R84, R80.reuse, R10, R236 ;  /* 0x0000000a5054723c */ /* 0x048fe600000810ec */
[----:B------:R-:W2:Y:S04]  /*427a0*/  LDL.LU R91, [R1+0x2c5c] ;  /* 0x002c5c00015b7983 */ /* 0x000ea80000300800 */
[----:B------:R-:W3:Y:S11]  /*427b0*/  LDL.LU R236, [R1+0x2c00] ;  /* 0x002c000001ec7983 */ /* 0x000ef60000300800 */
[----:B------:R-:W-:Y:S05]  /*427c0*/  @!UPT UIADD3 URZ, URZ, URZ, URZ ;  /* 0x0000003f3f3ff290 */ /* 0x000fea000fffe03f */
[----:B------:R-:W-:Y:S04]  /*427d0*/  STL.64 [R1+0x1850], R84 ;  /* 0x0018505401007387 */ /* 0x000fe80000100a00 */
[----:B------:R4:W-:Y:S04]  /*427e0*/  STL.64 [R1+0x1858], R86 ;  /* 0x0018585601007387 */ /* 0x0009e80000100a00 */
[----:B------:R-:W3:Y:S04]  /*427f0*/  LDL.LU R237, [R1+0x2c04] ;  /* 0x002c040001ed7983 */ /* 0x000ee80000300800 */
[----:B------:R-:W3:Y:S01]  /*42800*/  LDL.LU R238, [R1+0x2c08] ;  /* 0x002c080001ee7983 */ /* 0x000ee20000300800 */
[----:B----4-:R-:W-:Y:S03]  /*42810*/  HMMA.1688.F32.TF32 R84, R80, R198, R96 ;  /* 0x000000c65054723c */ /* 0x010fe60000081060 */
[----:B------:R-:W3:Y:S04]  /*42820*/  LDL.LU R239, [R1+0x2c0c] ;  /* 0x002c0c0001ef7983 */ /* 0x000ee80000300800 */
[----:B------:R-:W-:Y:S01]  /*42830*/  LDS R96, [R3+0x4780] ;  /* 0x0047800003607984 */ /* 0x000fe20000000800 */
[C---:B-1----:R-:W-:Y:S03]  /*42840*/  HMMA.1688.F32.TF32 R80, R4.reuse, R78, R244 ;  /* 0x0000004e0450723c */ /* 0x042fe600000810f4 */
[----:B------:R-:W3:Y:S04]  /*42850*/  LDL.LU R244, [R1+0x2bb0] ;  /* 0x002bb00001f47983 */ /* 0x000ee80000300800 */
[----:B------:R-:W-:Y:S01]  /*42860*/  LDS R98, [R3+0x6780] ;  /* 0x0067800003627984 */ /* 0x000fe20000000800 */
[C---:B------:R-:W-:Y:S03]  /*42870*/  HMMA.1688.F32.TF32 R104, R4.reuse, R70, R104 ;  /* 0x000000460468723c */ /* 0x040fe60000081068 */
[----:B------:R-:W-:Y:S04]  /*42880*/  LDS R97, [R240+0x4780] ;  /* 0x00478000f0617984 */ /* 0x000fe80000000800 */
[----:B------:R-:W1:Y:S04]  /*42890*/  LDS R99, [R240+0x6780] ;  /* 0x00678000f0637984 */ /* 0x000e680000000800 */
[----:B------:R-:W-:Y:S04]  /*428a0*/  STL.64 [R1+0x1830], R84 ;  /* 0x0018305401007387 */ /* 0x000fe80000100a00 */
[----:B------:R1:W-:Y:S04]  /*428b0*/  STL.64 [R1+0x1838], R86 ;  /* 0x0018385601007387 */ /* 0x0003e80000100a00 */
[----:B------:R-:W-:Y:S04]  /*428c0*/  STL.64 [R1], R80 ;  /* 0x0000005001007387 */ /* 0x000fe80000100a00 */
[----:B------:R1:W-:Y:S04]  /*428d0*/  STL.64 [R1+0x8], R82 ;  /* 0x0000085201007387 */ /* 0x0003e80000100a00 */
[----:B------:R-:W3:Y:S04]  /*428e0*/  LDL.LU R245, [R1+0x2bb4] ;  /* 0x002bb40001f57983 */ /* 0x000ee80000300800 */
[----:B------:R-:W3:Y:S04]  /*428f0*/  LDL.LU R246, [R1+0x2bb8] ;  /* 0x002bb80001f67983 */ /* 0x000ee80000300800 */
[----:B------:R-:W3:Y:S01]  /*42900*/  LDL.LU R247, [R1+0x2bbc] ;  /* 0x002bbc0001f77983 */ /* 0x000ee20000300800 */
[C---:B-1----:R-:W-:Y:S08]  /*42910*/  HMMA.1688.F32.TF32 R84, R4.reuse, R146, R100 ;  /* 0x000000920454723c */ /* 0x042ff00000081064 */
[----:B------:R-:W-:Y:S01]  /*42920*/  HMMA.1688.F32.TF32 R80, R4, R74, R136 ;  /* 0x0000004a0450723c */ /* 0x000fe20000081088 */
[----:B------:R-:W-:Y:S04]  /*42930*/  STL.64 [R1+0x70], R104 ;  /* 0x0000706801007387 */ /* 0x000fe80000100a00 */
[----:B------:R-:W-:Y:S10]  /*42940*/  STL.64 [R1+0x78], R106 ;  /* 0x0000786a01007387 */ /* 0x000ff40000100a00 */
[----:B------:R-:W-:Y:S04]  /*42950*/  STL.64 [R1+0x60], R84 ;  /* 0x0000605401007387 */ /* 0x000fe80000100a00 */
[----:B------:R-:W-:Y:S04]  /*42960*/  STL.64 [R1+0x68], R86 ;  /* 0x0000685601007387 */ /* 0x000fe80000100a00 */
[----:B------:R1:W-:Y:S01]  /*42970*/  STL [R1+0x134], R81 ;  /* 0x0001345101007387 */ /* 0x0003e20000100800 */
[----:B------:R-:W-:Y:S01]  /*42980*/  IMAD.MOV.U32 R56, RZ, RZ, R80 ;  /* 0x000000ffff387224 */ /* 0x000fe200078e0050 */
[----:B------:R-:W-:Y:S01]  /*42990*/  MOV R52, R83 ;  /* 0x0000005300347202 */ /* 0x000fe20000000f00 */
[----:B------:R-:W-:-:S02]  /*429a0*/  IMAD.MOV.U32 R53, RZ, RZ, R82 ;  /* 0x000000ffff357224 */ /* 0x000fc400078e0052 */
[----:B-1----:R-:W-:Y:S11]  /*429b0*/  HMMA.1688.F32.TF32 R80, R4, R150, R92 ;  /* 0x000000960450723c */ /* 0x002ff6000008105c */
[----:B------:R-:W-:Y:S11]  /*429c0*/  @!UPT UIADD3 URZ, URZ, URZ, URZ ;  /* 0x0000003f3f3ff290 */ /* 0x000ff6000fffe03f */
[----:B------:R-:W-:Y:S01]  /*429d0*/  @!UPT UIADD3 URZ, URZ, URZ, URZ ;  /* 0x0000003f3f3ff290 */ /* 0x000fe2000fffe03f */
[----:B------:R-:W-:Y:S01]  /*429e0*/  STL.64 [R1+0x120], R80 ;  /* 0x0001205001007387 */ /* 0x000fe20000100a00 */
[----:B------:R-:W-:-:S03]  /*429f0*/  IMAD.MOV.U32 R57, RZ, RZ, R83 ;  /* 0x000000ffff397224 */ /* 0x000fc600078e0053 */
[----:B------:R1:W-:Y:S02]  /*42a00*/  STL [R1+0x128], R82 ;  /* 0x0001285201007387 */ /* 0x0003e40000100800 */
[C---:B-1----:R-:W-:Y:S11]  /*42a10*/  HMMA.1688.F32.TF32 R80, R4.reuse, R66, R248 ;  /* 0x000000420450723c */ /* 0x042ff600000810f8 */
[----:B------:R-:W-:Y:S11]  /*42a20*/  @!UPT UIADD3 URZ, URZ, URZ, URZ ;  /* 0x0000003f3f3ff290 */ /* 0x000ff6000fffe03f */
[----:B------:R-:W-:Y:S01]  /*42a30*/  @!UPT UIADD3 URZ, URZ, URZ, URZ ;  /* 0x0000003f3f3ff290 */ /* 0x000fe2000fffe03f */
[----:B------:R-:W-:Y:S01]  /*42a40*/  STL [R1+0x1f4], R81 ;  /* 0x0001f45101007387 */ /* 0x000fe20000100800 */
[----:B------:R-:W-:Y:S02]  /*42a50*/  IMAD.MOV.U32 R48, RZ, RZ, R80 ;  /* 0x000000ffff307224 */ /* 0x000fe400078e0050 */
[----:B------:R-:W-:Y:S01]  /*42a60*/  IMAD.MOV.U32 R44, RZ, RZ, R83 ;  /* 0x000000ffff2c7224 */ /* 0x000fe200078e0053 */
[----:B------:R2:W-:Y:S04]  /*42a70*/  STL [R1+0x1f8], R82 ;  /* 0x0001f85201007387 */ /* 0x0005e80000100800 */
[----:B------:R-:W4:Y:S04]  /*42a80*/  LDL.LU R248, [R1+0x2b50] ;  /* 0x002b500001f87983 */ /* 0x000f280000300800 */
[----:B------:R-:W4:Y:S04]  /*42a90*/  LDL.LU R249, [R1+0x2b54] ;  /* 0x002b540001f97983 */ /* 0x000f280000300800 */
[----:B------:R-:W4:Y:S04]  /*42aa0*/  LDL.LU R250, [R1+0x2b58] ;  /* 0x002b580001fa7983 */ /* 0x000f280000300800 */
[----:B------:R-:W4:Y:S01]  /*42ab0*/  LDL.LU R251, [R1+0x2b5c] ;  /* 0x002b5c0001fb7983 */ /* 0x000f220000300800 */
[C---:B--2---:R-:W-:Y:S11]  /*42ac0*/  HMMA.1688.F32.TF32 R80, R4.reuse, R154, R88 ;  /* 0x0000009a0450723c */ /* 0x044ff60000081058 */
[----:B------:R-:W-:Y:S11]  /*42ad0*/  @!UPT UIADD3 URZ, URZ, URZ, URZ ;  /* 0x0000003f3f3ff290 */ /* 0x000ff6000fffe03f */
[----:B------:R-:W-:Y:S02]  /*42ae0*/  @!UPT UIADD3 URZ, URZ, URZ, URZ ;  /* 0x0000003f3f3ff290 */ /* 0x000fe4000fffe03f */
[----:B------:R-:W-:Y:S01]  /*42af0*/  MOV R33, R80 ;  /* 0x0000005000217202 */ /* 0x000fe20000000f00 */
[----:B------:R-:W-:Y:S02]  /*42b00*/  IMAD.MOV.U32 R32, RZ, RZ, R81 ;  /* 0x000000ffff207224 */ /* 0x000fe400078e0051 */
[----:B------:R-:W-:Y:S02]  /*42b10*/  IMAD.MOV.U32 R37, RZ, RZ, R82 ;  /* 0x000000ffff257224 */ /* 0x000fe400078e0052 */
[----:B------:R-:W-:Y:S02]  /*42b20*/  IMAD.MOV.U32 R36, RZ, RZ, R83 ;  /* 0x000000ffff247224 */ /* 0x000fe400078e0053 */
[----:B---3--:R-:W-:Y:S11]  /*42b30*/  HMMA.1688.F32.TF32 R80, R4, R58, R236 ;  /* 0x0000003a0450723c */ /* 0x008ff600000810ec */
[----:B------:R-:W-:Y:S11]  /*42b40*/  @!UPT UIADD3 URZ, URZ, URZ, URZ ;  /* 0x0000003f3f3ff290 */ /* 0x000ff6000fffe03f */
[----:B------:R-:W-:Y:S01]  /*42b50*/  @!UPT UIADD3 URZ, URZ, URZ, URZ ;  /* 0x0000003f3f3ff290 */ /* 0x000fe2000fffe03f */
[----:B------:R-:W-:Y:S01]  /*42b60*/  STL.64 [R1+0x270], R80 ;  /* 0x0002705001007387 */ /* 0x000fe20000100a00 */
[----:B------:R-:W-:-:S03]  /*42b70*/  MOV R176, R83 ;  /* 0x0000005300b07202 */ /* 0x000fc60000000f00 */
[----:B------:R1:W-:Y:S04]  /*42b80*/  STL [R1+0x278], R82 ;  /* 0x0002785201007387 */ /* 0x0003e80000100800 */
[----:B------:R-:W2:Y:S04]  /*42b90*/  LDL.LU R100, [R1+0x2af0] ;  /* 0x002af00001647983 */ /* 0x000ea80000300800 */
[----:B------:R-:W2:Y:S04]  /*42ba0*/  LDL.LU R101, [R1+0x2af4] ;  /* 0x002af40001657983 */ /* 0x000ea80000300800 */
[----:B------:R-:W2:Y:S04]  /*42bb0*/  LDL.LU R102, [R1+0x2af8] ;  /* 0x002af80001667983 */ /* 0x000ea80000300800 */
[----:B------:R-:W2:Y:S04]  /*42bc0*/  LDL.LU R103, [R1+0x2afc] ;  /* 0x002afc0001677983 */ /* 0x000ea80000300800 */
[----:B------:R-:W3:Y:S01]  /*42bd0*/  LDL.LU R136, [R1+0x2a80] ;  /* 0x002a800001887983 */ /* 0x000ee20000300800 */
[C---:B-1----:R-:W-:Y:S11]  /*42be0*/  HMMA.1688.F32.TF32 R80, R4.reuse, R54, R244 ;  /* 0x000000360450723c */ /* 0x042ff600000810f4 */
[----:B------:R-:W-:Y:S11]  /*42bf0*/  @!UPT UIADD3 URZ, URZ, URZ, URZ ;  /* 0x0000003f3f3ff290 */ /* 0x000ff6000fffe03f */
[----:B------:R-:W-:Y:S01]  /*42c00*/  @!UPT UIADD3 URZ, URZ, URZ, URZ ;  /* 0x0000003f3f3ff290 */ /* 0x000fe2000fffe03f */
        /* <DEDUP_REMOVED lines=22> */
[----:B------:R-:W4:Y:S11]  /*42d70*/  LDL.LU R248, [R1+0x2720] ;  /* 0x0027200001f87983 */ /* 0x000f360000300800 */
[----:B------:R-:W-:Y:S10]  /*42d80*/  @!UPT UIADD3 URZ, URZ, URZ, URZ ;  /* 0x0000003f3f3ff290 */ /* 0x000ff4000fffe03f */
[----:B------:R-:W-:Y:S01]  /*42d90*/  IMAD.MOV.U32 R177, RZ, RZ, R80 ;  /* 0x000000ffffb17224 */ /* 0x000fe200078e0050 */
[----:B------:R-:W-:Y:S01]  /*42da0*/  MOV R28, R83 ;  /* 0x00000053001c7202 */ /* 0x000fe20000000f00 */
[----:B------:R-:W-:Y:S02]  /*42db0*/  IMAD.MOV.U32 R189, RZ, RZ, R81 ;  /* 0x000000ffffbd7224 */ /* 0x000fe400078e0051 */
[----:B------:R-:W-:Y:S02]  /*42dc0*/  IMAD.MOV.U32 R13, RZ, RZ, R82 ;  /* 0x000000ffff0d7224 */ /* 0x000fe400078e0052 */
[C---:B--2---:R-:W-:Y:S11]  /*42dd0*/  HMMA.1688.F32.TF32 R80, R4.reuse, R46, R100 ;  /* 0x0000002e0450723c */ /* 0x044ff60000081064 */
[----:B------:R-:W-:Y:S11]  /*42de0*/  @!UPT UIADD3 URZ, URZ, URZ, URZ ;  /* 0x0000003f3f3ff290 */ /* 0x000ff6000fffe03f */
[----:B------:R-:W-:Y:S02]  /*42df0*/  @!UPT UIADD3 URZ, URZ, URZ, URZ ;  /* 0x0000003f3f3ff290 */ /* 0x000fe4000fffe03f */
[----:B------:R-:W-:Y:S01]  /*42e00*/  MOV R29, R80 ;  /* 0x00000050001d7202 */ /* 0x000fe20000000f00 */
[----:B------:R-:W-:Y:S02]  /*42e10*/  IMAD.MOV.U32 R12, RZ, RZ, R81 ;  /* 0x000000ffff0c7224 */ /* 0x000fe400078e0051 */
[----:B------:R-:W-:Y:S02]  /*42e20*/  IMAD.MOV.U32 R20, RZ, RZ, R82 ;  /* 0x000000ffff147224 */ /* 0x000fe400078e0052 */
[----:B------:R-:W-:Y:S02]  /*42e30*/  IMAD.MOV.U32 R16, RZ, RZ, R83 ;  /* 0x000000ffff107224 */ /* 0x000fe400078e0053 */
[C---:B---3--:R-:W-:Y:S11]  /*42e40*/  HMMA.1688.F32.TF32 R80, R4.reuse, R42, R136 ;  /* 0x0000002a0450723c */ /* 0x048ff60000081088 */
[----:B------:R-:W-:Y:S11]  /*42e50*/  @!UPT UIADD3 URZ, URZ, URZ, URZ ;  /* 0x0000003f3f3ff290 */ /* 0x000ff6000fffe03f */
[----:B------:R-:W-:Y:S02]  /*42e60*/  @!UPT UIADD3 URZ, URZ, URZ, URZ ;  /* 0x0000003f3f3ff290 */ /* 0x000fe4000fffe03f */
[----:B------:R-:W-:Y:S01]  /*42e70*/  MOV R21, R80 ;  /* 0x0000005000157202 */ /* 0x000fe20000000f00 */
[----:B------:R-:W-:Y:S02]  /*42e80*/  IMAD.MOV.U32 R25, RZ, RZ, R81 ;  /* 0x000000ffff197224 */ /* 0x000fe400078e0051 */
[----:B------:R-:W-:Y:S02]  /*42e90*/  IMAD.MOV.U32 R24, RZ, RZ, R82 ;  /* 0x000000ffff187224 */ /* 0x000fe400078e0052 */
[----:B------:R-:W-:Y:S02]  /*42ea0*/  IMAD.MOV.U32 R17, RZ, RZ, R83 ;  /* 0x000000ffff117224 */ /* 0x000fe400078e0053 */
[C---:B------:R-:W-:Y:S01]  /*42eb0*/  HMMA.1688.F32.TF32 R80, R4.reuse, R38, R92 ;  /* 0x000000260450723c */ /* 0x040fe2000008105c */
[----:B------:R-:W-:Y:S01]  /*42ec0*/  MOV R102, R77 ;  /* 0x0000004d00667202 */ /* 0x000fe20000000f00 */
[----:B------:R-:W-:Y:S11]  /*42ed0*/  IMAD.MOV.U32 R103, RZ, RZ, R76 ;  /* 0x000000ffff677224 */ /* 0x000ff600078e004c */
[----:B------:R-:W-:Y:S11]  /*42ee0*/  @!UPT UIADD3 URZ, URZ, URZ, URZ ;  /* 0x0000003f3f3ff290 */ /* 0x000ff6000fffe03f */
[----:B------:R-:W-:Y:S01]  /*42ef0*/  MOV R188, R80 ;  /* 0x0000005000bc7202 */ /* 0x000fe20000000f00 */
[----:B------:R-:W-:Y:S02]  /*42f00*/  IMAD.MOV.U32 R197, RZ, RZ, R81 ;  /* 0x000000ffffc57224 */ /* 0x000fe400078e0051 */
[----:B------:R-:W-:Y:S02]  /*42f10*/  IMAD.MOV.U32 R196, RZ, RZ, R82 ;  /* 0x000000ffffc47224 */ /* 0x000fe400078e0052 */
[----:B------:R-:W-:Y:S02]  /*42f20*/  IMAD.MOV.U32 R180, RZ, RZ, R83 ;  /* 0x000000ffffb47224 */ /* 0x000fe400078e0053 */
[----:B------:R-:W-:Y:S01]  /*42f30*/  HMMA.1688.F32.TF32 R80, R4, R34, R88 ;  /* 0x000000220450723c */ /* 0x000fe20000081058 */
        /* <DEDUP_REMOVED lines=11> */
[----:B------:R-:W3:Y:S01]  /*42ff0*/  LDL.LU R76, [R1+0x43d4] ;  /* 0x0043d400014c7983 */ /* 0x000ee20000300800 */
[----:B------:R-:W-:Y:S01]  /*43000*/  IMAD.MOV.U32 R104, RZ, RZ, R149 ;  /* 0x000000ffff687224 */ /* 0x000fe200078e0095 */
[----:B------:R-:W-:Y:S01]  /*43010*/  MOV R106, R145 ;  /* 0x00000091006a7202 */ /* 0x000fe20000000f00 */
[----:B------:R-:W-:Y:S01]  /*43020*/  IMAD.MOV.U32 R105, RZ, RZ, R148 ;  /* 0x000000ffff697224 */ /* 0x000fe200078e0094 */
[----:B------:R-:W4:Y:S01]  /*43030*/  LDL.LU R149, [R1+0x43d0] ;  /* 0x0043d00001957983 */ /* 0x000f220000300800 */
[----:B------:R-:W-:-:S03]  /*43040*/  IMAD.MOV.U32 R107, RZ, RZ, R144 ;  /* 0x000000ffff6b7224 */ /* 0x000fc600078e0090 */
        /* <DEDUP_REMOVED lines=15> */
[----:B--2---:R-:W-:Y:S01]  /*43140*/  IMAD.MOV.U32 R207, RZ, RZ, R76 ;  /* 0x000000ffffcf7224 */ /* 0x004fe200078e004c */
[----:B---3--:R-:W-:-:S02]  /*43150*/  MOV R206, R77 ;  /* 0x0000004d00ce7202 */ /* 0x008fc40000000f00 */
        /* <DEDUP_REMOVED lines=30> */
[----:B----4-:R-:W-:-:S03]  /*43340*/  MOV R140, R144 ;  /* 0x00000090008c7202 */ /* 0x010fc60000000f00 */
[----:B------:R-:W4:Y:S01]  /*43350*/  LDL.LU R212, [R1+0x12b0] ;  /* 0x0012b00001d47983 */ /* 0x000f220000300800 */
[----:B------:R-:W-:-:S03]  /*43360*/  IMAD.MOV.U32 R141, RZ, RZ, R145 ;  /* 0x000000ffff8d7224 */ /* 0x000fc600078e0091 */
[----:B------:R-:W4:Y:S01]  /*43370*/  LDL.LU R213, [R1+0x12b4] ;  /* 0x0012b40001d57983 */ /* 0x000f220000300800 */
[----:B------:R-:W-:Y:S01]  /*43380*/  IMAD.MOV.U32 R142, RZ, RZ, R148 ;  /* 0x000000ffff8e7224 */ /* 0x000fe200078e0094 */
[----:B------:R-:W-:Y:S01]  /*43390*/  MOV R136, R242 ;  /* 0x000000f200887202 */ /* 0x000fe20000000f00 */
[----:B------:R-:W-:Y:S02]  /*433a0*/  IMAD.MOV.U32 R143, RZ, RZ, R149 ;  /* 0x000000ffff8f7224 */ /* 0x000fe400078e0095 */
[----:B------:R-:W-:Y:S01]  /*433b0*/  IMAD.MOV.U32 R137, RZ, RZ, R243 ;  /* 0x000000ffff897224 */ /* 0x000fe200078e00f3 */
[----:B------:R-:W-:Y:S01]  /*433c0*/  MOV R181, R80 ;  /* 0x0000005000b57202 */ /* 0x000fe20000000f00 */
[----:B------:R-:W-:Y:S02]  /*433d0*/  IMAD.MOV.U32 R173, RZ, RZ, R81 ;  /* 0x000000ffffad7224 */ /* 0x000fe400078e0051 */
[----:B------:R-:W-:Y:S02]  /*433e0*/  IMAD.MOV.U32 R8, RZ, RZ, R82 ;  /* 0x000000ffff087224 */ /* 0x000fe400078e0052 */
[----:B------:R-:W-:-:S02]  /*433f0*/  IMAD.MOV.U32 R9, RZ, RZ, R83 ;  /* 0x000000ffff097224 */ /* 0x000fc400078e0053 */
[C---:B------:R-:W-:Y:S01]  /*43400*/  HMMA.1688.F32.TF32 R80, R4.reuse, R30, R236 ;  /* 0x0000001e0450723c */ /* 0x040fe200000810ec */
[----:B------:R-:W-:Y:S02]  /*43410*/  IMAD.MOV.U32 R249, RZ, RZ, R252 ;  /* 0x000000fffff97224 */ /* 0x000fe400078e00fc */
[----:B------:R-:W-:Y:S02]  /*43420*/  IMAD.MOV.U32 R250, RZ, RZ, R2 ;  /* 0x000000fffffa7224 */ /* 0x000fe400078e0002 */
[----:B------:R-:W-:Y:S11]  /*43430*/  IMAD.MOV.U32 R251, RZ, RZ, R0 ;  /* 0x000000fffffb7224 */ /* 0x000ff600078e0000 */
[----:B------:R-:W-:Y:S08]  /*43440*/  @!UPT UIADD3 URZ, URZ, URZ, URZ ;  /* 0x0000003f3f3ff290 */ /* 0x000ff0000fffe03f */
[----:B------:R-:W-:Y:S01]  /*43450*/  MOV R172, R80 ;  /* 0x0000005000ac7202 */ /* 0x000fe20000000f00 */
[----:B------:R-:W-:Y:S02]  /*43460*/  IMAD.MOV.U32 R252, RZ, RZ, R81 ;  /* 0x000000fffffc7224 */ /* 0x000fe400078e0051 */
[----:B------:R-:W-:Y:S02]  /*43470*/  IMAD.MOV.U32 R2, RZ, RZ, R82 ;  /* 0x000000ffff027224 */ /* 0x000fe400078e0052 */
[----:B------:R-:W-:Y:S02]  /*43480*/  IMAD.MOV.U32 R0, RZ, RZ, R83 ;  /* 0x000000ffff007224 */ /* 0x000fe400078e0053 */
[----:B------:R-:W-:Y:S01]  /*43490*/  HMMA.1688.F32.TF32 R80, R4, R26, R244 ;  /* 0x0000001a0450723c */ /* 0x000fe200000810f4 */
[----:B--2---:R-:W-:Y:S02]  /*434a0*/  IMAD.MOV.U32 R215, RZ, RZ, R77 ;  /* 0x000000ffffd77224 */ /* 0x004fe400078e004d */
[----:B---3--:R-:W-:-:S02]  /*434b0*/  IMAD.MOV.U32 R214, RZ, RZ, R76 ;  /* 0x000000ffffd67224 */ /* 0x008fc400078e004c */
[----:B------:R-:W2:Y:S04]  /*434c0*/  LDL.LU R76, [R1+0x43b0] ;  /* 0x0043b000014c7983 */ /* 0x000ea80000300800 */
[----:B------:R-:W3:Y:S04]  /*434d0*/  LDL.LU R77, [R1+0x43ac] ;  /* 0x0043ac00014d7983 */ /* 0x000ee80000300800 */
[----:B------:R-:W2:Y:S04]  /*434e0*/  LDL.LU R144, [R1+0x43a8] ;  /* 0x0043a80001907983 */ /* 0x000ea80000300800 */
[----:B------:R-:W2:Y:S04]  /*434f0*/  LDL.LU R145, [R1+0x43a4] ;  /* 0x0043a40001917983 */ /* 0x000ea80000300800 */
[----:B------:R-:W2:Y:S04]  /*43500*/  LDL.LU R148, [R1+0x43a0] ;  /* 0x0043a00001947983 */ /* 0x000ea80000300800 */
[----:B------:R-:W2:Y:S04]  /*43510*/  LDL.LU R149, [R1+0x439c] ;  /* 0x00439c0001957983 */ /* 0x000ea80000300800 */
[----:B------:R-:W2:Y:S04]  /*43520*/  LDL.LU R242, [R1+0x4398] ;  /* 0x0043980001f27983 */ /* 0x000ea80000300800 */
[----:B------:R-:W3:Y:S01]  /*43530*/  LDL.LU R243, [R1+0x4394] ;  /* 0x0043940001f37983 */ /* 0x000ee20000300800 */
[----:B------:R-:W-:Y:S01]  /*43540*/  MOV R165, R80 ;  /* 0x0000005000a57202 */ /* 0x000fe20000000f00 */
[----:B------:R-:W-:-:S02]  /*43550*/  IMAD.MOV.U32 R164, RZ, RZ, R81 ;  /* 0x000000ffffa47224 */ /* 0x000fc400078e0051 */
[----:B------:R-:W-:Y:S02]  /*43560*/  IMAD.MOV.U32 R185, RZ, RZ, R82 ;  /* 0x000000ffffb97224 */ /* 0x000fe400078e0052 */
[----:B------:R-:W-:Y:S02]  /*43570*/  IMAD.MOV.U32 R184, RZ, RZ, R83 ;  /* 0x000000ffffb87224 */ /* 0x000fe400078e0053 */
[----:B------:R-:W-:Y:S01]  /*43580*/  HMMA.1688.F32.TF32 R80, R4, R22, R248 ;  /* 0x000000160450723c */ /* 0x000fe200000810f8 */
[----:B------:R-:W4:Y:S04]  /*43590*/  LDL.LU R248, [R1+0x2d90] ;  /* 0x002d900001f87983 */ /* 0x000f280000300800 */
[----:B------:R-:W4:Y:S04]  /*435a0*/  LDL.LU R249, [R1+0x2d94] ;  /* 0x002d940001f97983 */ /* 0x000f280000300800 */
[----:B------:R-:W4:Y:S04]  /*435b0*/  LDL.LU R250, [R1+0x2d98] ;  /* 0x002d980001fa7983 */ /* 0x000f280000300800 */
[----:B------:R-:W4:Y:S04]  /*435c0*/  LDL.LU R251, [R1+0x2d9c] ;  /* 0x002d9c0001fb7983 */ /* 0x000f280000300800 */
[----:B------:R-:W4:Y:S04]  /*435d0*/  LDL.LU R244, [R1+0x2d60] ;  /* 0x002d600001f47983 */ /* 0x000f280000300800 */
[----:B------:R-:W4:Y:S03]  /*435e0*/  LDL.LU R245, [R1+0x2d64] ;  /* 0x002d640001f57983 */ /* 0x000f260000300800 */
[----:B------:R-:W-:Y:S01]  /*435f0*/  MOV R168, R80 ;  /* 0x0000005000a87202 */ /* 0x000fe20000000f00 */
[----:B------:R-:W-:-:S02]  /*43600*/  IMAD.MOV.U32 R169, RZ, RZ, R81 ;  /* 0x000000ffffa97224 */ /* 0x000fc400078e0051 */
[----:B------:R-:W-:Y:S02]  /*43610*/  IMAD.MOV.U32 R161, RZ, RZ, R82 ;  /* 0x000000ffffa17224 */ /* 0x000fe400078e0052 */
[----:B------:R-:W-:Y:S02]  /*43620*/  IMAD.MOV.U32 R160, RZ, RZ, R83 ;  /* 0x000000ffffa07224 */ /* 0x000fe400078e0053 */
[C---:B------:R-:W-:Y:S01]  /*43630*/  HMMA.1688.F32.TF32 R80, R4.reuse, R18, R132 ;  /* 0x000000120450723c */ /* 0x040fe20000081084 */
[----:B------:R-:W-:Y:S02]  /*43640*/  IMAD.MOV.U32 R138, RZ, RZ, R193 ;  /* 0x000000ffff8a7224 */ /* 0x000fe400078e00c1 */
[----:B------:R-:W-:Y:S11]  /*43650*/  IMAD.MOV.U32 R139, RZ, RZ, R192 ;  /* 0x000000ffff8b7224 */ /* 0x000ff600078e00c0 */
[----:B------:R-:W-:Y:S10]  /*43660*/  @!UPT UIADD3 URZ, URZ, URZ, URZ ;  /* 0x0000003f3f3ff290 */ /* 0x000ff4000fffe03f */
[----:B------:R-:W-:Y:S02]  /*43670*/  IMAD.MOV.U32 R192, RZ, RZ, R80 ;  /* 0x000000ffffc07224 */ /* 0x000fe400078e0050 */
[----:B------:R-:W-:Y:S01]  /*43680*/  IMAD.MOV.U32 R193, RZ, RZ, R81 ;  /* 0x000000ffffc17224 */ /* 0x000fe200078e0051 */
[C---:B------:R-:W-:Y:S08]  /*43690*/  HMMA.1688.F32.TF32 R84, R4.reuse, R186, R224 ;  /* 0x000000ba0454723c */ /* 0x040ff000000810e0 */
[C---:B------:R-:W-:Y:S08]  /*436a0*/  HMMA.1688.F32.TF32 R116, R4.reuse, R190, R228 ;  /* 0x000000be0474723c */ /* 0x040ff000000810e4 */
[----:B------:R-:W-:Y:S01]  /*436b0*/  HMMA.1688.F32.TF32 R108, R4, R62, R108 ;  /* 0x0000003e046c723c */ /* 0x000fe2000008106c */
[----:B--2---:R-:W-:-:S02]  /*436c0*/  IMAD.MOV.U32 R247, RZ, RZ, R242 ;  /* 0x000000fffff77224 */ /* 0x004fc400078e00f2 */
[----:B------:R-:W-:Y:S01]  /*436d0*/  IMAD.MOV.U32 R242, RZ, RZ, R83 ;  /* 0x000000fffff27224 */ /* 0x000fe200078e0053 */
[----:B---3--:R-:W-:Y:S02]  /*436e0*/  MOV R246, R243 ;  /* 0x000000f300f67202 */ /* 0x008fe40000000f00 */
[----:B------:R-:W-:Y:S02]  /*436f0*/  MOV R243, R82 ;  /* 0x0000005200f37202 */ /* 0x000fe40000000f00 */
[C---:B------:R-:W-:Y:S11]  /*43700*/  HMMA.1688.F32.TF32 R80, R4.reuse, R194, R232 ;  /* 0x000000c20450723c */ /* 0x040ff600000810e8 */
[----:B------:R-:W-:Y:S11]  /*43710*/  @!UPT UIADD3 URZ, URZ, URZ, URZ ;  /* 0x0000003f3f3ff290 */ /* 0x000ff6000fffe03f */
[----:B------:R-:W-:Y:S01]  /*43720*/  @!UPT UIADD3 URZ, URZ, URZ, URZ ;  /* 0x0000003f3f3ff290 */ /* 0x000fe2000fffe03f */
[----:B------:R-:W-:Y:S04]  /*43730*/  STL.64 [R1+0x1840], R80 ;  /* 0x0018405001007387 */ /* 0x000fe80000100a00 */
[----:B------:R1:W-:Y:S02]  /*43740*/  STL.64 [R1+0x1848], R82 ;  /* 0x0018485201007387 */ /* 0x0003e40000100a00 */
[C---:B-1----:R-:W-:Y:S02]  /*43750*/  HMMA.1688.F32.TF32 R80, R4.reuse, R182, R220 ;  /* 0x000000b60450723c */ /* 0x042fe400000810dc */
[----:B------:R-:W-:Y:S04]  /*43760*/  STL.64 [R1+0x1820], R116 ;  /* 0x0018207401007387 */ /* 0x000fe80000100a00 */
[----:B------:R1:W-:Y:S04]  /*43770*/  STL.64 [R1+0x1828], R118 ;  /* 0x0018287601007387 */ /* 0x0003e80000100a00 */
[----:B------:R-:W-:Y:S04]  /*43780*/  STL.64 [R1+0x1810], R84 ;  /* 0x0018105401007387 */ /* 0x000fe80000100a00 */
[----:B------:R4:W-:Y:S01]  /*43790*/  STL.64 [R1+0x1818], R86 ;  /* 0x0018185601007387 */ /* 0x0009e20000100a00 */
[C---:B-1----:R-:W-:Y:S08]  /*437a0*/  HMMA.1688.F32.TF32 R116, R4.reuse, R178, R216 ;  /* 0x000000b20474723c */ /* 0x042ff000000810d8 */
[----:B------:R-:W-:Y:S01]  /*437b0*/  STL.64 [R1+0x1800], R80 ;  /* 0x0018005001007387 */ /* 0x000fe20000100a00 */
[C---:B----4-:R-:W-:Y:S03]  /*437c0*/  HMMA.1688.F32.TF32 R84, R4.reuse, R174, R212 ;  /* 0x000000ae0454723c */ /* 0x050fe600000810d4 */
[----:B------:R1:W-:Y:S05]  /*437d0*/  STL.64 [R1+0x1808], R82 ;  /* 0x0018085201007387 */ /* 0x0003ea0000100a00 */
[C---:B-1----:R-:W-:Y:S06]  /*437e0*/  HMMA.1688.F32.TF32 R80, R4.reuse, R170, R208 ;  /* 0x000000aa0450723c */ /* 0x042fec00000810d0 */
[----:B------:R-:W-:Y:S04]  /*437f0*/  STL.64 [R1+0x17f0], R116 ;  /* 0x0017f07401007387 */ /* 0x000fe80000100a00 */
[----:B------:R1:W-:Y:S05]  /*43800*/  STL.64 [R1+0x17f8], R118 ;  /* 0x0017f87601007387 */ /* 0x0003ea0000100a00 */
[----:B------:R-:W-:Y:S04]  /*43810*/  STL.64 [R1+0x17e0], R84 ;  /* 0x0017e05401007387 */ /* 0x000fe80000100a00 */
[----:B------:R2:W-:Y:S01]  /*43820*/  STL.64 [R1+0x17e8], R86 ;  /* 0x0017e85601007387 */ /* 0x0005e20000100a00 */
[C---:B-1----:R-:W-:Y:S03]  /*43830*/  HMMA.1688.F32.TF32 R116, R4.reuse, R166, R204 ;  /* 0x000000a60474723c */ /* 0x042fe600000810cc */
[----:B------:R-:W-:Y:S05]  /*43840*/  STL.64 [R1+0x17d0], R80 ;  /* 0x0017d05001007387 */ /* 0x000fea0000100a00 */
[C---:B--2---:R-:W-:Y:S01]  /*43850*/  HMMA.1688.F32.TF32 R84, R4.reuse, R162, R200 ;  /* 0x000000a20454723c */ /* 0x044fe200000810c8 */
[----:B------:R1:W-:Y:S07]  /*43860*/  STL.64 [R1+0x17d8], R82 ;  /* 0x0017d85201007387 */ /* 0x0003ee0000100a00 */
[----:B-1----:R-:W-:Y:S07]  /*43870*/  HMMA.1688.F32.TF32 R80, R4, R158, R140 ;  /* 0x0000009e0450723c */ /* 0x002fee000008108c */
[----:B------:R-:W-:Y:S04]  /*43880*/  STL.64 [R1+0x17c0], R116 ;  /* 0x0017c07401007387 */ /* 0x000fe80000100a00 */
[----:B------:R-:W-:Y:S04]  /*43890*/  STL.64 [R1+0x17c8], R118 ;  /* 0x0017c87601007387 */ /* 0x000fe80000100a00 */
[----:B------:R-:W-:Y:S04]  /*438a0*/  STL.64 [R1+0x17b0], R84 ;  /* 0x0017b05401007387 */ /* 0x000fe80000100a00 */
[----:B------:R1:W-:Y:S01]  /*438b0*/  STL.64 [R1+0x17b8], R86 ;  /* 0x0017b85601007387 */ /* 0x0003e20000100a00 */
[----:B------:R-:W-:Y:S03]  /*438c0*/  HMMA.1688.F32.TF32 R248, R96, R70, R248 ;  /* 0x0000004660f8723c */ /* 0x000fe600000810f8 */
[----:B------:R-:W-:Y:S05]  /*438d0*/  STL.64 [R1+0x17a0], R80 ;  /* 0x0017a05001007387 */ /* 0x000fea0000100a00 */
[----:B-1----:R-:W-:Y:S01]  /*438e0*/  HMMA.1688.F32.TF32 R84, R4, R14, R104 ;  /* 0x0000000e0454723c */ /* 0x002fe20000081068 */
[----:B------:R1:W-:Y:S01]  /*438f0*/  STL.64 [R1+0x17a8], R82 ;  /* 0x0017a85201007387 */ /* 0x0003e20000100a00 */
[----:B------:R-:W-:Y:S01]  /*43900*/  MOV R238, R145 ;  /* 0x0000009100ee7202 */ /* 0x000fe20000000f00 */
[----:B------:R-:W-:-:S05]  /*43910*/  IMAD.MOV.U32 R239, RZ, RZ, R144 ;  /* 0x000000ffffef7224 */ /* 0x000fca00078e0090 */
[----:B-1----:R-:W-:Y:S08]  /*43920*/  HMMA.1688.F32.TF32 R80, R4, R10, R100 ;  /* 0x0000000a0450723c */ /* 0x002ff00000081064 */
[----:B------:R-:W-:Y:S08]  /*43930*/  HMMA.1688.F32.TF32 R100, R96, R78, R92 ;  /* 0x0000004e6064723c */ /* 0x000ff0000008105c */
[----:B------:R-:W-:Y:S08]  /*43940*/  HMMA.1688.F32.TF32 R4, R4, R198, R136 ;  /* 0x000000c60404723c */ /* 0x000ff00000081088 */
[C---:B------:R-:W-:Y:S08]  /*43950*/  HMMA.1688.F32.TF32 R144, R96.reuse, R146, R88 ;  /* 0x000000926090723c */ /* 0x040ff00000081058 */
[----:B------:R-:W-:Y:S01]  /*43960*/  HMMA.1688.F32.TF32 R244, R96, R74, R244 ;  /* 0x0000004a60f4723c */ /* 0x000fe200000810f4 */
[----:B------:R1:W-:Y:S04]  /*43970*/  STL.64 [R1+0x1790], R108 ;  /* 0x0017906c01007387 */ /* 0x0003e80000100a00 */
[----:B------:R2:W-:Y:S04]  /*43980*/  STL.64 [R1+0x1798], R110 ;  /* 0x0017986e01007387 */ /* 0x0005e80000100a00 */
        /* <DEDUP_REMOVED lines=8> */
[----:B------:R-:W-:Y:S04]  /*43a10*/  STL.64 [R1+0x4320], R250 ;  /* 0x004320fa01007387 */ /* 0x000fe80000100a00 */
[----:B------:R-:W-:Y:S04]  /*43a20*/  STL.64 [R1+0x4318], R248 ;  /* 0x004318f801007387 */ /* 0x000fe80000100a00 */
[----:B------:R-:W-:Y:S04]  /*43a30*/  STL.64 [R1+0x4330], R146 ;  /* 0x0043309201007387 */ /* 0x000fe80000100a00 */
[----:B------:R4:W-:Y:S04]  /*43a40*/  STL.64 [R1+0x4328], R144 ;  /* 0x0043289001007387 */ /* 0x0009e80000100a00 */
[----:B------:R-:W-:Y:S04]  /*43a50*/  STL.64 [R1+0x42a0], R246 ;  /* 0x0042a0f601007387 */ /* 0x000fe80000100a00 */
[----:B------:R-:W-:Y:S04]  /*43a60*/  STL.64 [R1+0x4298], R244 ;  /* 0x004298f401007387 */ /* 0x000fe80000100a00 */
        /* <DEDUP_REMOVED lines=33> */
[----:B------:R-:W-:-:S07]  /*43c80*/  IMAD.MOV.U32 R237, RZ, RZ, R148 ;  /* 0x000000ffffed7224 */ /* 0x000fce00078e0094 */
[C---:B------:R-:W-:Y:S01]  /*43c90*/  HMMA.1688.F32.TF32 R148, R96.reuse, R150, R236 ;  /* 0x000000966094723c */ /* 0x040fe200000810ec */
[----:B------:R-:W2:Y:S04]  /*43ca0*/  LDL.LU R236, [R1+0x2a90] ;  /* 0x002a900001ec7983 */ /* 0x000ea80000300800 */
[----:B------:R-:W2:Y:S02]  /*43cb0*/  LDL.LU R237, [R1+0x2a94] ;  /* 0x002a940001ed7983 */ /* 0x000ea40000300800 */
[----:B------:R-:W-:Y:S02]  /*43cc0*/  IMAD.MOV.U32 R238, RZ, RZ, R77 ;  /* 0x000000ffffee7224 */ /* 0x000fe400078e004d */
[----:B------:R-:W-:Y:S11]  /*43cd0*/  IMAD.MOV.U32 R239, RZ, RZ, R76 ;  /* 0x000000ffffef7224 */ /* 0x000ff600078e004c */
[----:B------:R-:W-:Y:S03]  /*43ce0*/  @!UPT UIADD3 URZ, URZ, URZ, URZ ;  /* 0x0000003f3f3ff290 */ /* 0x000fe6000fffe03f */
[----:B------:R-:W-:Y:S04]  /*43cf0*/  STL.64 [R1+0x42b0], R150 ;  /* 0x0042b09601007387 */ /* 0x000fe80000100a00 */
[----:B------:R1:W-:Y:S01]  /*43d00*/  STL.64 [R1+0x42a8], R148 ;  /* 0x0042a89401007387 */ /* 0x0003e20000100a00 */
[C---:B---3--:R-:W-:Y:S08]  /*43d10*/  HMMA.1688.F32.TF32 R4, R96.reuse, R154, R200 ;  /* 0x0000009a6004723c */ /* 0x048ff000000810c8 */
[C---:B----4-:R-:W-:Y:S08]  /*43d20*/  HMMA.1688.F32.TF32 R212, R96.reuse, R66, R204 ;  /* 0x0000004260d4723c */ /* 0x050ff000000810cc */
[C---:B------:R-:W-:Y:S08]  /*43d30*/  HMMA.1688.F32.TF32 R208, R96.reuse, R58, R140 ;  /* 0x0000003a60d0723c */ /* 0x040ff0000008108c */
[C---:B--2---:R-:W-:Y:S07]  /*43d40*/  HMMA.1688.F32.TF32 R76, R96.reuse, R54, R108 ;  /* 0x00000036604c723c */ /* 0x044fee000008106c */
[----:B------:R-:W-:Y:S01]  /*43d50*/  STL.64 [R1+0x4238], R214 ;  /* 0x004238d601007387 */ /* 0x000fe20000100a00 */
[C---:B------:R-:W-:Y:S08]  /*43d60*/  HMMA.1688.F32.TF32 R80, R96.reuse, R46, R136 ;  /* 0x0000002e6050723c */ /* 0x040ff00000081088 */
[----:B------:R-:W-:Y:S01]  /*43d70*/  HMMA.1688.F32.TF32 R84, R96, R38, R88 ;  /* 0x000000266054723c */ /* 0x000fe20000081058 */
[----:B------:R-:W-:Y:S01]  /*43d80*/  IMAD.MOV.U32 R144, RZ, RZ, R115 ;  /* 0x000000ffff907224 */ /* 0x000fe200078e0073 */
[----:B------:R-:W-:Y:S01]  /*43d90*/  MOV R145, R114 ;  /* 0x0000007200917202 */ /* 0x000fe20000000f00 */
[----:B------:R-:W-:-:S02]  /*43da0*/  IMAD.MOV.U32 R146, RZ, RZ, R113 ;  /* 0x000000ffff927224 */ /* 0x000fc400078e0071 */
[----:B------:R-:W-:Y:S02]  /*43db0*/  IMAD.MOV.U32 R147, RZ, RZ, R112 ;  /* 0x000000ffff937224 */ /* 0x000fe400078e0070 */
[----:B-1----:R-:W-:Y:S01]  /*43dc0*/  IMAD.MOV.U32 R148, RZ, RZ, R65 ;  /* 0x000000ffff947224 */ /* 0x002fe200078e0041 */
[C---:B------:R-:W-:Y:S01]  /*43dd0*/  HMMA.1688.F32.TF32 R204, R96.reuse, R50, R104 ;  /* 0x0000003260cc723c */ /* 0x040fe20000081068 */
[----:B------:R-:W-:Y:S01]  /*43de0*/  STL.64 [R1+0x4230], R212 ;  /* 0x004230d401007387 */ /* 0x000fe20000100a00 */
[----:B------:R-:W-:Y:S01]  /*43df0*/  MOV R149, R60 ;  /* 0x0000003c00957202 */ /* 0x000fe20000000f00 */
[----:B------:R-:W-:Y:S02]  /*43e00*/  IMAD.MOV.U32 R150, RZ, RZ, R64 ;  /* 0x000000ffff967224 */ /* 0x000fe400078e0040 */
[----:B------:R-:W-:Y:S01]  /*43e10*/  IMAD.MOV.U32 R151, RZ, RZ, R61 ;  /* 0x000000ffff977224 */ /* 0x000fe200078e003d */
[----:B------:R-:W-:Y:S02]  /*43e20*/  LDS R154, [R3+0xa700] ;  /* 0x00a70000039a7984 */ /* 0x000fe40000000800 */
[C---:B------:R-:W-:Y:S02]  /*43e30*/  HMMA.1688.F32.TF32 R200, R96.reuse, R42, R92 ;  /* 0x0000002a60c8723c */ /* 0x040fe4000008105c */
[----:B------:R-:W-:Y:S04]  /*43e40*/  STL.64 [R1+0x4248], R6 ;  /* 0x0042480601007387 */ /* 0x000fe80000100a00 */
[----:B------:R1:W-:Y:S04]  /*43e50*/  STL.64 [R1+0x4240], R4 ;  /* 0x0042400401007387 */ /* 0x0003e80000100a00 */
        /* <DEDUP_REMOVED lines=87> */
[----:B------:R-:W4:Y:S04]  /*443d0*/  LDL.LU R236, [R1+0x1390] ;  /* 0x0013900001ec7983 */ /* 0x000f280000300800 */
[----:B------:R-:W4:Y:S04]  /*443e0*/  LDL.LU R237, [R1+0x1394] ;  /* 0x0013940001ed7983 */ /* 0x000f280000300800 */
[----:B------:R-:W4:Y:S01]  /*443f0*/  LDL.LU R238, [R1+0x1398] ;  /* 0x0013980001ee7983 */ /* 0x000f220000300800 */
[----:B------:R-:W-:-:S03]  /*44400*/  MOV R239, R241 ;  /* 0x000000f100ef7202 */ /* 0x000fc60000000f00 */
[----:B------:R-:W4:Y:S04]  /*44410*/  LDL.LU R241, [R1+0x4390] ;  /* 0x0043900001f17983 */ /* 0x000f280000300800 */
[----:B------:R-:W-:Y:S04]  /*44420*/  STL.64 [R1+0x4180], R142 ;  /* 0x0041808e01007387 */ /* 0x000fe80000100a00 */
[----:B------:R-:W-:Y:S04]  /*44430*/  STL.64 [R1+0x4178], R140 ;  /* 0x0041788c01007387 */ /* 0x000fe80000100a00 */
[----:B------:R-:W-:Y:S04]  /*44440*/  STL.64 [R1+0x41f8], R28 ;  /* 0x0041f81c01007387 */ /* 0x000fe80000100a00 */
[----:B------:R-:W-:Y:S04]  /*44450*/  LDS R112, [R3+0x8080] ;  /* 0x0080800003707984 */ /* 0x000fe80000000800 */
[----:B------:R-:W-:Y:S04]  /*44460*/  LDS R114, [R3+0xa080] ;  /* 0x00a0800003727984 */ /* 0x000fe80000000800 */
[----:B------:R-:W-:Y:S04]  /*44470*/  LDS R113, [R240+0x8080] ;  /* 0x00808000f0717984 */ /* 0x000fe80000000800 */
[----:B------:R-:W-:Y:S04]  /*44480*/  LDS R115, [R240+0xa080] ;  /* 0x00a08000f0737984 */ /* 0x000fe80000000800 */
[----:B------:R-:W-:Y:S01]  /*44490*/  LDS R155, [R240+0xa700] ;  /* 0x00a70000f09b7984 */ /* 0x000fe20000000800 */
[C---:B-1----:R-:W-:Y:S08]  /*444a0*/  HMMA.1688.F32.TF32 R4, R96.reuse, R194, R248 ;  /* 0x000000c26004723c */ /* 0x042ff000000810f8 */
[C---:B--2---:R-:W-:Y:S08]  /*444b0*/  HMMA.1688.F32.TF32 R88, R96.reuse, R30, R88 ;  /* 0x0000001e6058723c */ /* 0x044ff00000081058 */
[C---:B---3--:R-:W-:Y:S11]  /*444c0*/  HMMA.1688.F32.TF32 R136, R96.reuse, R26, R136 ;  /* 0x0000001a6088723c */ /* 0x048ff60000081088 */
[----:B------:R-:W-:Y:S04]  /*444d0*/  @!UPT UIADD3 URZ, URZ, URZ, URZ ;  /* 0x0000003f3f3ff290 */ /* 0x000fe8000fffe03f */
[----:B------:R-:W-:Y:S04]  /*444e0*/  STL.64 [R1+0x4190], R90 ;  /* 0x0041905a01007387 */ /* 0x000fe80000100a00 */
[----:B------:R-:W-:Y:S04]  /*444f0*/  STL.64 [R1+0x4188], R88 ;  /* 0x0041885801007387 */ /* 0x000fe80000100a00 */
[----:B------:R-:W-:Y:S04]  /*44500*/  STL.64 [R1+0x41a8], R138 ;  /* 0x0041a88a01007387 */ /* 0x000fe80000100a00 */
[----:B------:R-:W-:Y:S04]  /*44510*/  STL.64 [R1+0x41a0], R136 ;  /* 0x0041a08801007387 */ /* 0x000fe80000100a00 */
[----:B------:R1:W-:Y:S02]  /*44520*/  STL.64 [R1+0x4198], R24 ;  /* 0x0041981801007387 */ /* 0x0003e40000100a00 */
[C---:B-1----:R-:W-:Y:S02]  /*44530*/  HMMA.1688.F32.TF32 R24, R96.reuse, R190, R100 ;  /* 0x000000be6018723c */ /* 0x042fe40000081064 */
[----:B------:R-:W-:Y:S04]  /*44540*/  STL.64 [R1+0x1690], R4 ;  /* 0x0016900401007387 */ /* 0x000fe80000100a00 */
[----:B------:R1:W-:Y:S02]  /*44550*/  STL.64 [R1+0x1698], R6 ;  /* 0x0016980601007387 */ /* 0x0003e40000100a00 */
[----:B----4-:R-:W-:Y:S01]  /*44560*/  HMMA.1688.F32.TF32 R28, R96, R186, R116 ;  /* 0x000000ba601c723c */ /* 0x010fe20000081074 */
[----:B------:R-:W-:-:S07]  /*44570*/  IMAD.MOV.U32 R100, RZ, RZ, R68 ;  /* 0x000000ffff647224 */ /* 0x000fce00078e0044 */
[C---:B------:R-:W-:Y:S07]  /*44580*/  HMMA.1688.F32.TF32 R36, R96.reuse, R14, R216 ;  /* 0x0000000e6024723c */ /* 0x040fee00000810d8 */
[----:B------:R-:W-:Y:S04]  /*44590*/  STL.64 [R1+0x1630], R24 ;  /* 0x0016301801007387 */ /* 0x000fe80000100a00 */
[----:B------:R2:W-:Y:S01]  /*445a0*/  STL.64 [R1+0x1638], R26 ;  /* 0x0016381a01007387 */ /* 0x0005e20000100a00 */
[----:B-1----:R-:W-:Y:S01]  /*445b0*/  HMMA.1688.F32.TF32 R4, R96, R182, R120 ;  /* 0x000000b66004723c */ /* 0x002fe20000081078 */
[----:B------:R-:W-:Y:S01]  /*445c0*/  MOV R101, R72 ;  /* 0x0000004800657202 */ /* 0x000fe20000000f00 */
[----:B------:R-:W-:Y:S01]  /*445d0*/  IMAD.MOV.U32 R102, RZ, RZ, R73 ;  /* 0x000000ffff667224 */ /* 0x000fe200078e0049 */
[----:B------:R-:W-:Y:S01]  /*445e0*/  LDS R116, [R3+0x8100] ;  /* 0x0081000003747984 */ /* 0x000fe20000000800 */
[----:B------:R-:W-:-:S03]  /*445f0*/  IMAD.MOV.U32 R103, RZ, RZ, R69 ;  /* 0x000000ffff677224 */ /* 0x000fc600078e0045 */
[----:B------:R-:W-:Y:S01]  /*44600*/  LDS R118, [R3+0xa100] ;  /* 0x00a1000003767984 */ /* 0x000fe20000000800 */
[C---:B--2---:R-:W-:Y:S03]  /*44610*/  HMMA.1688.F32.TF32 R24, R96.reuse, R178, R124 ;  /* 0x000000b26018723c */ /* 0x044fe6000008107c */
[----:B------:R-:W-:Y:S04]  /*44620*/  STL.64 [R1+0x1610], R28 ;  /* 0x0016101c01007387 */ /* 0x000fe80000100a00 */
[----:B------:R1:W-:Y:S04]  /*44630*/  STL.64 [R1+0x1618], R30 ;  /* 0x0016181e01007387 */ /* 0x0003e80000100a00 */
[----:B------:R-:W-:Y:S04]  /*44640*/  LDS R117, [R240+0x8100] ;  /* 0x00810000f0757984 */ /* 0x000fe80000000800 */
[----:B------:R-:W-:Y:S01]  /*44650*/  STL.64 [R1+0x15f0], R4 ;  /* 0x0015f00401007387 */ /* 0x000fe20000100a00 */
[C---:B-1----:R-:W-:Y:S03]  /*44660*/  HMMA.1688.F32.TF32 R28, R96.reuse, R174, R128 ;  /* 0x000000ae601c723c */ /* 0x042fe60000081080 */
[----:B------:R1:W-:Y:S04]  /*44670*/  STL.64 [R1+0x15f8], R6 ;  /* 0x0015f80601007387 */ /* 0x0003e80000100a00 */
[----:B------:R-:W-:Y:S04]  /*44680*/  STL.64 [R1+0x15b0], R24 ;  /* 0x0015b01801007387 */ /* 0x000fe80000100a00 */
[----:B------:R2:W-:Y:S01]  /*44690*/  STL.64 [R1+0x15b8], R26 ;  /* 0x0015b81a01007387 */ /* 0x0005e20000100a00 */
[C---:B-1----:R-:W-:Y:S03]  /*446a0*/  HMMA.1688.F32.TF32 R4, R96.reuse, R170, R132 ;  /* 0x000000aa6004723c */ /* 0x042fe60000081084 */
[----:B------:R-:W-:Y:S04]  /*446b0*/  LDS R119, [R240+0xa100] ;  /* 0x00a10000f0777984 */ /* 0x000fe80000000800 */
[----:B------:R-:W-:Y:S01]  /*446c0*/  LDS R120, [R3+0x8180] ;  /* 0x0081800003787984 */ /* 0x000fe20000000800 */
[C---:B--2---:R-:W-:Y:S03]  /*446d0*/  HMMA.1688.F32.TF32 R24, R96.reuse, R166, R220 ;  /* 0x000000a66018723c */ /* 0x044fe600000810dc */
[----:B------:R-:W-:Y:S04]  /*446e0*/  LDS R122, [R3+0xa180] ;  /* 0x00a18000037a7984 */ /* 0x000fe80000000800 */
[----:B------:R-:W-:Y:S04]  /*446f0*/  STL.64 [R1+0x1590], R28 ;  /* 0x0015901c01007387 */ /* 0x000fe80000100a00 */
[----:B------:R1:W-:Y:S04]  /*44700*/  STL.64 [R1+0x1598], R30 ;  /* 0x0015981e01007387 */ /* 0x0003e80000100a00 */
[----:B------:R-:W-:Y:S04]  /*44710*/  LDS R121, [R240+0x8180] ;  /* 0x00818000f0797984 */ /* 0x000fe80000000800 */
[----:B------:R-:W-:Y:S04]  /*44720*/  STL.64 [R1+0x1550], R4 ;  /* 0x0015500401007387 */ /* 0x000fe80000100a00 */
[----:B------:R2:W-:Y:S01]  /*44730*/  STL.64 [R1+0x1558], R6 ;  /* 0x0015580601007387 */ /* 0x0005e20000100a00 */
[C---:B-1----:R-:W-:Y:S03]  /*44740*/  HMMA.1688.F32.TF32 R28, R96.reuse, R158, R228 ;  /* 0x0000009e601c723c */ /* 0x042fe600000810e4 */
[----:B------:R-:W-:Y:S04]  /*44750*/  STL.64 [R1+0x1530], R24 ;  /* 0x0015301801007387 */ /* 0x000fe80000100a00 */
[----:B------:R1:W-:Y:S01]  /*44760*/  STL.64 [R1+0x1538], R26 ;  /* 0x0015381a01007387 */ /* 0x0003e20000100a00 */
[C---:B--2---:R-:W-:Y:S03]  /*44770*/  HMMA.1688.F32.TF32 R4, R96.reuse, R162, R232 ;  /* 0x000000a26004723c */ /* 0x044fe600000810e8 */
[----:B------:R-:W2:Y:S04]  /*44780*/  S2R R223, SR_TID.X ;  /* 0x0000000000df7919 */ /* 0x000ea80000002100 */
[----:B------:R-:W-:Y:S01]  /*44790*/  LDS R123, [R240+0xa180] ;  /* 0x00a18000f07b7984 */ /* 0x000fe20000000800 */
[----:B-1----:R-:W-:Y:S01]  /*447a0*/  HMMA.1688.F32.TF32 R24, R96, R62, R224 ;  /* 0x0000003e6018723c */ /* 0x002fe200000810e0 */
[----:B------:R-:W-:Y:S01]  /*447b0*/  IMAD.MOV.U32 R248, RZ, RZ, R157 ;  /* 0x000000fffff87224 */ /* 0x000fe200078e009d */
[----:B------:R-:W-:Y:S01]  /*447c0*/  MOV R249, R156 ;  /* 0x0000009c00f97202 */ /* 0x000fe20000000f00 */
[----:B------:R-:W-:Y:S01]  /*447d0*/  IMAD.MOV.U32 R250, RZ, RZ, R153 ;  /* 0x000000fffffa7224 */ /* 0x000fe200078e0099 */
[----:B------:R-:W-:Y:S01]  /*447e0*/  LDS R124, [R3+0x8200] ;  /* 0x00820000037c7984 */ /* 0x000fe20000000800 */
[----:B------:R-:W-:-:S03]  /*447f0*/  IMAD.MOV.U32 R251, RZ, RZ, R152 ;  /* 0x000000fffffb7224 */ /* 0x000fc600078e0098 */
[----:B------:R-:W-:Y:S04]  /*44800*/  LDS R126, [R3+0xa200] ;  /* 0x00a20000037e7984 */ /* 0x000fe80000000800 */
[----:B------:R-:W-:Y:S04]  /*44810*/  LDS R125, [R240+0x8200] ;  /* 0x00820000f07d7984 */ /* 0x000fe80000000800 */
[----:B------:R-:W-:Y:S04]  /*44820*/  STL.64 [R1+0x1510], R4 ;  /* 0x0015100401007387 */ /* 0x000fe80000100a00 */
[----:B------:R-:W-:Y:S04]  /*44830*/  STL.64 [R1+0x1518], R6 ;  /* 0x0015180601007387 */ /* 0x000fe80000100a00 */
[----:B------:R-:W-:Y:S04]  /*44840*/  STL.64 [R1+0x14d0], R28 ;  /* 0x0014d01c01007387 */ /* 0x000fe80000100a00 */
[----:B------:R1:W-:Y:S04]  /*44850*/  STL.64 [R1+0x14d8], R30 ;  /* 0x0014d81e01007387 */ /* 0x0003e80000100a00 */
[----:B------:R-:W-:Y:S04]  /*44860*/  STL.64 [R1+0x14a0], R24 ;  /* 0x0014a01801007387 */ /* 0x000fe80000100a00 */
[----:B------:R3:W-:Y:S01]  /*44870*/  STL.64 [R1+0x14a8], R26 ;  /* 0x0014a81a01007387 */ /* 0x0007e20000100a00 */
[C---:B-1----:R-:W-:Y:S03]  /*44880*/  HMMA.1688.F32.TF32 R28, R96.reuse, R10, R108 ;  /* 0x0000000a601c723c */ /* 0x042fe6000008106c */
[----:B------:R-:W-:Y:S04]  /*44890*/  LDS R127, [R240+0xa200] ;  /* 0x00a20000f07f7984 */ /* 0x000fe80000000800 */
[----:B------:R-:W-:Y:S01]  /*448a0*/  LDS R128, [R3+0x8280] ;  /* 0x0082800003807984 */ /* 0x000fe20000000800 */
[----:B---3--:R-:W-:Y:S03]  /*448b0*/  HMMA.1688.F32.TF32 R24, R96, R198, R236 ;  /* 0x000000c66018723c */ /* 0x008fe600000810ec */
[----:B------:R-:W-:Y:S04]  /*448c0*/  STL.64 [R1+0x1490], R36 ;  /* 0x0014902401007387 */ /* 0x000fe80000100a00 */
[----:B------:R-:W-:Y:S01]  /*448d0*/  STL.64 [R1+0x1498], R38 ;  /* 0x0014982601007387 */ /* 0x000fe20000100a00 */
[C---:B--2---:R-:W-:Y:S01]  /*448e0*/  LOP3.LUT R4, R223.reuse, 0x7, RZ, 0xc0, !PT ;  /* 0x00000007df047812 */ /* 0x044fe200078ec0ff */
[----:B------:R-:W-:-:S02]  /*448f0*/  IMAD.SHL.U32 R5, R223, 0x2, RZ ;  /* 0x00000002df057824 */ /* 0x000fc400078e00ff */
[----:B------:R-:W-:Y:S04]  /*44900*/  LDS R108, [R3+0x8000] ;  /* 0x00800000036c7984 */ /* 0x000fe80000000800 */
[----:B------:R-:W-:Y:S04]  /*44910*/  LDS R110, [R3+0xa000] ;  /* 0x00a00000036e7984 */ /* 0x000fe80000000800 */
[----:B------:R-:W-:Y:S04]  /*44920*/  STL.64 [R1+0x1450], R28 ;  /* 0x0014501c01007387 */ /* 0x000fe80000100a00 */
[----:B------:R-:W-:Y:S04]  /*44930*/  STL.64 [R1+0x1458], R30 ;  /* 0x0014581e01007387 */ /* 0x000fe80000100a00 */
[----:B------:R-:W-:Y:S04]  /*44940*/  STL.64 [R1+0x1430], R24 ;  /* 0x0014301801007387 */ /* 0x000fe80000100a00 */
[----:B------:R-:W-:Y:S04]  /*44950*/  STL.64 [R1+0x1438], R26 ;  /* 0x0014381a01007387 */ /* 0x000fe80000100a00 */
[----:B------:R-:W2:Y:S04]  /*44960*/  LDL.LU R68, [R1+0x438c] ;  /* 0x00438c0001447983 */ /* 0x000ea80000300800 */
[----:B------:R-:W3:Y:S04]  /*44970*/  LDL.LU R72, [R1+0x4388] ;  /* 0x0043880001487983 */ /* 0x000ee80000300800 */
[----:B------:R-:W4:Y:S04]  /*44980*/  LDL.LU R73, [R1+0x4384] ;  /* 0x0043840001497983 */ /* 0x000f280000300800 */
[----:B------:R-:W2:Y:S01]  /*44990*/  LDL.LU R69, [R1+0x4380] ;  /* 0x0043800001457983 */ /* 0x000ea20000300800 */
[----:B------:R-:W-:-:S03]  /*449a0*/  IMAD R4, R4, 0x90, RZ ;  /* 0x0000009004047824 */ /* 0x000fc600078e02ff */
[----:B------:R-:W-:Y:S02]  /*449b0*/  LDS R109, [R240+0x8000] ;  /* 0x00800000f06d7984 */ /* 0x000fe40000000800 */
[----:B------:R-:W-:Y:S02]  /*449c0*/  LOP3.LUT R4, R4, 0x30, R5, 0x78, !PT ;  /* 0x0000003004047812 */ /* 0x000fe400078e7805 */
[----:B------:R-:W-:Y:S02]  /*449d0*/  LDS R111, [R240+0xa000] ;  /* 0x00a00000f06f7984 */ /* 0x000fe40000000800 */
[----:B------:R-:W-:Y:S02]  /*449e0*/  LOP3.LUT R4, R4, 0x40, RZ, 0x3c, !PT ;  /* 0x0000004004047812 */ /* 0x000fe400078e3cff */
[----:B------:R-:W-:Y:S03]  /*449f0*/  LDS R130, [R3+0xa280] ;  /* 0x00a2800003827984 */ /* 0x000fe60000000800 */
[----:B------:R-:W-:Y:S01]  /*44a00*/  IMAD R241, R241, 0x8000, R4 ;  /* 0x00008000f1f17824 */ /* 0x000fe200078e0204 */
[----:B------:R-:W-:Y:S04]  /*44a10*/  LDS R129, [R240+0x8280] ;  /* 0x00828000f0817984 */ /* 0x000fe80000000800 */
[----:B------:R-:W-:Y:S01]  /*44a20*/  LDS R131, [R240+0xa280] ;  /* 0x00a28000f0837984 */ /* 0x000fe20000000800 */
[C---:B------:R-:W-:Y:S03]  /*44a30*/  HMMA.1688.F32.TF32 R92, R96.reuse, R22, R92 ;  /* 0x00000016605c723c */ /* 0x040fe6000008105c */
[----:B------:R-:W-:Y:S04]  /*44a40*/  LDS R132, [R3+0x8300] ;  /* 0x0083000003847984 */ /* 0x000fe80000000800 */
[----:B------:R-:W-:Y:S01]  /*44a50*/  LDS R134, [R3+0xa300] ;  /* 0x00a3000003867984 */ /* 0x000fe20000000800 */
[----:B------:R-:W-:Y:S03]  /*44a60*/  HMMA.1688.F32.TF32 R104, R96, R18, R104 ;  /* 0x000000126068723c */ /* 0x000fe60000081068 */
        /* <DEDUP_REMOVED lines=35> */
[----:B------:R-:W-:Y:S01]  /*44ca0*/  LDS R159, [R240+0xa780] ;  /* 0x00a78000f09f7984 */ /* 0x000fe20000000800 */
[----:B---3--:R-:W-:Y:S01]  /*44cb0*/  MOV R245, R72 ;  /* 0x0000004800f57202 */ /* 0x008fe20000000f00 */
[----:B----4-:R-:W-:-:S02]  /*44cc0*/  IMAD.MOV.U32 R244, RZ, RZ, R73 ;  /* 0x000000fffff47224 */ /* 0x010fc400078e0049 */
[----:B------:R-:W1:Y:S01]  /*44cd0*/  LDSM.16.M88.4 R72, [R241+0x20000] ;  /* 0x02000000f148783b */ /* 0x000e620000000200 */
[----:B--2---:R-:W-:Y:S02]  /*44ce0*/  IMAD.MOV.U32 R247, RZ, RZ, R68 ;  /* 0x000000fffff77224 */ /* 0x004fe400078e0044 */
[----:B------:R-:W-:Y:S02]  /*44cf0*/  IMAD.MOV.U32 R246, RZ, RZ, R69 ;  /* 0x000000fffff67224 */ /* 0x000fe400078e0045 */
[----:B------:R-:W2:Y:S05]  /*44d00*/  LDSM.16.M88.4 R68, [R241+0x20400] ;  /* 0x02040000f144783b */ /* 0x000eaa0000000200 */
[-C--:B-1----:R-:W-:Y:S01]  /*44d10*/  HMMA.1688.F32.TF32 R4, R108, R72.reuse, R244 ;  /* 0x000000486c04723c */ /* 0x082fe200000810f4 */
[----:B--2---:R-:W-:Y:S07]  /*44d20*/  STL [R1+0x3e00], R70 ;  /* 0x003e004601007387 */ /* 0x004fee0000100800 */
[-C--:B------:R-:W-:Y:S01]  /*44d30*/  HMMA.1688.F32.TF32 R28, R112, R72.reuse, R144 ;  /* 0x00000048701c723c */ /* 0x080fe20000081090 */
[----:B------:R-:W-:Y:S07]  /*44d40*/  STL [R1+0x3dfc], R71 ;  /* 0x003dfc4701007387 */ /* 0x000fee0000100800 */
[-C--:B------:R-:W-:Y:S07]  /*44d50*/  HMMA.1688.F32.TF32 R24, R116, R72.reuse, R248 ;  /* 0x000000487418723c */ /* 0x080fee00000810f8 */
[----:B------:R-:W-:Y:S04]  /*44d60*/  STL.64 [R1+0x12b0], R4 ;  /* 0x0012b00401007387 */ /* 0x000fe80000100a00 */
[----:B------:R1:W-:Y:S02]  /*44d70*/  STL.64 [R1+0x12b8], R6 ;  /* 0x0012b80601007387 */ /* 0x0003e40000100a00 */
[----:B-1----:R-:W-:Y:S02]  /*44d80*/  HMMA.1688.F32.TF32 R4, R120, R72, R100 ;  /* 0x000000487804723c */ /* 0x002fe40000081064 */
[----:B------:R-:W-:Y:S04]  /*44d90*/  STL.64 [R1+0x12a0], R28 ;  /* 0x0012a01c01007387 */ /* 0x000fe80000100a00 */
[----:B------:R-:W-:Y:S04]  /*44da0*/  STL.64 [R1+0x12a8], R30 ;  /* 0x0012a81e01007387 */ /* 0x000fe80000100a00 */
[----:B------:R-:W-:Y:S04]  /*44db0*/  STL.64 [R1+0x14b0], R24 ;  /* 0x0014b01801007387 */ /* 0x000fe80000100a00 */
[----:B------:R-:W-:Y:S04]  /*44dc0*/  STL.64 [R1+0x14b8], R26 ;  /* 0x0014b81a01007387 */ /* 0x000fe80000100a00 */
[----:B------:R-:W2:Y:S05]  /*44dd0*/  LDL.LU R65, [R1+0x437c] ;  /* 0x00437c0001417983 */ /* 0x000eaa0000300800 */
[----:B------:R1:W-:Y:S04]  /*44de0*/  STL.64 [R1+0x15c0], R4 ;  /* 0x0015c00401007387 */ /* 0x0003e80000100a00 */
[----:B------:R3:W-:Y:S04]  /*44df0*/  STL.64 [R1+0x15c8], R6 ;  /* 0x0015c80601007387 */ /* 0x0007e80000100a00 */
[----:B------:R-:W4:Y:S04]  /*44e00*/  LDL.LU R60, [R1+0x4378] ;  /* 0x00437800013c7983 */ /* 0x000f280000300800 */
[----:B------:R-:W1:Y:S04]  /*44e10*/  LDL.LU R64, [R1+0x4374] ;  /* 0x0043740001407983 */ /* 0x000e680000300800 */
[----:B------:R-:W3:Y:S04]  /*44e20*/  LDL.LU R61, [R1+0x4370] ;  /* 0x00437000013d7983 */ /* 0x000ee80000300800 */
[----:B------:R-:W3:Y:S04]  /*44e30*/  LDL.LU R212, [R1+0xb0] ;  /* 0x0000b00001d47983 */ /* 0x000ee80000300800 */
[----:B------:R-:W4:Y:S04]  /*44e40*/  LDL.LU R213, [R1+0xb4] ;  /* 0x0000b40001d57983 */ /* 0x000f280000300800 */
[----:B------:R-:W4:Y:S01]  /*44e50*/  LDL.LU R214, [R1+0xb8] ;  /* 0x0000b80001d67983 */ /* 0x000f220000300800 */
[----:B--2---:R-:W-:-:S03]  /*44e60*/  IMAD.MOV.U32 R215, RZ, RZ, R65 ;  /* 0x000000ffffd77224 */ /* 0x004fc600078e0041 */
[----:B------:R-:W2:Y:S01]  /*44e70*/  LDL.LU R65, [R1+0x436c] ;  /* 0x00436c0001417983 */ /* 0x000ea20000300800 */
[----:B-1----:R-:W-:-:S03]  /*44e80*/  MOV R4, R64 ;  /* 0x0000004000047202 */ /* 0x002fc60000000f00 */
[----:B------:R-:W2:Y:S04]  /*44e90*/  LDL.LU R64, [R1+0x4368] ;  /* 0x0043680001407983 */ /* 0x000ea80000300800 */
[----:B------:R-:W2:Y:S04]  /*44ea0*/  LDL.LU R5, [R1+0xd4] ;  /* 0x0000d40001057983 */ /* 0x000ea80000300800 */
[----:B---3--:R-:W3:Y:S04]  /*44eb0*/  LDL.LU R6, [R1+0xd8] ;  /* 0x0000d80001067983 */ /* 0x008ee80000300800 */
[----:B------:R-:W3:Y:S04]  /*44ec0*/  LDL.LU R7, [R1+0xdc] ;  /* 0x0000dc0001077983 */ /* 0x000ee80000300800 */
[----:B------:R-:W3:Y:S01]  /*44ed0*/  LDL.LU R76, [R1+0x110] ;  /* 0x00011000014c7983 */ /* 0x000ee20000300800 */
[----:B------:R-:W-:Y:S01]  /*44ee0*/  IMAD.MOV.U32 R136, RZ, RZ, R61 ;  /* 0x000000ffff887224 */ /* 0x000fe200078e003d */
[----:B----4-:R-:W-:Y:S01]  /*44ef0*/  MOV R137, R60 ;  /* 0x0000003c00897202 */ /* 0x010fe20000000f00 */
[----:B--2---:R-:W-:-:S02]  /*44f00*/  IMAD.MOV.U32 R77, RZ, RZ, R65 ;  /* 0x000000ffff4d7224 */ /* 0x004fc400078e0041 */
[----:B------:R-:W2:Y:S01]  /*44f10*/  LDL.LU R65, [R1+0x4364] ;  /* 0x0043640001417983 */ /* 0x000ea20000300800 */
[----:B------:R-:W-:-:S03]  /*44f20*/  IMAD.MOV.U32 R78, RZ, RZ, R64 ;  /* 0x000000ffff4e7224 */ /* 0x000fc600078e0040 */
[----:B------:R-:W2:Y:S04]  /*44f30*/  LDL.LU R64, [R1+0x4360] ;  /* 0x0043600001407983 */ /* 0x000ea80000300800 */
        /* <DEDUP_REMOVED lines=32> */
[----:B------:R-:W4:Y:S01]  /*45140*/  LDL.LU R25, [R1+0x34] ;  /* 0x0000340001197983 */ /* 0x000f220000300800 */
[----:B--2---:R-:W-:-:S03]  /*45150*/  IMAD.MOV.U32 R26, RZ, RZ, R61 ;  /* 0x000000ffff1a7224 */ /* 0x004fc600078e003d */
[----:B------:R-:W2:Y:S01]  /*45160*/  LDL.LU R61, [R1+0x4354] ;  /* 0x00435400013d7983 */ /* 0x000ea20000300800 */
[----:B---3--:R-:W-:-:S03]  /*45170*/  IMAD.MOV.U32 R27, RZ, RZ, R60 ;  /* 0x000000ffff1b7224 */ /* 0x008fc600078e003c */
        /* <DEDUP_REMOVED lines=27> */
[----:B------:R-:W4:Y:S04]  /*45330*/  LDL.LU R28, [R1] ;  /* 0x00000000011c7983 */ /* 0x000f280000300800 */
        /* <DEDUP_REMOVED lines=23> */
[-C--:B---3--:R-:W-:Y:S08]  /*454b0*/  HMMA.1688.F32.TF32 R100, R232, R72.reuse, R100 ;  /* 0x00000048e864723c */ /* 0x088ff00000081064 */
[-C--:B--2---:R-:W-:Y:S08]  /*454c0*/  HMMA.1688.F32.TF32 R248, R236, R72.reuse, R248 ;  /* 0x00000048ecf8723c */ /* 0x084ff000000810f8 */
[-C--:B----4-:R-:W-:Y:S08]  /*454d0*/  HMMA.1688.F32.TF32 R144, R96, R72.reuse, R144 ;  /* 0x000000486090723c */ /* 0x090ff00000081090 */
[-C--:B------:R-:W-:Y:S08]  /*454e0*/  HMMA.1688.F32.TF32 R52, R128, R72.reuse, R52 ;  /* 0x000000488034723c */ /* 0x080ff00000081034 */
[-C--:B------:R-:W-:Y:S08]  /*454f0*/  HMMA.1688.F32.TF32 R36, R124, R72.reuse, R36 ;  /* 0x000000487c24723c */ /* 0x080ff00000081024 */
[-C--:B------:R-:W-:Y:S11]  /*45500*/  HMMA.1688.F32.TF32 R56, R132, R72.reuse, R56 ;  /* 0x000000488438723c */ /* 0x080ff60000081038 */
[----:B------:R-:W-:Y:S04]  /*45510*/  @!UPT UIADD3 URZ, URZ, URZ, URZ ;  /* 0x0000003f3f3ff290 */ /* 0x000fe8000fffe03f */
[----:B------:R1:W-:Y:S04]  /*45520*/  STL.64 [R1+0x1d60], R36 ;  /* 0x001d602401007387 */ /* 0x0003e80000100a00 */
[----:B------:R-:W-:Y:S04]  /*45530*/  STL.64 [R1+0x1d68], R38 ;  /* 0x001d682601007387 */ /* 0x000fe80000100a00 */
[----:B-1----:R-:W2:Y:S04]  /*45540*/  LDL.LU.64 R36, [R1+0x4348] ;  /* 0x0043480001247983 */ /* 0x002ea80000300a00 */
[----:B------:R1:W-:Y:S04]  /*45550*/  STL.64 [R1+0x2430], R52 ;  /* 0x0024303401007387 */ /* 0x0003e80000100a00 */
[----:B------:R-:W-:Y:S04]  /*45560*/  STL.64 [R1+0x2438], R54 ;  /* 0x0024383601007387 */ /* 0x000fe80000100a00 */
[----:B-1----:R-:W3:Y:S04]  /*45570*/  LDL.LU.64 R52, [R1+0x4340] ;  /* 0x0043400001347983 */ /* 0x002ee80000300a00 */
[----:B------:R1:W-:Y:S04]  /*45580*/  STL.64 [R1+0x25b0], R56 ;  /* 0x0025b03801007387 */ /* 0x0003e80000100a00 */
[----:B------:R-:W-:Y:S04]  /*45590*/  STL.64 [R1+0x25b8], R58 ;  /* 0x0025b83a01007387 */ /* 0x000fe80000100a00 */
[----:B-1----:R-:W4:Y:S04]  /*455a0*/  LDL.LU.64 R56, [R1+0x4338] ;  /* 0x0043380001387983 */ /* 0x002f280000300a00 */
        /* <DEDUP_REMOVED lines=11> */
[----:B------:R-:W2:Y:S01]  /*45660*/  LDL.LU.64 R100, [R1+0x4308] ;  /* 0x0043080001647983 */ /* 0x000ea20000300a00 */
[-C--:B------:R-:W-:Y:S08]  /*45670*/  HMMA.1688.F32.TF32 R60, R228, R72.reuse, R60 ;  /* 0x00000048e43c723c */ /* 0x080ff0000008103c */
[-C--:B------:R-:W-:Y:S08]  /*45680*/  HMMA.1688.F32.TF32 R24, R224, R72.reuse, R24 ;  /* 0x00000048e018723c */ /* 0x080ff00000081018 */
[-C--:B------:R-:W-:Y:S07]  /*45690*/  HMMA.1688.F32.TF32 R136, R220, R72.reuse, R136 ;  /* 0x00000048dc88723c */ /* 0x080fee0000081088 */
[----:B------:R-:W-:Y:S04]  /*456a0*/  STL.64 [R1+0x2b60], R60 ;  /* 0x002b603c01007387 */ /* 0x000fe80000100a00 */
[----:B------:R1:W-:Y:S04]  /*456b0*/  STL.64 [R1+0x2b68], R62 ;  /* 0x002b683e01007387 */ /* 0x0003e80000100a00 */
[----:B------:R-:W-:Y:S04]  /*456c0*/  STL.64 [R1+0x2c10], R24 ;  /* 0x002c101801007387 */ /* 0x000fe80000100a00 */
[----:B------:R1:W-:Y:S02]  /*456d0*/  STL.64 [R1+0x2c18], R26 ;  /* 0x002c181a01007387 */ /* 0x0003e40000100a00 */
[-C--:B-1----:R-:W-:Y:S08]  /*456e0*/  HMMA.1688.F32.TF32 R60, R216, R72.reuse, R88 ;  /* 0x00000048d83c723c */ /* 0x082ff00000081058 */
[----:B------:R-:W-:Y:S01]  /*456f0*/  HMMA.1688.F32.TF32 R24, R152, R72, R28 ;  /* 0x000000489818723c */ /* 0x000fe2000008101c */
[----:B------:R-:W-:Y:S04]  /*45700*/  STL.64 [R1+0x2ca0], R136 ;  /* 0x002ca08801007387 */ /* 0x000fe80000100a00 */
[----:B------:R-:W-:Y:S10]  /*45710*/  STL.64 [R1+0x2ca8], R138 ;  /* 0x002ca88a01007387 */ /* 0x000ff40000100a00 */
[----:B------:R-:W-:Y:S04]  /*45720*/  STL.64 [R1+0x2d10], R60 ;  /* 0x002d103c01007387 */ /* 0x000fe80000100a00 */
[----:B------:R1:W-:Y:S04]  /*45730*/  STL.64 [R1+0x2d18], R62 ;  /* 0x002d183e01007387 */ /* 0x0003e80000100a00 */
[----:B------:R-:W-:Y:S04]  /*45740*/  STL.64 [R1+0x2d60], R24 ;  /* 0x002d601801007387 */ /* 0x000fe80000100a00 */
[----:B------:R1:W-:Y:S02]  /*45750*/  STL.64 [R1+0x2d68], R26 ;  /* 0x002d681a01007387 */ /* 0x0003e40000100a00 */
[-C--:B-1----:R-:W-:Y:S08]  /*45760*/  HMMA.1688.F32.TF32 R60, R108, R68.reuse, R140 ;  /* 0x000000446c3c723c */ /* 0x082ff0000008108c */
[-C--:B------:R-:W-:Y:S08]  /*45770*/  HMMA.1688.F32.TF32 R24, R112, R68.reuse, R84 ;  /* 0x000000447018723c */ /* 0x080ff00000081054 */
[----:B------:R-:W-:Y:S08]  /*45780*/  HMMA.1688.F32.TF32 R40, R120, R68, R40 ;  /* 0x000000447828723c */ /* 0x000ff00000081028 */
[----:B--2---:R-:W-:Y:S11]  /*45790*/  HMMA.1688.F32.TF32 R28, R156, R72, R100 ;  /* 0x000000489c1c723c */ /* 0x004ff60000081064 */
[----:B------:R-:W-:Y:S11]  /*457a0*/  @!UPT UIADD3 URZ, URZ, URZ, URZ ;  /* 0x0000003f3f3ff290 */ /* 0x000ff6000fffe03f */
[----:B------:R-:W-:Y:S01]  /*457b0*/  @!UPT UIADD3 URZ, URZ, URZ, URZ ;  /* 0x0000003f3f3ff290 */ /* 0x000fe2000fffe03f */
[----:B------:R-:W-:Y:S04]  /*457c0*/  STL.64 [R1+0x2d90], R28 ;  /* 0x002d901c01007387 */ /* 0x000fe80000100a00 */
[----:B------:R1:W-:Y:S04]  /*457d0*/  STL.64 [R1+0x2d98], R30 ;  /* 0x002d981e01007387 */ /* 0x0003e80000100a00 */
[----:B------:R-:W-:Y:S04]  /*457e0*/  STL.64 [R1+0x1270], R60 ;  /* 0x0012703c01007387 */ /* 0x000fe80000100a00 */
[----:B------:R-:W-:Y:S01]  /*457f0*/  STL.64 [R1+0x1278], R62 ;  /* 0x0012783e01007387 */ /* 0x000fe20000100a00 */
[-C--:B-1----:R-:W-:Y:S03]  /*45800*/  HMMA.1688.F32.TF32 R28, R116, R68.reuse, R200 ;  /* 0x00000044741c723c */ /* 0x082fe600000810c8 */
[----:B------:R-:W-:Y:S04]  /*45810*/  STL.64 [R1+0x1290], R24 ;  /* 0x0012901801007387 */ /* 0x000fe80000100a00 */
[----:B------:R1:W-:Y:S04]  /*45820*/  STL.64 [R1+0x1298], R26 ;  /* 0x0012981a01007387 */ /* 0x0003e80000100a00 */
[----:B------:R-:W2:Y:S01]  /*45830*/  LDSM.16.M88.4 R60, [R241+0x20c00] ;  /* 0x020c0000f13c783b */ /* 0x000ea20000000200 */
[-C--:B-1----:R-:W-:Y:S11]  /*45840*/  HMMA.1688.F32.TF32 R24, R124, R68.reuse, R80 ;  /* 0x000000447c18723c */ /* 0x082ff60000081050 */
[----:B------:R-:W-:Y:S04]  /*45850*/  STL.64 [R1+0x12f0], R28 ;  /* 0x0012f01c01007387 */ /* 0x000fe80000100a00 */
[----:B------:R1:W-:Y:S04]  /*45860*/  STL.64 [R1+0x12f8], R30 ;  /* 0x0012f81e01007387 */ /* 0x0003e80000100a00 */
[----:B------:R-:W-:Y:S04]  /*45870*/  STL.64 [R1+0x1370], R40 ;  /* 0x0013702801007387 */ /* 0x000fe80000100a00 */
[----:B------:R3:W-:Y:S01]  /*45880*/  STL.64 [R1+0x1378], R42 ;  /* 0x0013782a01007387 */ /* 0x0007e20000100a00 */
[-C--:B-1----:R-:W-:Y:S03]  /*45890*/  HMMA.1688.F32.TF32 R28, R128, R68.reuse, R64 ;  /* 0x00000044801c723c */ /* 0x082fe60000081040 */
[----:B------:R-:W-:Y:S04]  /*458a0*/  STL.64 [R1+0x1600], R24 ;  /* 0x0016001801007387 */ /* 0x000fe80000100a00 */
[----:B------:R1:W-:Y:S01]  /*458b0*/  STL.64 [R1+0x1608], R26 ;  /* 0x0016081a01007387 */ /* 0x0003e20000100a00 */
[-C--:B---3--:R-:W-:Y:S03]  /*458c0*/  HMMA.1688.F32.TF32 R40, R232, R68.reuse, R76 ;  /* 0x00000044e828723c */ /* 0x088fe6000008104c */
[----:B------:R-:W3:Y:S05]  /*458d0*/  LDSM.16.M88.4 R64, [R241+0x20800] ;  /* 0x02080000f140783b */ /* 0x000eea0000000200 */
[-C--:B-1----:R-:W-:Y:S07]  /*458e0*/  HMMA.1688.F32.TF32 R24, R132, R68.reuse, R44 ;  /* 0x000000448418723c */ /* 0x082fee000008102c */
[----:B------:R-:W-:Y:S04]  /*458f0*/  STL.64 [R1+0x2370], R28 ;  /* 0x0023701c01007387 */ /* 0x000fe80000100a00 */
[----:B------:R1:W-:Y:S04]  /*45900*/  STL.64 [R1+0x2378], R30 ;  /* 0x0023781e01007387 */ /* 0x0003e80000100a00 */
[----:B--2---:R-:W-:Y:S01]  /*45910*/  STL [R1+0x3df4], R62 ;  /* 0x003df43e01007387 */ /* 0x004fe20000100800 */
[-C--:B-1----:R-:W-:Y:S07]  /*45920*/  HMMA.1688.F32.TF32 R28, R96, R68.reuse, R204 ;  /* 0x00000044601c723c */ /* 0x082fee00000810cc */
[----:B------:R-:W-:Y:S04]  /*45930*/  STL.64 [R1+0x2520], R24 ;  /* 0x0025201801007387 */ /* 0x000fe80000100a00 */
[----:B------:R1:W-:Y:S02]  /*45940*/  STL.64 [R1+0x2528], R26 ;  /* 0x0025281a01007387 */ /* 0x0003e40000100a00 */
[-C--:B-1----:R-:W-:Y:S02]  /*45950*/  HMMA.1688.F32.TF32 R24, R236, R68.reuse, R48 ;  /* 0x00000044ec18723c */ /* 0x082fe40000081030 */
[----:B------:R-:W-:Y:S08]  /*45960*/  STL [R1+0x3df0], R63 ;  /* 0x003df03f01007387 */ /* 0x000ff00000100800 */
[----:B------:R-:W-:Y:S04]  /*45970*/  STL.64 [R1+0x2720], R28 ;  /* 0x0027201c01007387 */ /* 0x000fe80000100a00 */
[----:B------:R1:W-:Y:S02]  /*45980*/  STL.64 [R1+0x2728], R30 ;  /* 0x0027281e01007387 */ /* 0x0003e40000100a00 */
[-C--:B-1----:R-:W-:Y:S07]  /*45990*/  HMMA.1688.F32.TF32 R28, R228, R68.reuse, R208 ;  /* 0x00000044e41c723c */ /* 0x082fee00000810d0 */
[----:B------:R-:W-:Y:S04]  /*459a0*/  STL.64 [R1+0x2840], R24 ;  /* 0x0028401801007387 */ /* 0x000fe80000100a00 */
[----:B------:R1:W-:Y:S02]  /*459b0*/  STL.64 [R1+0x2848], R26 ;  /* 0x0028481a01007387 */ /* 0x0003e40000100a00 */
[-C--:B-1----:R-:W-:Y:S08]  /*459c0*/  HMMA.1688.F32.TF32 R24, R224, R68.reuse, R4 ;  /* 0x00000044e018723c */ /* 0x082ff00000081004 */
[-C--:B------:R-:W-:Y:S01]  /*459d0*/  HMMA.1688.F32.TF32 R4, R220, R68.reuse, R212 ;  /* 0x00000044dc04723c */ /* 0x080fe200000810d4 */
[----:B------:R-:W-:Y:S04]  /*459e0*/  STL.64 [R1+0x2a20], R40 ;  /* 0x002a202801007387 */ /* 0x000fe80000100a00 */
[----:B------:R-:W-:Y:S04]  /*459f0*/  STL.64 [R1+0x2a28], R42 ;  /* 0x002a282a01007387 */ /* 0x000fe80000100a00 */
[----:B------:R-:W-:Y:S04]  /*45a00*/  STL.64 [R1+0x2b00], R28 ;  /* 0x002b001c01007387 */ /* 0x000fe80000100a00 */
[----:B------:R1:W-:Y:S04]  /*45a10*/  STL.64 [R1+0x2b08], R30 ;  /* 0x002b081e01007387 */ /* 0x0003e80000100a00 */
[----:B------:R-:W-:Y:S04]  /*45a20*/  STL.64 [R1+0x2bc0], R24 ;  /* 0x002bc01801007387 */ /* 0x000fe80000100a00 */
[----:B------:R2:W-:Y:S01]  /*45a30*/  STL.64 [R1+0x2bc8], R26 ;  /* 0x002bc81a01007387 */ /* 0x0005e20000100a00 */
[-C--:B-1----:R-:W-:Y:S03]  /*45a40*/  HMMA.1688.F32.TF32 R28, R216, R68.reuse, R148 ;  /* 0x00000044d81c723c */ /* 0x082fe60000081094 */
[----:B------:R-:W-:Y:S04]  /*45a50*/  STL.64 [R1+0x2c60], R4 ;  /* 0x002c600401007387 */ /* 0x000fe80000100a00 */
[----:B------:R1:W-:Y:S01]  /*45a60*/  STL.64 [R1+0x2c68], R6 ;  /* 0x002c680601007387 */ /* 0x0003e20000100a00 */
[-C--:B--2---:R-:W-:Y:S08]  /*45a70*/  HMMA.1688.F32.TF32 R24, R152, R68.reuse, R244 ;  /* 0x000000449818723c */ /* 0x084ff000000810f4 */
[----:B-1----:R-:W-:Y:S07]  /*45a80*/  HMMA.1688.F32.TF32 R4, R156, R68, R248 ;  /* 0x000000449c04723c */ /* 0x002fee00000810f8 */
[----:B------:R1:W-:Y:S04]  /*45a90*/  STL.64 [R1+0x2ce0], R28 ;  /* 0x002ce01c01007387 */ /* 0x0003e80000100a00 */
[----:B------:R2:W-:Y:S04]  /*45aa0*/  STL.64 [R1+0x2ce8], R30 ;  /* 0x002ce81e01007387 */ /* 0x0005e80000100a00 */
[----:B------:R-:W3:Y:S04]  /*45ab0*/  LDL.LU R148, [R1+0xee0] ;  /* 0x000ee00001947983 */ /* 0x000ee80000300800 */
[----:B------:R1:W-:Y:S04]  /*45ac0*/  STL.64 [R1+0x2d40], R24 ;  /* 0x002d401801007387 */ /* 0x0003e80000100a00 */
[----:B------:R1:W-:Y:S04]  /*45ad0*/  STL.64 [R1+0x2d48], R26 ;  /* 0x002d481a01007387 */ /* 0x0003e80000100a00 */
[----:B------:R1:W-:Y:S04]  /*45ae0*/  STL.64 [R1+0x2d80], R4 ;  /* 0x002d800401007387 */ /* 0x0003e80000100a00 */
        /* <DEDUP_REMOVED lines=84> */
[-C--:B------:R-:W-:Y:S07]  /*46030*/  HMMA.1688.F32.TF32 R24, R120, R64.reuse, R136 ;  /* 0x000000407818723c */ /* 0x080fee0000081088 */
[----:B------:R-:W-:Y:S04]  /*46040*/  STL.64 [R1+0x10b0], R248 ;  /* 0x0010b0f801007387 */ /* 0x000fe80000100a00 */
[----:B------:R-:W-:Y:S04]  /*46050*/  STL.64 [R1+0x10b8], R250 ;  /* 0x0010b8fa01007387 */ /* 0x000fe80000100a00 */
[----:B------:R-:W-:Y:S04]  /*46060*/  STL.64 [R1+0x1100], R68 ;  /* 0x0011004401007387 */ /* 0x000fe80000100a00 */
[----:B------:R1:W-:Y:S04]  /*46070*/  STL.64 [R1+0x1108], R70 ;  /* 0x0011084601007387 */ /* 0x0003e80000100a00 */
[----:B------:R-:W-:Y:S04]  /*46080*/  STL.64 [R1+0x11b0], R100 ;  /* 0x0011b06401007387 */ /* 0x000fe80000100a00 */
[----:B------:R-:W-:Y:S01]  /*46090*/  STL.64 [R1+0x11b8], R102 ;  /* 0x0011b86601007387 */ /* 0x000fe20000100a00 */
[-C--:B-1----:R-:W-:Y:S03]  /*460a0*/  HMMA.1688.F32.TF32 R68, R124, R64.reuse, R88 ;  /* 0x000000407c44723c */ /* 0x082fe60000081058 */
[----:B------:R-:W-:Y:S04]  /*460b0*/  STL.64 [R1+0x12e0], R24 ;  /* 0x0012e01801007387 */ /* 0x000fe80000100a00 */
[----:B------:R1:W-:Y:S02]  /*460c0*/  STL.64 [R1+0x12e8], R26 ;  /* 0x0012e81a01007387 */ /* 0x0003e40000100a00 */
[-C--:B-1----:R-:W-:Y:S11]  /*460d0*/  HMMA.1688.F32.TF32 R24, R132, R64.reuse, R140 ;  /* 0x000000408418723c */ /* 0x082ff6000008108c */
[----:B------:R-:W-:Y:S03]  /*460e0*/  @!UPT UIADD3 URZ, URZ, URZ, URZ ;  /* 0x0000003f3f3ff290 */ /* 0x000fe6000fffe03f */
        /* <DEDUP_REMOVED lines=8> */
[-C--:B-1----:R-:W-:Y:S07]  /*46170*/  HMMA.1688.F32.TF32 R24, R232, R64.reuse, R40 ;  /* 0x00000040e818723c */ /* 0x082fee0000081028 */
[----:B------:R-:W-:Y:S01]  /*46180*/  STL.64 [R1+0x25c0], R68 ;  /* 0x0025c04401007387 */ /* 0x000fe20000100a00 */
[-C--:B------:R-:W-:Y:S03]  /*46190*/  HMMA.1688.F32.TF32 R40, R228, R64.reuse, R80 ;  /* 0x00000040e428723c */ /* 0x080fe60000081050 */
[----:B------:R-:W-:Y:S04]  /*461a0*/  STL.64 [R1+0x25c8], R70 ;  /* 0x0025c84601007387 */ /* 0x000fe80000100a00 */
[----:B------:R-:W-:Y:S04]  /*461b0*/  STL.64 [R1+0x27c0], R28 ;  /* 0x0027c01c01007387 */ /* 0x000fe80000100a00 */
[----:B------:R1:W-:Y:S04]  /*461c0*/  STL.64 [R1+0x27c8], R30 ;  /* 0x0027c81e01007387 */ /* 0x0003e80000100a00 */
[----:B------:R-:W-:Y:S04]  /*461d0*/  STL.64 [R1+0x29b0], R24 ;  /* 0x0029b01801007387 */ /* 0x000fe80000100a00 */
[----:B------:R2:W-:Y:S01]  /*461e0*/  STL.64 [R1+0x29b8], R26 ;  /* 0x0029b81a01007387 */ /* 0x0005e20000100a00 */
[-C--:B-1----:R-:W-:Y:S08]  /*461f0*/  HMMA.1688.F32.TF32 R28, R224, R64.reuse, R44 ;  /* 0x00000040e01c723c */ /* 0x082ff0000008102c */
[-C--:B--2---:R-:W-:Y:S01]  /*46200*/  HMMA.1688.F32.TF32 R24, R220, R64.reuse, R204 ;  /* 0x00000040dc18723c */ /* 0x084fe200000810cc */
[----:B------:R-:W-:Y:S04]  /*46210*/  STL.64 [R1+0x2aa0], R40 ;  /* 0x002aa02801007387 */ /* 0x000fe80000100a00 */
[----:B------:R1:W-:Y:S10]  /*46220*/  STL.64 [R1+0x2aa8], R42 ;  /* 0x002aa82a01007387 */ /* 0x0003f40000100a00 */
[----:B------:R-:W-:Y:S01]  /*46230*/  STL.64 [R1+0x2b70], R28 ;  /* 0x002b701c01007387 */ /* 0x000fe20000100a00 */
[-C--:B-1----:R-:W-:Y:S03]  /*46240*/  HMMA.1688.F32.TF32 R40, R216, R64.reuse, R48 ;  /* 0x00000040d828723c */ /* 0x082fe60000081030 */
[----:B------:R1:W-:Y:S04]  /*46250*/  STL.64 [R1+0x2b78], R30 ;  /* 0x002b781e01007387 */ /* 0x0003e80000100a00 */
[----:B------:R-:W-:Y:S04]  /*46260*/  STL.64 [R1+0x2c20], R24 ;  /* 0x002c201801007387 */ /* 0x000fe80000100a00 */
[----:B------:R2:W-:Y:S01]  /*46270*/  STL.64 [R1+0x2c28], R26 ;  /* 0x002c281a01007387 */ /* 0x0005e20000100a00 */
[-C--:B-1----:R-:W-:Y:S08]  /*46280*/  HMMA.1688.F32.TF32 R28, R152, R64.reuse, R76 ;  /* 0x00000040981c723c */ /* 0x082ff0000008104c */
[----:B--2---:R-:W-:Y:S03]  /*46290*/  HMMA.1688.F32.TF32 R24, R156, R64, R144 ;  /* 0x000000409c18723c */ /* 0x004fe60000081090 */
[----:B------:R-:W-:Y:S04]  /*462a0*/  STL.64 [R1+0x2cb0], R40 ;  /* 0x002cb02801007387 */ /* 0x000fe80000100a00 */
[----:B------:R-:W-:Y:S08]  /*462b0*/  STL.64 [R1+0x2cb8], R42 ;  /* 0x002cb82a01007387 */ /* 0x000ff00000100a00 */
[----:B------:R-:W-:Y:S04]  /*462c0*/  STL.64 [R1+0x2d20], R28 ;  /* 0x002d201c01007387 */ /* 0x000fe80000100a00 */
[----:B------:R1:W-:Y:S05]  /*462d0*/  STL.64 [R1+0x2d28], R30 ;  /* 0x002d281e01007387 */ /* 0x0003ea0000100a00 */
[----:B------:R-:W-:Y:S01]  /*462e0*/  IMAD.MOV.U32 R73, RZ, RZ, R24 ;  /* 0x000000ffff497224 */ /* 0x000fe200078e0018 */
[----:B------:R-:W-:Y:S01]  /*462f0*/  MOV R72, R25 ;  /* 0x0000001900487202 */ /* 0x000fe20000000f00 */
[----:B------:R-:W-:-:S02]  /*46300*/  IMAD.MOV.U32 R65, RZ, RZ, R26 ;  /* 0x000000ffff417224 */ /* 0x000fc400078e001a */
[----:B------:R-:W-:Y:S01]  /*46310*/  IMAD.MOV.U32 R64, RZ, RZ, R27 ;  /* 0x000000ffff407224 */ /* 0x000fe200078e001b */
[-C--:B-1----:R-:W-:Y:S08]  /*46320*/  HMMA.1688.F32.TF32 R28, R108, R60.reuse, R208 ;  /* 0x0000003c6c1c723c */ /* 0x082ff000000810d0 */
[-C--:B------:R-:W-:Y:S01]  /*46330*/  HMMA.1688.F32.TF32 R24, R112, R60.reuse, R4 ;  /* 0x0000003c7018723c */ /* 0x080fe20000081004 */
[----:B------:R-:W-:Y:S04]  /*46340*/  STL [R1+0x3b6c], R64 ;  /* 0x003b6c4001007387 */ /* 0x000fe80000100800 */
[----:B------:R-:W-:Y:S04]  /*46350*/  STL [R1+0x3b68], R72 ;  /* 0x003b684801007387 */ /* 0x000fe80000100800 */
[----:B------:R-:W-:Y:S01]  /*46360*/  STL [R1+0x3b64], R73 ;  /* 0x003b644901007387 */ /* 0x000fe20000100800 */
[-C--:B------:R-:W-:Y:S03]  /*46370*/  HMMA.1688.F32.TF32 R4, R116, R60.reuse, R212 ;  /* 0x0000003c7404723c */ /* 0x080fe600000810d4 */
[----:B------:R-:W-:Y:S04]  /*46380*/  STL.64 [R1+0x3f20], R74 ;  /* 0x003f204a01007387 */ /* 0x000fe80000100a00 */
[----:B------:R-:W-:Y:S04]  /*46390*/  STL [R1+0x3b60], R65 ;  /* 0x003b604101007387 */ /* 0x000fe80000100800 */
[----:B------:R-:W-:Y:S04]  /*463a0*/  STL.64 [R1+0x3f28], R66 ;  /* 0x003f284201007387 */ /* 0x000fe80000100a00 */
[----:B------:R-:W-:Y:S04]  /*463b0*/  STL.64 [R1+0xfc0], R28 ;  /* 0x000fc01c01007387 */ /* 0x000fe80000100a00 */
[----:B------:R1:W-:Y:S04]  /*463c0*/  STL.64 [R1+0xfc8], R30 ;  /* 0x000fc81e01007387 */ /* 0x0003e80000100a00 */
[----:B------:R-:W-:Y:S04]  /*463d0*/  STL.64 [R1+0x1010], R24 ;  /* 0x0010101801007387 */ /* 0x000fe80000100a00 */
[----:B------:R2:W-:Y:S01]  /*463e0*/  STL.64 [R1+0x1018], R26 ;  /* 0x0010181a01007387 */ /* 0x0005e20000100a00 */
[-C--:B-1----:R-:W-:Y:S08]  /*463f0*/  HMMA.1688.F32.TF32 R28, R120, R60.reuse, R148 ;  /* 0x0000003c781c723c */ /* 0x082ff00000081094 */
[----:B--2---:R-:W-:Y:S01]  /*46400*/  HMMA.1688.F32.TF32 R24, R124, R60, R244 ;  /* 0x0000003c7c18723c */ /* 0x004fe200000810f4 */
[----:B------:R1:W-:Y:S04]  /*46410*/  STL.64 [R1+0x1030], R4 ;  /* 0x0010300401007387 */ /* 0x0003e80000100a00 */
[----:B------:R2:W-:Y:S04]  /*46420*/  STL.64 [R1+0x1038], R6 ;  /* 0x0010380601007387 */ /* 0x0005e80000100a00 */
[----:B-1----:R-:W3:Y:S06]  /*46430*/  LDL.LU R4, [R1+0x120] ;  /* 0x0001200001047983 */ /* 0x002eec0000300800 */
[----:B------:R-:W-:Y:S04]  /*46440*/  STL.64 [R1+0x1130], R28 ;  /* 0x0011301c01007387 */ /* 0x000fe80000100a00 */
[----:B------:R-:W-:Y:S01]  /*46450*/  STL.64 [R1+0x1138], R30 ;  /* 0x0011381e01007387 */ /* 0x000fe20000100a00 */
[----:B--2---:R-:W-:-:S03]  /*46460*/  IMAD.MOV.U32 R7, RZ, RZ, R57 ;  /* 0x000000ffff077224 */ /* 0x004fc600078e0039 */
[----:B------:R1:W-:Y:S04]  /*46470*/  STL.64 [R1+0x1410], R24 ;  /* 0x0014101801007387 */ /* 0x0003e80000100a00 */
[----:B------:R2:W-:Y:S04]  /*46480*/  STL.64 [R1+0x1418], R26 ;  /* 0x0014181a01007387 */ /* 0x0005e80000100a00 */
[----:B------:R-:W3:Y:S04]  /*46490*/  LDL.LU R5, [R1+0x124] ;  /* 0x0001240001057983 */ /* 0x000ee80000300800 */
[----:B------:R-:W3:Y:S04]  /*464a0*/  LDL.LU R6, [R1+0x128] ;  /* 0x0001280001067983 */ /* 0x000ee80000300800 */
[----:B------:R-:W4:Y:S04]  /*464b0*/  LDL.LU R57, [R1+0x4304] ;  /* 0x0043040001397983 */ /* 0x000f280000300800 */
        /* <DEDUP_REMOVED lines=34> */
[----:B--2---:R-:W2:Y:S04]  /*466e0*/  LDL.LU R26, [R1+0x1218] ;  /* 0x00121800011a7983 */ /* 0x004ea80000300800 */
[----:B------:R-:W2:Y:S01]  /*466f0*/  LDL.LU R27, [R1+0x121c] ;  /* 0x00121c00011b7983 */ /* 0x000ea20000300800 */
[----:B------:R-:W-:-:S03]  /*46700*/  MOV R68, R56 ;  /* 0x0000003800447202 */ /* 0x000fc60000000f00 */
[----:B------:R-:W2:Y:S04]  /*46710*/  LDL.LU R248, [R1+0x16c0] ;  /* 0x0016c00001f87983 */ /* 0x000ea80000300800 */
[----:B------:R-:W2:Y:S01]  /*46720*/  LDL.LU R249, [R1+0x16c4] ;  /* 0x0016c40001f97983 */ /* 0x000ea20000300800 */
[----:B------:R-:W-:-:S03]  /*46730*/  IMAD.MOV.U32 R70, RZ, RZ, R53 ;  /* 0x000000ffff467224 */ /* 0x000fc600078e0035 */
[----:B------:R-:W2:Y:S01]  /*46740*/  LDL.LU R250, [R1+0x16c8] ;  /* 0x0016c80001fa7983 */ /* 0x000ea20000300800 */
[----:B------:R-:W-:-:S03]  /*46750*/  IMAD.MOV.U32 R71, RZ, RZ, R52 ;  /* 0x000000ffff477224 */ /* 0x000fc600078e0034 */
[----:B------:R-:W2:Y:S04]  /*46760*/  LDL.LU R251, [R1+0x16cc] ;  /* 0x0016cc0001fb7983 */ /* 0x000ea80000300800 */
[----:B------:R-:W2:Y:S04]  /*46770*/  LDL.LU R56, [R1+0x4300] ;  /* 0x0043000001387983 */ /* 0x000ea80000300800 */
[----:B------:R-:W3:Y:S04]  /*46780*/  LDL.LU R69, [R1+0x134] ;  /* 0x0001340001457983 */ /* 0x000ee80000300800 */
[----:B------:R-:W3:Y:S04]  /*46790*/  LDL.LU R53, [R1+0x42fc] ;  /* 0x0042fc0001357983 */ /* 0x000ee80000300800 */
[----:B------:R-:W3:Y:S04]  /*467a0*/  LDL.LU R52, [R1+0x42f8] ;  /* 0x0042f80001347983 */ /* 0x000ee80000300800 */
[----:B------:R-:W3:Y:S01]  /*467b0*/  LDL.LU R72, [R1+0x170] ;  /* 0x0001700001487983 */ /* 0x000ee20000300800 */
[----:B----4-:R-:W-:-:S03]  /*467c0*/  IMAD.MOV.U32 R73, RZ, RZ, R57 ;  /* 0x000000ffff497224 */ /* 0x010fc600078e0039 */
[----:B------:R-:W4:Y:S01]  /*467d0*/  LDL.LU R57, [R1+0x42f4] ;  /* 0x0042f40001397983 */ /* 0x000f220000300800 */
[----:B--2---:R-:W-:-:S03]  /*467e0*/  MOV R74, R56 ;  /* 0x00000038004a7202 */ /* 0x004fc60000000f00 */
[----:B------:R-:W2:Y:S04]  /*467f0*/  LDL.LU R56, [R1+0x42f0] ;  /* 0x0042f00001387983 */ /* 0x000ea80000300800 */
[----:B------:R-:W2:Y:S01]  /*46800*/  LDL.LU R75, [R1+0x17c] ;  /* 0x00017c00014b7983 */ /* 0x000ea20000300800 */
[----:B---3--:R-:W-:-:S03]  /*46810*/  IMAD.MOV.U32 R64, RZ, RZ, R53 ;  /* 0x000000ffff407224 */ /* 0x008fc600078e0035 */
[----:B------:R-:W3:Y:S01]  /*46820*/  LDL.LU R53, [R1+0x42ec] ;  /* 0x0042ec0001357983 */ /* 0x000ee20000300800 */
[----:B------:R-:W-:-:S03]  /*46830*/  IMAD.MOV.U32 R65, RZ, RZ, R52 ;  /* 0x000000ffff417224 */ /* 0x000fc600078e0034 */
        /* <DEDUP_REMOVED lines=15> */
[----:B------:R-:W4:Y:S04]  /*46930*/  LDL.LU R56, [R1+0x42d0] ;  /* 0x0042d00001387983 */ /* 0x000f280000300800 */
[----:B------:R-:W2:Y:S01]  /*46940*/  LDL.LU R51, [R1+0x67c] ;  /* 0x00067c0001337983 */ /* 0x000ea20000300800 */
[----:B---3--:R-:W-:-:S03]  /*46950*/  IMAD.MOV.U32 R44, RZ, RZ, R53 ;  /* 0x000000ffff2c7224 */ /* 0x008fc600078e0035 */
[----:B------:R-:W3:Y:S01]  /*46960*/  LDL.LU R53, [R1+0x42cc] ;  /* 0x0042cc0001357983 */ /* 0x000ee20000300800 */
[----:B------:R-:W-:-:S03]  /*46970*/  IMAD.MOV.U32 R45, RZ, RZ, R52 ;  /* 0x000000ffff2d7224 */ /* 0x000fc600078e0034 */
        /* <DEDUP_REMOVED lines=23> */
[-C--:B------:R-:W-:Y:S03]  /*46af0*/  HMMA.1688.F32.TF32 R244, R228, R60.reuse, R244 ;  /* 0x0000003ce4f4723c */ /* 0x080fe600000810f4 */
        /* <DEDUP_REMOVED lines=12> */
[-C--:B--2---:R-:W-:Y:S08]  /*46bc0*/  HMMA.1688.F32.TF32 R48, R236, R60.reuse, R48 ;  /* 0x0000003cec30723c */ /* 0x084ff00000081030 */
[-C--:B---3--:R-:W-:Y:S08]  /*46bd0*/  HMMA.1688.F32.TF32 R44, R96, R60.reuse, R44 ;  /* 0x0000003c602c723c */ /* 0x088ff0000008102c */
[-C--:B----4-:R-:W-:Y:S08]  /*46be0*/  HMMA.1688.F32.TF32 R56, R128, R60.reuse, R56 ;  /* 0x0000003c8038723c */ /* 0x090ff00000081038 */
[-C--:B------:R-:W-:Y:S08]  /*46bf0*/  HMMA.1688.F32.TF32 R52, R132, R60.reuse, R52 ;  /* 0x0000003c8434723c */ /* 0x080ff00000081034 */
[-C--:B------:R-:W-:Y:S07]  /*46c00*/  HMMA.1688.F32.TF32 R148, R232, R60.reuse, R148 ;  /* 0x0000003ce894723c */ /* 0x080fee0000081094 */
[----:B------:R-:W-:Y:S04]  /*46c10*/  STL.64 [R1+0x1540], R56 ;  /* 0x0015403801007387 */ /* 0x000fe80000100a00 */
[----:B------:R-:W-:Y:S04]  /*46c20*/  STL.64 [R1+0x1548], R58 ;  /* 0x0015483a01007387 */ /* 0x000fe80000100a00 */
[----:B------:R-:W-:Y:S04]  /*46c30*/  STL.64 [R1+0x23b0], R52 ;  /* 0x0023b03401007387 */ /* 0x000fe80000100a00 */
[----:B------:R-:W-:Y:S04]  /*46c40*/  STL.64 [R1+0x23b8], R54 ;  /* 0x0023b83601007387 */ /* 0x000fe80000100a00 */
[----:B------:R1:W-:Y:S04]  /*46c50*/  STL.64 [R1+0x2530], R44 ;  /* 0x0025302c01007387 */ /* 0x0003e80000100a00 */
[----:B------:R-:W-:Y:S01]  /*46c60*/  STL.64 [R1+0x2538], R46 ;  /* 0x0025382e01007387 */ /* 0x000fe20000100a00 */
[-C--:B------:R-:W-:Y:S03]  /*46c70*/  HMMA.1688.F32.TF32 R64, R224, R60.reuse, R64 ;  /* 0x0000003ce040723c */ /* 0x080fe60000081040 */
[----:B------:R-:W2:Y:S04]  /*46c80*/  LDSM.16.M88.4 R56, [R241+0x21000] ;  /* 0x02100000f138783b */ /* 0x000ea80000000200 */
[----:B-1----:R-:W3:Y:S04]  /*46c90*/  LDL.LU.64 R44, [R1+0x42c0] ;  /* 0x0042c000012c7983 */ /* 0x002ee80000300a00 */
[----:B------:R1:W-:Y:S04]  /*46ca0*/  STL.64 [R1+0x2730], R48 ;  /* 0x0027303001007387 */ /* 0x0003e80000100a00 */
[----:B------:R-:W-:Y:S04]  /*46cb0*/  STL.64 [R1+0x2738], R50 ;  /* 0x0027383201007387 */ /* 0x000fe80000100a00 */
[----:B------:R-:W4:Y:S04]  /*46cc0*/  LDSM.16.M88.4 R52, [R241+0x21400] ;  /* 0x02140000f134783b */ /* 0x000f280000000200 */
[----:B-1----:R-:W3:Y:S04]  /*46cd0*/  LDL.LU.64 R48, [R1+0x42b8] ;  /* 0x0042b80001307983 */ /* 0x002ee80000300a00 */
[----:B------:R-:W-:Y:S04]  /*46ce0*/  STL.64 [R1+0x2850], R148 ;  /* 0x0028509401007387 */ /* 0x000fe80000100a00 */
[----:B------:R1:W-:Y:S04]  /*46cf0*/  STL.64 [R1+0x2858], R150 ;  /* 0x0028589601007387 */ /* 0x0003e80000100a00 */
[----:B-1----:R-:W3:Y:S04]  /*46d00*/  LDL.LU.64 R150, [R1+0x42b0] ;  /* 0x0042b00001967983 */ /* 0x002ee80000300a00 */
[----:B------:R-:W3:Y:S04]  /*46d10*/  LDL.LU.64 R148, [R1+0x42a8] ;  /* 0x0042a80001947983 */ /* 0x000ee80000300a00 */
[----:B------:R-:W-:Y:S04]  /*46d20*/  STL.64 [R1+0x2a30], R244 ;  /* 0x002a30f401007387 */ /* 0x000fe80000100a00 */
[----:B------:R1:W-:Y:S04]  /*46d30*/  STL.64 [R1+0x2a38], R246 ;  /* 0x002a38f601007387 */ /* 0x0003e80000100a00 */
[----:B-1----:R-:W3:Y:S04]  /*46d40*/  LDL.LU.64 R246, [R1+0x42a0] ;  /* 0x0042a00001f67983 */ /* 0x002ee80000300a00 */
[----:B------:R-:W3:Y:S04]  /*46d50*/  LDL.LU.64 R244, [R1+0x4298] ;  /* 0x0042980001f47983 */ /* 0x000ee80000300a00 */
[----:B------:R-:W-:Y:S04]  /*46d60*/  STL.64 [R1+0x2b10], R64 ;  /* 0x002b104001007387 */ /* 0x000fe80000100a00 */
[----:B------:R1:W-:Y:S02]  /*46d70*/  STL.64 [R1+0x2b18], R66 ;  /* 0x002b184201007387 */ /* 0x0003e40000100a00 */
[-C--:B-1----:R-:W-:Y:S08]  /*46d80*/  HMMA.1688.F32.TF32 R64, R220, R60.reuse, R72 ;  /* 0x0000003cdc40723c */ /* 0x082ff00000081048 */
[-C--:B------:R-:W-:Y:S11]  /*46d90*/  HMMA.1688.F32.TF32 R72, R216, R60.reuse, R144 ;  /* 0x0000003cd848723c */ /* 0x080ff60000081090 */
[----:B------:R-:W-:Y:S04]  /*46da0*/  @!UPT UIADD3 URZ, URZ, URZ, URZ ;  /* 0x0000003f3f3ff290 */ /* 0x000fe8000fffe03f */
[----:B------:R-:W-:Y:S04]  /*46db0*/  STL.64 [R1+0x2bd0], R64 ;  /* 0x002bd04001007387 */ /* 0x000fe80000100a00 */
[----:B------:R1:W-:Y:S02]  /*46dc0*/  STL.64 [R1+0x2bd8], R66 ;  /* 0x002bd84201007387 */ /* 0x0003e40000100a00 */
[----:B-1----:R-:W-:Y:S02]  /*46dd0*/  HMMA.1688.F32.TF32 R64, R152, R60, R68 ;  /* 0x0000003c9840723c */ /* 0x002fe40000081044 */
[----:B------:R-:W-:Y:S04]  /*46de0*/  STL.64 [R1+0x2c70], R72 ;  /* 0x002c704801007387 */ /* 0x000fe80000100a00 */
[----:B------:R-:W-:Y:S02]  /*46df0*/  STL.64 [R1+0x2c78], R74 ;  /* 0x002c784a01007387 */ /* 0x000fe40000100a00 */
[-C--:B--2---:R-:W-:Y:S11]  /*46e00*/  HMMA.1688.F32.TF32 R68, R108, R56.reuse, R248 ;  /* 0x000000386c44723c */ /* 0x084ff600000810f8 */
[----:B------:R-:W-:Y:S04]  /*46e10*/  @!UPT UIADD3 URZ, URZ, URZ, URZ ;  /* 0x0000003f3f3ff290 */ /* 0x000fe8000fffe03f */
[----:B------:R-:W-:Y:S04]  /*46e20*/  STL.64 [R1+0x2cf0], R64 ;  /* 0x002cf04001007387 */ /* 0x000fe80000100a00 */
[----:B------:R1:W-:Y:S02]  /*46e30*/  STL.64 [R1+0x2cf8], R66 ;  /* 0x002cf84201007387 */ /* 0x0003e40000100a00 */
[-C--:B-1----:R-:W-:Y:S08]  /*46e40*/  HMMA.1688.F32.TF32 R64, R112, R56.reuse, R100 ;  /* 0x000000387040723c */ /* 0x082ff00000081064 */
[----:B------:R-:W-:Y:S08]  /*46e50*/  HMMA.1688.F32.TF32 R4, R152, R56, R4 ;  /* 0x000000389804723c */ /* 0x000ff00000081004 */
[----:B---3--:R-:W-:Y:S11]  /*46e60*/  HMMA.1688.F32.TF32 R60, R156, R60, R244 ;  /* 0x0000003c9c3c723c */ /* 0x008ff600000810f4 */
[----:B------:R-:W-:Y:S11]  /*46e70*/  @!UPT UIADD3 URZ, URZ, URZ, URZ ;  /* 0x0000003f3f3ff290 */ /* 0x000ff6000fffe03f */
[----:B------:R-:W-:Y:S01]  /*46e80*/  @!UPT UIADD3 URZ, URZ, URZ, URZ ;  /* 0x0000003f3f3ff290 */ /* 0x000fe2000fffe03f */
        /* <DEDUP_REMOVED lines=37> */
[----:B------:R-:W-:Y:S10]  /*470e0*/  STL.64 [R1+0x2ab8], R42 ;  /* 0x002ab82a01007387 */ /* 0x000ff40000100a00 */
[----:B------:R-:W-:Y:S04]  /*470f0*/  STL.64 [R1+0x2b80], R24 ;  /* 0x002b801801007387 */ /* 0x000fe80000100a00 */
[----:B------:R1:W-:Y:S04]  /*47100*/  STL.64 [R1+0x2b88], R26 ;  /* 0x002b881a01007387 */ /* 0x0003e80000100a00 */
[----:B------:R-:W-:Y:S04]  /*47110*/  STL.64 [R1+0x2c30], R28 ;  /* 0x002c301c01007387 */ /* 0x000fe80000100a00 */
[----:B------:R-:W-:Y:S01]  /*47120*/  STL.64 [R1+0x2c38], R30 ;  /* 0x002c381e01007387 */ /* 0x000fe20000100a00 */
[----:B-1----:R-:W-:Y:S03]  /*47130*/  HMMA.1688.F32.TF32 R24, R156, R56, R148 ;  /* 0x000000389c18723c */ /* 0x002fe60000081094 */
[----:B------:R-:W-:Y:S04]  /*47140*/  STL.64 [R1+0x3f30], R58 ;  /* 0x003f303a01007387 */ /* 0x000fe80000100a00 */
[----:B------:R-:W-:Y:S04]  /*47150*/  STL.64 [R1+0x2cc0], R4 ;  /* 0x002cc00401007387 */ /* 0x000fe80000100a00 */
[----:B------:R4:W-:Y:S02]  /*47160*/  STL.64 [R1+0x2cc8], R6 ;  /* 0x002cc80601007387 */ /* 0x0009e40000100a00 */
[----:B----4-:R-:W-:Y:S10]  /*47170*/  HMMA.1688.F32.TF32 R4, R108, R52, R212 ;  /* 0x000000346c04723c */ /* 0x010ff400000810d4 */
[----:B------:R1:W-:Y:S04]  /*47180*/  STL.64 [R1+0x2d30], R24 ;  /* 0x002d301801007387 */ /* 0x0003e80000100a00 */
[----:B------:R2:W-:Y:S04]  /*47190*/  STL.64 [R1+0x2d38], R26 ;  /* 0x002d381a01007387 */ /* 0x0005e80000100a00 */
[----:B------:R-:W3:Y:S05]  /*471a0*/  LDL.LU R76, [R1+0x280] ;  /* 0x00028000014c7983 */ /* 0x000eea0000300800 */
        /* <DEDUP_REMOVED lines=30> */
[----:B-1----:R-:W3:Y:S04]  /*47390*/  LDL.LU R24, [R1+0x15e0] ;  /* 0x0015e00001187983 */ /* 0x002ee80000300800 */
[----:B------:R-:W3:Y:S04]  /*473a0*/  LDL.LU R25, [R1+0x15e4] ;  /* 0x0015e40001197983 */ /* 0x000ee80000300800 */
[----:B--2---:R-:W3:Y:S01]  /*473b0*/  LDL.LU R26, [R1+0x15e8] ;  /* 0x0015e800011a7983 */ /* 0x004ee20000300800 */
[----:B------:R-:W-:-:S03]  /*473c0*/  MOV R251, R44 ;  /* 0x0000002c00fb7202 */ /* 0x000fc60000000f00 */
[----:B------:R-:W3:Y:S01]  /*473d0*/  LDL.LU R27, [R1+0x15ec] ;  /* 0x0015ec00011b7983 */ /* 0x000ee20000300800 */
[----:B------:R-:W-:-:S03]  /*473e0*/  IMAD.MOV.U32 R68, RZ, RZ, R45 ;  /* 0x000000ffff447224 */ /* 0x000fc600078e002d */
[----:B------:R-:W2:Y:S04]  /*473f0*/  LDL.LU R48, [R1+0x4290] ;  /* 0x0042900001307983 */ /* 0x000ea80000300800 */
[----:B------:R-:W3:Y:S04]  /*47400*/  LDL.LU R249, [R1+0x1f4] ;  /* 0x0001f40001f97983 */ /* 0x000ee80000300800 */
[----:B------:R-:W3:Y:S04]  /*47410*/  LDL.LU R250, [R1+0x1f8] ;  /* 0x0001f80001fa7983 */ /* 0x000ee80000300800 */
[----:B------:R-:W3:Y:S04]  /*47420*/  LDL.LU R44, [R1+0x428c] ;  /* 0x00428c00012c7983 */ /* 0x000ee80000300800 */
[----:B------:R-:W4:Y:S01]  /*47430*/  LDL.LU R45, [R1+0x4288] ;  /* 0x00428800012d7983 */ /* 0x000f220000300800 */
[----:B------:R-:W-:-:S03]  /*47440*/  IMAD.MOV.U32 R69, RZ, RZ, R49 ;  /* 0x000000ffff457224 */ /* 0x000fc600078e0031 */
[----:B------:R-:W4:Y:S01]  /*47450*/  LDL.LU R49, [R1+0x4284] ;  /* 0x0042840001317983 */ /* 0x000f220000300800 */
[----:B--2---:R-:W-:-:S03]  /*47460*/  IMAD.MOV.U32 R70, RZ, RZ, R48 ;  /* 0x000000ffff467224 */ /* 0x004fc600078e0030 */
[----:B------:R-:W2:Y:S04]  /*47470*/  LDL.LU R48, [R1+0x4280] ;  /* 0x0042800001307983 */ /* 0x000ea80000300800 */
[----:B------:R-:W2:Y:S04]  /*47480*/  LDL.LU R71, [R1+0x21c] ;  /* 0x00021c0001477983 */ /* 0x000ea80000300800 */
[----:B------:R-:W2:Y:S01]  /*47490*/  LDL.LU R144, [R1+0x230] ;  /* 0x0002300001907983 */ /* 0x000ea20000300800 */
[----:B---3--:R-:W-:-:S03]  /*474a0*/  MOV R145, R44 ;  /* 0x0000002c00917202 */ /* 0x008fc60000000f00 */
[----:B------:R-:W3:Y:S01]  /*474b0*/  LDL.LU R44, [R1+0x427c] ;  /* 0x00427c00012c7983 */ /* 0x000ee20000300800 */
[----:B----4-:R-:W-:-:S03]  /*474c0*/  IMAD.MOV.U32 R146, RZ, RZ, R45 ;  /* 0x000000ffff927224 */ /* 0x010fc600078e002d */
        /* <DEDUP_REMOVED lines=17> */
[----:B---3--:R-:W-:-:S03]  /*475e0*/  IMAD.MOV.U32 R63, RZ, RZ, R44 ;  /* 0x000000ffff3f7224 */ /* 0x008fc600078e002c */
[----:B------:R-:W3:Y:S01]  /*475f0*/  LDL.LU R61, [R1+0x694] ;  /* 0x00069400013d7983 */ /* 0x000ee20000300800 */
[----:B----4-:R-:W-:-:S03]  /*47600*/  MOV R62, R45 ;  /* 0x0000002d003e7202 */ /* 0x010fc60000000f00 */
        /* <DEDUP_REMOVED lines=48> */
[-C--:B----4-:R-:W-:Y:S11]  /*47910*/  HMMA.1688.F32.TF32 R212, R120, R52.reuse, R212 ;  /* 0x0000003478d4723c */ /* 0x090ff600000810d4 */
[----:B------:R-:W-:Y:S04]  /*47920*/  @!UPT UIADD3 URZ, URZ, URZ, URZ ;  /* 0x0000003f3f3ff290 */ /* 0x000fe8000fffe03f */
[----:B------:R1:W-:Y:S04]  /*47930*/  STL.64 [R1+0xe00], R40 ;  /* 0x000e002801007387 */ /* 0x0003e80000100a00 */
[----:B------:R-:W-:Y:S04]  /*47940*/  STL.64 [R1+0xe08], R42 ;  /* 0x000e082a01007387 */ /* 0x000fe80000100a00 */
[----:B-1----:R-:W2:Y:S04]  /*47950*/  LDL.LU.64 R40, [R1+0x4250] ;  /* 0x0042500001287983 */ /* 0x002ea80000300a00 */
        /* <DEDUP_REMOVED lines=13> */
[-C--:B-1----:R-:W-:Y:S02]  /*47a30*/  HMMA.1688.F32.TF32 R56, R128, R52.reuse, R48 ;  /* 0x000000348038723c */ /* 0x082fe40000081030 */
[----:B------:R-:W-:Y:S11]  /*47a40*/  LDSM.16.M88.4 R48, [R241+0x21800] ;  /* 0x02180000f130783b */ /* 0x000ff60000000200 */
[----:B------:R-:W-:Y:S10]  /*47a50*/  @!UPT UIADD3 URZ, URZ, URZ, URZ ;  /* 0x0000003f3f3ff290 */ /* 0x000ff4000fffe03f */
[----:B------:R-:W-:Y:S04]  /*47a60*/  STL.64 [R1+0x13e0], R56 ;  /* 0x0013e03801007387 */ /* 0x000fe80000100a00 */
[----:B------:R1:W-:Y:S02]  /*47a70*/  STL.64 [R1+0x13e8], R58 ;  /* 0x0013e83a01007387 */ /* 0x0003e40000100a00 */
[-C--:B-1----:R-:W-:Y:S02]  /*47a80*/  HMMA.1688.F32.TF32 R56, R132, R52.reuse, R44 ;  /* 0x000000348438723c */ /* 0x082fe4000008102c */
[----:B------:R-:W1:Y:S06]  /*47a90*/  LDSM.16.M88.4 R44, [R241+0x21c00] ;  /* 0x021c0000f12c783b */ /* 0x000e6c0000000200 */
[-C--:B------:R-:W-:Y:S01]  /*47aa0*/  HMMA.1688.F32.TF32 R60, R236, R52.reuse, R60 ;  /* 0x00000034ec3c723c */ /* 0x080fe2000008103c */
[----:B-1----:R-:W-:Y:S11]  /*47ab0*/  STL [R1+0x3e04], R46 ;  /* 0x003e042e01007387 */ /* 0x002ff60000100800 */
[----:B------:R-:W-:Y:S03]  /*47ac0*/  @!UPT UIADD3 URZ, URZ, URZ, URZ ;  /* 0x0000003f3f3ff290 */ /* 0x000fe6000fffe03f */
[----:B------:R-:W-:Y:S04]  /*47ad0*/  STL.64 [R1+0x1470], R56 ;  /* 0x0014703801007387 */ /* 0x000fe80000100a00 */
[----:B------:R1:W-:Y:S02]  /*47ae0*/  STL.64 [R1+0x1478], R58 ;  /* 0x0014783a01007387 */ /* 0x0003e40000100a00 */
[-C--:B-1----:R-:W-:Y:S02]  /*47af0*/  HMMA.1688.F32.TF32 R56, R96, R52.reuse, R148 ;  /* 0x000000346038723c */ /* 0x082fe40000081094 */
[----:B------:R-:W-:Y:S06]  /*47b00*/  STL [R1+0x3df8], R47 ;  /* 0x003df82f01007387 */ /* 0x000fec0000100800 */
[-C--:B------:R-:W-:Y:S11]  /*47b10*/  HMMA.1688.F32.TF32 R148, R232, R52.reuse, R244 ;  /* 0x00000034e894723c */ /* 0x080ff600000810f4 */
[----:B------:R-:W-:Y:S04]  /*47b20*/  @!UPT UIADD3 URZ, URZ, URZ, URZ ;  /* 0x0000003f3f3ff290 */ /* 0x000fe8000fffe03f */
[----:B------:R-:W-:Y:S04]  /*47b30*/  STL.64 [R1+0x23c0], R56 ;  /* 0x0023c03801007387 */ /* 0x000fe80000100a00 */
[----:B------:R1:W-:Y:S04]  /*47b40*/  STL.64 [R1+0x23c8], R58 ;  /* 0x0023c83a01007387 */ /* 0x0003e80000100a00 */
[----:B------:R-:W-:Y:S04]  /*47b50*/  STL.64 [R1+0x2540], R60 ;  /* 0x0025403c01007387 */ /* 0x000fe80000100a00 */
[----:B------:R1:W-:Y:S02]  /*47b60*/  STL.64 [R1+0x2548], R62 ;  /* 0x0025483e01007387 */ /* 0x0003e40000100a00 */
[-C--:B-1----:R-:W-:Y:S08]  /*47b70*/  HMMA.1688.F32.TF32 R56, R228, R52.reuse, R64 ;  /* 0x00000034e438723c */ /* 0x082ff00000081040 */
[-C--:B------:R-:W-:Y:S01]  /*47b80*/  HMMA.1688.F32.TF32 R60, R224, R52.reuse, R72 ;  /* 0x00000034e03c723c */ /* 0x080fe20000081048 */
[----:B------:R-:W-:Y:S04]  /*47b90*/  STL.64 [R1+0x2740], R148 ;  /* 0x0027409401007387 */ /* 0x000fe80000100a00 */
[----:B------:R-:W-:Y:S03]  /*47ba0*/  STL.64 [R1+0x2748], R150 ;  /* 0x0027489601007387 */ /* 0x000fe60000100a00 */
        /* <DEDUP_REMOVED lines=12> */
[----:B------:R2:W-:Y:S01]  /*47c70*/  STL.64 [R1+0x2c88], R62 ;  /* 0x002c883e01007387 */ /* 0x0005e20000100a00 */
[-C--:B-1----:R-:W-:Y:S08]  /*47c80*/  HMMA.1688.F32.TF32 R56, R108, R48.reuse, R100 ;  /* 0x000000306c38723c */ /* 0x082ff00000081064 */
[-C--:B--2---:R-:W-:Y:S08]  /*47c90*/  HMMA.1688.F32.TF32 R60, R112, R48.reuse, R24 ;  /* 0x00000030703c723c */ /* 0x084ff00000081018 */
[----:B------:R-:W-:Y:S08]  /*47ca0*/  HMMA.1688.F32.TF32 R24, R116, R48, R136 ;  /* 0x000000307418723c */ /* 0x000ff00000081088 */
[----:B----4-:R-:W-:Y:S08]  /*47cb0*/  HMMA.1688.F32.TF32 R64, R156, R52, R212 ;  /* 0x000000349c40723c */ /* 0x010ff000000810d4 */
[-C--:B------:R-:W-:Y:S11]  /*47cc0*/  HMMA.1688.F32.TF32 R28, R124, R48.reuse, R28 ;  /* 0x000000307c1c723c */ /* 0x080ff6000008101c */
[----:B------:R-:W-:Y:S04]  /*47cd0*/  @!UPT UIADD3 URZ, URZ, URZ, URZ ;  /* 0x0000003f3f3ff290 */ /* 0x000fe8000fffe03f */
        /* <DEDUP_REMOVED lines=29> */
[----:B------:R-:W-:Y:S04]  /*47eb0*/  STL.64 [R1+0x25e0], R56 ;  /* 0x0025e03801007387 */ /* 0x000fe80000100a00 */
[----:B------:R-:W-:Y:S04]  /*47ec0*/  STL.64 [R1+0x25e8], R58 ;  /* 0x0025e83a01007387 */ /* 0x000fe80000100a00 */
[----:B------:R-:W2:Y:S01]  /*47ed0*/  LDL.LU R76, [R1+0x390] ;  /* 0x00039000014c7983 */ /* 0x000ea20000300800 */
[----:B------:R-:W-:-:S03]  /*47ee0*/  IMAD.MOV.U32 R77, RZ, RZ, R41 ;  /* 0x000000ffff4d7224 */ /* 0x000fc600078e0029 */
[----:B------:R-:W-:Y:S01]  /*47ef0*/  STL.64 [R1+0x27e0], R28 ;  /* 0x0027e01c01007387 */ /* 0x000fe20000100a00 */
[----:B------:R-:W-:-:S03]  /*47f00*/  IMAD.MOV.U32 R78, RZ, RZ, R40 ;  /* 0x000000ffff4e7224 */ /* 0x000fc600078e0028 */
[----:B------:R-:W-:Y:S04]  /*47f10*/  STL.64 [R1+0x27e8], R30 ;  /* 0x0027e81e01007387 */ /* 0x000fe80000100a00 */
        /* <DEDUP_REMOVED lines=15> */
[----:B-1----:R-:W2:Y:S04]  /*48010*/  LDL.LU R24, [R1+0x200] ;  /* 0x0002000001187983 */ /* 0x002ea80000300800 */
[----:B------:R-:W2:Y:S04]  /*48020*/  LDL.LU R25, [R1+0x204] ;  /* 0x0002040001197983 */ /* 0x000ea80000300800 */
[----:B----4-:R-:W2:Y:S04]  /*48030*/  LDL.LU R26, [R1+0x208] ;  /* 0x00020800011a7983 */ /* 0x010ea80000300800 */
[----:B------:R-:W2:Y:S01]  /*48040*/  LDL.LU R27, [R1+0x20c] ;  /* 0x00020c00011b7983 */ /* 0x000ea20000300800 */
[----:B------:R-:W-:-:S03]  /*48050*/  MOV R136, R33 ;  /* 0x0000002100887202 */ /* 0x000fc60000000f00 */
[----:B------:R-:W4:Y:S01]  /*48060*/  LDL.LU R100, [R1+0x220] ;  /* 0x0002200001647983 */ /* 0x000f220000300800 */
[----:B------:R-:W-:-:S03]  /*48070*/  IMAD.MOV.U32 R137, RZ, RZ, R32 ;  /* 0x000000ffff897224 */ /* 0x000fc600078e0020 */
[----:B------:R-:W4:Y:S04]  /*48080*/  LDL.LU R101, [R1+0x224] ;  /* 0x0002240001657983 */ /* 0x000f280000300800 */
[----:B------:R-:W4:Y:S04]  /*48090*/  LDL.LU R102, [R1+0x228] ;  /* 0x0002280001667983 */ /* 0x000f280000300800 */
[----:B------:R-:W4:Y:S04]  /*480a0*/  LDL.LU R103, [R1+0x22c] ;  /* 0x00022c0001677983 */ /* 0x000f280000300800 */
[----:B------:R-:W2:Y:S04]  /*480b0*/  LDL.LU R33, [R1+0x4220] ;  /* 0x0042200001217983 */ /* 0x000ea80000300800 */
[----:B------:R-:W4:Y:S01]  /*480c0*/  LDL.LU R32, [R1+0x421c] ;  /* 0x00421c0001207983 */ /* 0x000f220000300800 */
[----:B------:R-:W-:-:S02]  /*480d0*/  IMAD.MOV.U32 R138, RZ, RZ, R37 ;  /* 0x000000ffff8a7224 */ /* 0x000fc400078e0025 */
[----:B------:R-:W-:Y:S01]  /*480e0*/  IMAD.MOV.U32 R139, RZ, RZ, R36 ;  /* 0x000000ffff8b7224 */ /* 0x000fe200078e0024 */
        /* <DEDUP_REMOVED lines=26> */
[-C--:B---3--:R-:W-:Y:S11]  /*48290*/  HMMA.1688.F32.TF32 R4, R156, R48.reuse, R4 ;  /* 0x000000309c04723c */ /* 0x088ff60000081004 */
[----:B------:R-:W-:Y:S11]  /*482a0*/  @!UPT UIADD3 URZ, URZ, URZ, URZ ;  /* 0x0000003f3f3ff290 */ /* 0x000ff6000fffe03f */
[----:B------:R-:W-:Y:S02]  /*482b0*/  @!UPT UIADD3 URZ, URZ, URZ, URZ ;  /* 0x0000003f3f3ff290 */ /* 0x000fe4000fffe03f */
[----:B------:R-:W-:Y:S02]  /*482c0*/  IMAD.MOV.U32 R52, RZ, RZ, R5 ;  /* 0x000000ffff347224 */ /* 0x000fe400078e0005 */
[----:B------:R-:W-:Y:S02]  /*482d0*/  IMAD.MOV.U32 R53, RZ, RZ, R4 ;  /* 0x000000ffff357224 */ /* 0x000fe400078e0004 */
[----:B--2---:R-:W-:Y:S01]  /*482e0*/  IMAD.MOV.U32 R211, RZ, RZ, R33 ;  /* 0x000000ffffd37224 */ /* 0x004fe200078e0021 */
[----:B----4-:R-:W-:Y:S02]  /*482f0*/  MOV R210, R32 ;  /* 0x0000002000d27202 */ /* 0x010fe40000000f00 */
[----:B------:R-:W2:Y:S04]  /*48300*/  LDL.LU R32, [R1+0x4210] ;  /* 0x0042100001207983 */ /* 0x000ea80000300800 */
[----:B------:R-:W3:Y:S01]  /*48310*/  LDL.LU R33, [R1+0x420c] ;  /* 0x00420c0001217983 */ /* 0x000ee20000300800 */
[-C--:B------:R-:W-:Y:S08]  /*48320*/  HMMA.1688.F32.TF32 R60, R220, R48.reuse, R100 ;  /* 0x00000030dc3c723c */ /* 0x080ff00000081064 */
[-C--:B------:R-:W-:Y:S08]  /*48330*/  HMMA.1688.F32.TF32 R56, R216, R48.reuse, R24 ;  /* 0x00000030d838723c */ /* 0x080ff00000081018 */
[----:B------:R-:W-:Y:S07]  /*48340*/  HMMA.1688.F32.TF32 R24, R152, R48, R136 ;  /* 0x000000309818723c */ /* 0x000fee0000081088 */
[----:B------:R-:W-:Y:S01]  /*48350*/  STL.64 [R1+0x2ac0], R60 ;  /* 0x002ac03c01007387 */ /* 0x000fe20000100a00 */
[----:B------:R-:W-:-:S03]  /*48360*/  IMAD.MOV.U32 R48, RZ, RZ, R7 ;  /* 0x000000ffff307224 */ /* 0x000fc600078e0007 */
[----:B------:R-:W-:Y:S01]  /*48370*/  STL.64 [R1+0x2ac8], R62 ;  /* 0x002ac83e01007387 */ /* 0x000fe20000100a00 */
[----:B------:R-:W-:-:S03]  /*48380*/  MOV R49, R6 ;  /* 0x0000000600317202 */ /* 0x000fc60000000f00 */
[----:B------:R-:W-:Y:S04]  /*48390*/  STL.64 [R1+0x2b90], R56 ;  /* 0x002b903801007387 */ /* 0x000fe80000100a00 */
[----:B------:R-:W-:Y:S04]  /*483a0*/  STL.64 [R1+0x2b98], R58 ;  /* 0x002b983a01007387 */ /* 0x000fe80000100a00 */
[----:B------:R-:W-:Y:S04]  /*483b0*/  STL.64 [R1+0x2c40], R24 ;  /* 0x002c401801007387 */ /* 0x000fe80000100a00 */
[----:B------:R1:W-:Y:S04]  /*483c0*/  STL.64 [R1+0x2c48], R26 ;  /* 0x002c481a01007387 */ /* 0x0003e80000100a00 */
[----:B------:R-:W-:Y:S04]  /*483d0*/  STL [R1+0x3b74], R48 ;  /* 0x003b743001007387 */ /* 0x000fe80000100800 */
[----:B------:R-:W-:Y:S04]  /*483e0*/  STL [R1+0x3b70], R52 ;  /* 0x003b703401007387 */ /* 0x000fe80000100800 */
[----:B------:R-:W-:Y:S04]  /*483f0*/  STL [R1+0x3b5c], R53 ;  /* 0x003b5c3501007387 */ /* 0x000fe80000100800 */
[----:B------:R-:W-:Y:S04]  /*48400*/  STL.64 [R1+0x3f38], R54 ;  /* 0x003f383601007387 */ /* 0x000fe80000100a00 */
[----:B------:R-:W-:Y:S01]  /*48410*/  STL [R1+0x3b58], R49 ;  /* 0x003b583101007387 */ /* 0x000fe20000100800 */
[-C--:B-1----:R-:W-:Y:S03]  /*48420*/  HMMA.1688.F32.TF32 R24, R112, R44.reuse, R28 ;  /* 0x0000002c7018723c */ /* 0x082fe6000008101c */
[----:B------:R1:W-:Y:S05]  /*48430*/  STL.64 [R1+0x3f40], R50 ;  /* 0x003f403201007387 */ /* 0x0003ea0000100a00 */
[-C--:B------:R-:W-:Y:S08]  /*48440*/  HMMA.1688.F32.TF32 R4, R116, R44.reuse, R140 ;  /* 0x0000002c7404723c */ /* 0x080ff0000008108c */
[-C--:B-1----:R-:W-:Y:S11]  /*48450*/  HMMA.1688.F32.TF32 R48, R108, R44.reuse, R88 ;  /* 0x0000002c6c30723c */ /* 0x082ff60000081058 */
[----:B------:R-:W-:Y:S11]  /*48460*/  @!UPT UIADD3 URZ, URZ, URZ, URZ ;  /* 0x0000003f3f3ff290 */ /* 0x000ff6000fffe03f */
[----:B------:R-:W-:Y:S01]  /*48470*/  @!UPT UIADD3 URZ, URZ, URZ, URZ ;  /* 0x0000003f3f3ff290 */ /* 0x000fe2000fffe03f */
[----:B------:R-:W-:Y:S04]  /*48480*/  STL.64 [R1+0xc20], R48 ;  /* 0x000c203001007387 */ /* 0x000fe80000100a00 */
[----:B------:R-:W-:Y:S04]  /*48490*/  STL.64 [R1+0xc28], R50 ;  /* 0x000c283201007387 */ /* 0x000fe80000100a00 */
[----:B------:R-:W-:Y:S04]  /*484a0*/  STL.64 [R1+0xc50], R24 ;  /* 0x000c501801007387 */ /* 0x000fe80000100a00 */
[----:B------:R-:W-:Y:S04]  /*484b0*/  STL.64 [R1+0xc58], R26 ;  /* 0x000c581a01007387 */ /* 0x000fe80000100a00 */
[----:B------:R-:W-:Y:S04]  /*484c0*/  STL.64 [R1+0xc60], R4 ;  /* 0x000c600401007387 */ /* 0x000fe80000100a00 */
[----:B------:R1:W-:Y:S02]  /*484d0*/  STL.64 [R1+0xc68], R6 ;  /* 0x000c680601007387 */ /* 0x0003e40000100a00 */
[-C--:B-1----:R-:W-:Y:S02]  /*484e0*/  HMMA.1688.F32.TF32 R4, R128, R44.reuse, R40 ;  /* 0x0000002c8004723c */ /* 0x082fe40000081028 */
[----:B------:R-:W1:Y:S06]  /*484f0*/  LDSM.16.M88.4 R40, [R241+0x22000] ;  /* 0x02200000f128783b */ /* 0x000e6c0000000200 */
[-C--:B------:R-:W-:Y:S08]  /*48500*/  HMMA.1688.F32.TF32 R28, R120, R44.reuse, R84 ;  /* 0x0000002c781c723c */ /* 0x080ff00000081054 */
[-C--:B------:R-:W-:Y:S01]  /*48510*/  HMMA.1688.F32.TF32 R24, R124, R44.reuse, R36 ;  /* 0x0000002c7c18723c */ /* 0x080fe20000081024 */
[----:B------:R-:W4:Y:S11]  /*48520*/  LDSM.16.M88.4 R36, [R241+0x22400] ;  /* 0x02240000f124783b */ /* 0x000f360000000200 */
[----:B------:R-:W-:Y:S03]  /*48530*/  @!UPT UIADD3 URZ, URZ, URZ, URZ ;  /* 0x0000003f3f3ff290 */ /* 0x000fe6000fffe03f */
[----:B------:R-:W-:Y:S04]  /*48540*/  STL.64 [R1+0xc80], R28 ;  /* 0x000c801c01007387 */ /* 0x000fe80000100a00 */
[----:B------:R-:W-:Y:S04]  /*48550*/  STL.64 [R1+0xc88], R30 ;  /* 0x000c881e01007387 */ /* 0x000fe80000100a00 */
[----:B------:R-:W-:Y:S04]  /*48560*/  STL.64 [R1+0xde0], R24 ;  /* 0x000de01801007387 */ /* 0x000fe80000100a00 */
[----:B------:R-:W-:Y:S04]  /*48570*/  STL.64 [R1+0xde8], R26 ;  /* 0x000de81a01007387 */ /* 0x000fe80000100a00 */
[----:B-1----:R-:W-:Y:S04]  /*48580*/  STL [R1+0x3e0c], R42 ;  /* 0x003e0c2a01007387 */ /* 0x002fe80000100800 */
[----:B------:R-:W-:Y:S04]  /*48590*/  STL.64 [R1+0x1020], R4 ;  /* 0x0010200401007387 */ /* 0x000fe80000100a00 */
[----:B------:R1:W-:Y:S02]  /*485a0*/  STL.64 [R1+0x1028], R6 ;  /* 0x0010280601007387 */ /* 0x0003e40000100a00 */
[-C--:B-1----:R-:W-:Y:S02]  /*485b0*/  HMMA.1688.F32.TF32 R4, R132, R44.reuse, R200 ;  /* 0x0000002c8404723c */ /* 0x082fe400000810c8 */
[----:B------:R-:W-:Y:S04]  /*485c0*/  STL [R1+0x3e08], R43 ;  /* 0x003e082b01007387 */ /* 0x000fe80000100800 */
[----:B----4-:R-:W-:Y:S11]  /*485d0*/  STL [R1+0x3e14], R38 ;  /* 0x003e142601007387 */ /* 0x010ff60000100800 */
[----:B------:R-:W-:Y:S06]  /*485e0*/  @!UPT UIADD3 URZ, URZ, URZ, URZ ;  /* 0x0000003f3f3ff290 */ /* 0x000fec000fffe03f */
[----:B------:R-:W-:Y:S04]  /*485f0*/  STL.64 [R1+0x1360], R4 ;  /* 0x0013600401007387 */ /* 0x000fe80000100a00 */
[----:B------:R1:W-:Y:S02]  /*48600*/  STL.64 [R1+0x1368], R6 ;  /* 0x0013680601007387 */ /* 0x0003e40000100a00 */
[-C--:B-1----:R-:W-:Y:S02]  /*48610*/  HMMA.1688.F32.TF32 R4, R96, R44.reuse, R80 ;  /* 0x0000002c6004723c */ /* 0x082fe40000081050 */
[----:B------:R-:W-:Y:S06]  /*48620*/  STL [R1+0x3e10], R39 ;  /* 0x003e102701007387 */ /* 0x000fec0000100800 */
[-C--:B------:R-:W-:Y:S08]  /*48630*/  HMMA.1688.F32.TF32 R28, R236, R44.reuse, R204 ;  /* 0x0000002cec1c723c */ /* 0x080ff000000810cc */
[-C--:B------:R-:W-:Y:S07]  /*48640*/  HMMA.1688.F32.TF32 R24, R232, R44.reuse, R76 ;  /* 0x0000002ce818723c */ /* 0x080fee000008104c */
[----:B------:R-:W-:Y:S04]  /*48650*/  STL.64 [R1+0x1420], R4 ;  /* 0x0014200401007387 */ /* 0x000fe80000100a00 */
[----:B------:R1:W-:Y:S02]  /*48660*/  STL.64 [R1+0x1428], R6 ;  /* 0x0014280601007387 */ /* 0x0003e40000100a00 */
[----:B-1----:R-:W-:Y:S02]  /*48670*/  HMMA.1688.F32.TF32 R4, R228, R44, R208 ;  /* 0x0000002ce404723c */ /* 0x002fe400000810d0 */
[----:B------:R1:W-:Y:S04]  /*48680*/  STL.64 [R1+0x15e0], R28 ;  /* 0x0015e01c01007387 */ /* 0x0003e80000100a00 */
[----:B------:R4:W-:Y:S04]  /*48690*/  STL.64 [R1+0x15e8], R30 ;  /* 0x0015e81e01007387 */ /* 0x0009e80000100a00 */
[----:B------:R-:W4:Y:S04]  /*486a0*/  LDL.LU R200, [R1+0xe80] ;  /* 0x000e800001c87983 */ /* 0x000f280000300800 */
[----:B------:R-:W-:Y:S04]  /*486b0*/  STL.64 [R1+0x2550], R24 ;  /* 0x0025501801007387 */ /* 0x000fe80000100a00 */
[----:B------:R-:W-:Y:S01]  /*486c0*/  STL.64 [R1+0x2558], R26 ;  /* 0x0025581a01007387 */ /* 0x000fe20000100a00 */
[----:B--2---:R-:W-:-:S02]  /*486d0*/  IMAD.MOV.U32 R202, RZ, RZ, R32 ;  /* 0x000000ffffca7224 */ /* 0x004fc400078e0020 */
[----:B---3--:R-:W-:Y:S02]  /*486e0*/  IMAD.MOV.U32 R201, RZ, RZ, R33 ;  /* 0x000000ffffc97224 */ /* 0x008fe400078e0021 */
        /* <DEDUP_REMOVED lines=58> */
[----:B------:R-:W-:-:S03]  /*48a90*/  MOV R51, R176 ;  /* 0x000000b000337202 */ /* 0x000fc60000000f00 */
        /* <DEDUP_REMOVED lines=11> */
[----:B----4-:R-:W4:Y:S04]  /*48b50*/  LDL.LU R30, [R1+0x338] ;  /* 0x00033800011e7983 */ /* 0x010f280000300800 */
        /* <DEDUP_REMOVED lines=33> */
[-C--:B------:R-:W-:Y:S08]  /*48d70*/  HMMA.1688.F32.TF32 R76, R220, R44.reuse, R76 ;  /* 0x0000002cdc4c723c */ /* 0x080ff0000008104c */
[-C--:B----4-:R-:W-:Y:S08]  /*48d80*/  HMMA.1688.F32.TF32 R28, R224, R44.reuse, R28 ;  /* 0x0000002ce01c723c */ /* 0x090ff0000008101c */
[-C--:B------:R-:W-:Y:S11]  /*48d90*/  HMMA.1688.F32.TF32 R208, R216, R44.reuse, R208 ;  /* 0x0000002cd8d0723c */ /* 0x080ff600000810d0 */
[----:B------:R-:W-:Y:S04]  /*48da0*/  @!UPT UIADD3 URZ, URZ, URZ, URZ ;  /* 0x0000003f3f3ff290 */ /* 0x000fe8000fffe03f */
        /* <DEDUP_REMOVED lines=11> */
[----:B------:R-:W-:Y:S11]  /*48e60*/  HMMA.1688.F32.TF32 R48, R152, R44, R48 ;  /* 0x0000002c9830723c */ /* 0x000ff60000081030 */
[----:B------:R-:W-:Y:S11]  /*48e70*/  @!UPT UIADD3 URZ, URZ, URZ, URZ ;  /* 0x0000003f3f3ff290 */ /* 0x000ff6000fffe03f */
[----:B------:R-:W-:Y:S01]  /*48e80*/  @!UPT UIADD3 URZ, URZ, URZ, URZ ;  /* 0x0000003f3f3ff290 */ /* 0x000fe2000fffe03f */
[----:B------:R-:W-:Y:S04]  /*48e90*/  STL.64 [R1+0x2bf0], R48 ;  /* 0x002bf03001007387 */ /* 0x000fe80000100a00 */
[----:B------:R2:W-:Y:S01]  /*48ea0*/  STL.64 [R1+0x2bf8], R50 ;  /* 0x002bf83201007387 */ /* 0x0005e20000100a00 */
[----:B------:R-:W-:Y:S08]  /*48eb0*/  HMMA.1688.F32.TF32 R52, R108, R40, R52 ;  /* 0x000000286c34723c */ /* 0x000ff00000081034 */
[----:B--2---:R-:W-:Y:S08]  /*48ec0*/  HMMA.1688.F32.TF32 R48, R156, R44, R208 ;  /* 0x0000002c9c30723c */ /* 0x004ff000000810d0 */
[-C--:B------:R-:W-:Y:S08]  /*48ed0*/  HMMA.1688.F32.TF32 R44, R112, R40.reuse, R4 ;  /* 0x00000028702c723c */ /* 0x080ff00000081004 */
[-C--:B------:R-:W-:Y:S07]  /*48ee0*/  HMMA.1688.F32.TF32 R4, R120, R40.reuse, R56 ;  /* 0x000000287804723c */ /* 0x080fee0000081038 */
[----:B------:R-:W-:Y:S04]  /*48ef0*/  STL.64 [R1+0x2c90], R48 ;  /* 0x002c903001007387 */ /* 0x000fe80000100a00 */
[----:B------:R1:W-:Y:S02]  /*48f00*/  STL.64 [R1+0x2c98], R50 ;  /* 0x002c983201007387 */ /* 0x0003e40000100a00 */
[-C--:B-1----:R-:W-:Y:S02]  /*48f10*/  HMMA.1688.F32.TF32 R48, R116, R40.reuse, R212 ;  /* 0x000000287430723c */ /* 0x082fe400000810d4 */
[----:B------:R-:W-:Y:S04]  /*48f20*/  STL.64 [R1+0xbb0], R52 ;  /* 0x000bb03401007387 */ /* 0x000fe80000100a00 */
[----:B------:R-:W-:Y:S04]  /*48f30*/  STL.64 [R1+0xbb8], R54 ;  /* 0x000bb83601007387 */ /* 0x000fe80000100a00 */
[----:B------:R-:W-:Y:S04]  /*48f40*/  STL.64 [R1+0xbc0], R44 ;  /* 0x000bc02c01007387 */ /* 0x000fe80000100a00 */
[----:B------:R1:W-:Y:S09]  /*48f50*/  STL.64 [R1+0xbc8], R46 ;  /* 0x000bc82e01007387 */ /* 0x0003f20000100a00 */
[----:B------:R-:W-:Y:S01]  /*48f60*/  STL.64 [R1+0xbd0], R48 ;  /* 0x000bd03001007387 */ /* 0x000fe20000100a00 */
[-C--:B-1----:R-:W-:Y:S03]  /*48f70*/  HMMA.1688.F32.TF32 R44, R124, R40.reuse, R148 ;  /* 0x000000287c2c723c */ /* 0x082fe60000081094 */
[----:B------:R3:W-:Y:S04]  /*48f80*/  STL.64 [R1+0xbd8], R50 ;  /* 0x000bd83201007387 */ /* 0x0007e80000100a00 */
[----:B------:R-:W-:Y:S04]  /*48f90*/  STL.64 [R1+0xbe0], R4 ;  /* 0x000be00401007387 */ /* 0x000fe80000100a00 */
[----:B------:R1:W-:Y:S01]  /*48fa0*/  STL.64 [R1+0xbe8], R6 ;  /* 0x000be80601007387 */ /* 0x0003e20000100a00 */
[-C--:B---3--:R-:W-:Y:S08]  /*48fb0*/  HMMA.1688.F32.TF32 R48, R128, R40.reuse, R60 ;  /* 0x000000288030723c */ /* 0x088ff0000008103c */
[-C--:B-1----:R-:W-:Y:S03]  /*48fc0*/  HMMA.1688.F32.TF32 R4, R132, R40.reuse, R244 ;  /* 0x000000288404723c */ /* 0x082fe600000810f4 */
[----:B------:R-:W-:Y:S04]  /*48fd0*/  STL.64 [R1+0xc40], R44 ;  /* 0x000c402c01007387 */ /* 0x000fe80000100a00 */
[----:B------:R1:W-:Y:S08]  /*48fe0*/  STL.64 [R1+0xc48], R46 ;  /* 0x000c482e01007387 */ /* 0x0003f00000100a00 */
[----:B------:R-:W-:Y:S01]  /*48ff0*/  STL.64 [R1+0xe40], R48 ;  /* 0x000e403001007387 */ /* 0x000fe20000100a00 */
[-C--:B-1----:R-:W-:Y:S03]  /*49000*/  HMMA.1688.F32.TF32 R44, R96, R40.reuse, R64 ;  /* 0x00000028602c723c */ /* 0x082fe60000081040 */
[----:B------:R1:W-:Y:S04]  /*49010*/  STL.64 [R1+0xe48], R50 ;  /* 0x000e483201007387 */ /* 0x0003e80000100a00 */
[----:B------:R-:W-:Y:S04]  /*49020*/  STL.64 [R1+0x10f0], R4 ;  /* 0x0010f00401007387 */ /* 0x000fe80000100a00 */
[----:B------:R2:W-:Y:S01]  /*49030*/  STL.64 [R1+0x10f8], R6 ;  /* 0x0010f80601007387 */ /* 0x0005e20000100a00 */
[-C--:B-1----:R-:W-:Y:S08]  /*49040*/  HMMA.1688.F32.TF32 R48, R236, R40.reuse, R72 ;  /* 0x00000028ec30723c */ /* 0x082ff00000081048 */
[-C--:B--2---:R-:W-:Y:S03]  /*49050*/  HMMA.1688.F32.TF32 R4, R232, R40.reuse, R144 ;  /* 0x00000028e804723c */ /* 0x084fe60000081090 */
        /* <DEDUP_REMOVED lines=13> */
[----:B------:R-:W-:Y:S04]  /*49130*/  STL.64 [R1+0x27f8], R50 ;  /* 0x0027f83201007387 */ /* 0x000fe80000100a00 */
[----:B------:R-:W-:Y:S01]  /*49140*/  STL.64 [R1+0x29e0], R4 ;  /* 0x0029e00401007387 */ /* 0x000fe20000100a00 */
[-C--:B------:R-:W-:Y:S03]  /*49150*/  HMMA.1688.F32.TF32 R24, R152, R40.reuse, R136 ;  /* 0x000000289818723c */ /* 0x080fe60000081088 */
[----:B------:R1:W-:Y:S05]  /*49160*/  STL.64 [R1+0x29e8], R6 ;  /* 0x0029e80601007387 */ /* 0x0003ea0000100a00 */
[----:B-1----:R-:W-:Y:S07]  /*49170*/  HMMA.1688.F32.TF32 R4, R156, R40, R76 ;  /* 0x000000289c04723c */ /* 0x002fee000008104c */
[----:B------:R-:W-:Y:S04]  /*49180*/  STL.64 [R1+0x2ad0], R44 ;  /* 0x002ad02c01007387 */ /* 0x000fe80000100a00 */
[----:B------:R-:W-:Y:S01]  /*49190*/  STL.64 [R1+0x2ad8], R46 ;  /* 0x002ad82e01007387 */ /* 0x000fe20000100a00 */
[-C--:B------:R-:W-:Y:S03]  /*491a0*/  HMMA.1688.F32.TF32 R40, R108, R36.reuse, R88 ;  /* 0x000000246c28723c */ /* 0x080fe60000081058 */
[----:B------:R-:W-:Y:S04]  /*491b0*/  STL.64 [R1+0x2ba0], R24 ;  /* 0x002ba01801007387 */ /* 0x000fe80000100a00 */
[----:B------:R1:W-:Y:S04]  /*491c0*/  STL.64 [R1+0x2ba8], R26 ;  /* 0x002ba81a01007387 */ /* 0x0003e80000100a00 */
[----:B------:R-:W-:Y:S01]  /*491d0*/  STL.64 [R1+0x2c50], R4 ;  /* 0x002c500401007387 */ /* 0x000fe20000100a00 */
[-C--:B-1----:R-:W-:Y:S03]  /*491e0*/  HMMA.1688.F32.TF32 R24, R112, R36.reuse, R140 ;  /* 0x000000247018723c */ /* 0x082fe6000008108c */
[----:B------:R1:W-:Y:S05]  /*491f0*/  STL.64 [R1+0x2c58], R6 ;  /* 0x002c580601007387 */ /* 0x0003ea0000100a00 */
[-C--:B-1----:R-:W-:Y:S08]  /*49200*/  HMMA.1688.F32.TF32 R4, R116, R36.reuse, R32 ;  /* 0x000000247404723c */ /* 0x082ff00000081020 */
[-C--:B------:R-:W-:Y:S01]  /*49210*/  HMMA.1688.F32.TF32 R32, R120, R36.reuse, R84 ;  /* 0x000000247820723c */ /* 0x080fe20000081054 */
[----:B------:R-:W-:Y:S04]  /*49220*/  STL.64 [R1+0xb40], R40 ;  /* 0x000b402801007387 */ /* 0x000fe80000100a00 */
[----:B------:R-:W-:Y:S04]  /*49230*/  STL.64 [R1+0xb48], R42 ;  /* 0x000b482a01007387 */ /* 0x000fe80000100a00 */
[----:B------:R-:W-:Y:S04]  /*49240*/  STL.64 [R1+0xb50], R24 ;  /* 0x000b501801007387 */ /* 0x000fe80000100a00 */
[----:B------:R1:W-:Y:S04]  /*49250*/  STL.64 [R1+0xb58], R26 ;  /* 0x000b581a01007387 */ /* 0x0003e80000100a00 */
[----:B------:R-:W-:Y:S04]  /*49260*/  STL.64 [R1+0xb60], R4 ;  /* 0x000b600401007387 */ /* 0x000fe80000100a00 */
[----:B------:R2:W-:Y:S04]  /*49270*/  STL.64 [R1+0xb68], R6 ;  /* 0x000b680601007387 */ /* 0x0005e80000100a00 */
[----:B------:R-:W-:Y:S04]  /*49280*/  STL.64 [R1+0xb70], R32 ;  /* 0x000b702001007387 */ /* 0x000fe80000100a00 */
[----:B------:R-:W-:Y:S04]  /*49290*/  STL.64 [R1+0xb78], R34 ;  /* 0x000b782201007387 */ /* 0x000fe80000100a00 */
[----:B------:R-:W3:Y:S01]  /*492a0*/  LDSM.16.M88.4 R32, [R241+0x22800] ;  /* 0x02280000f120783b */ /* 0x000ee20000000200 */
[-C--:B-1----:R-:W-:Y:S08]  /*492b0*/  HMMA.1688.F32.TF32 R24, R124, R36.reuse, R200 ;  /* 0x000000247c18723c */ /* 0x082ff000000810c8 */
[-C--:B--2---:R-:W-:Y:S11]  /*492c0*/  HMMA.1688.F32.TF32 R4, R128, R36.reuse, R80 ;  /* 0x000000248004723c */ /* 0x084ff60000081050 */
[----:B------:R-:W-:Y:S04]  /*492d0*/  @!UPT UIADD3 URZ, URZ, URZ, URZ ;  /* 0x0000003f3f3ff290 */ /* 0x000fe8000fffe03f */
[----:B------:R-:W-:Y:S04]  /*492e0*/  STL.64 [R1+0xb80], R24 ;  /* 0x000b801801007387 */ /* 0x000fe80000100a00 */
[----:B------:R-:W-:Y:S04]  /*492f0*/  STL.64 [R1+0xb88], R26 ;  /* 0x000b881a01007387 */ /* 0x000fe80000100a00 */
[----:B---3--:R-:W-:Y:S04]  /*49300*/  STL [R1+0x3e1c], R34 ;  /* 0x003e1c2201007387 */ /* 0x008fe80000100800 */
[----:B------:R-:W-:Y:S04]  /*49310*/  STL.64 [R1+0xc70], R4 ;  /* 0x000c700401007387 */ /* 0x000fe80000100a00 */
[----:B------:R1:W-:Y:S02]  /*49320*/  STL.64 [R1+0xc78], R6 ;  /* 0x000c780601007387 */ /* 0x0003e40000100a00 */
[----:B-1----:R-:W-:Y:S02]  /*49330*/  HMMA.1688.F32.TF32 R4, R132, R36, R204 ;  /* 0x000000248404723c */ /* 0x002fe400000810cc */
[----:B------:R-:W-:Y:S04]  /*49340*/  STL [R1+0x3e18], R35 ;  /* 0x003e182301007387 */ /* 0x000fe80000100800 */
[----:B------:R-:W2:Y:S11]  /*49350*/  LDL.LU R100, [R1+0x14e0] ;  /* 0x0014e00001647983 */ /* 0x000eb60000300800 */
[----:B------:R-:W-:Y:S06]  /*49360*/  @!UPT UIADD3 URZ, URZ, URZ, URZ ;  /* 0x0000003f3f3ff290 */ /* 0x000fec000fffe03f */
        /* <DEDUP_REMOVED lines=83> */
[----:B----4-:R-:W-:-:S03]  /*498a0*/  MOV R207, R28 ;  /* 0x0000001c00cf7202 */ /* 0x010fc60000000f00 */
        /* <DEDUP_REMOVED lines=14> */
[----:B------:R-:W3:Y:S04]  /*49990*/  LDL.LU R148, [R1+0x420] ;  /* 0x0004200001947983 */ /* 0x000ee80000300800 */
[----:B------:R-:W3:Y:S04]  /*499a0*/  LDL.LU R149, [R1+0x424] ;  /* 0x0004240001957983 */ /* 0x000ee80000300800 */
[----:B------:R-:W3:Y:S01]  /*499b0*/  LDL.LU R150, [R1+0x428] ;  /* 0x0004280001967983 */ /* 0x000ee20000300800 */
[----:B--2---:R-:W-:-:S03]  /*499c0*/  IMAD.MOV.U32 R151, RZ, RZ, R28 ;  /* 0x000000ffff977224 */ /* 0x004fc600078e001c */
[----:B------:R-:W2:Y:S04]  /*499d0*/  LDL.LU R28, [R1+0x41c0] ;  /* 0x0041c000011c7983 */ /* 0x000ea80000300800 */
[----:B------:R-:W3:Y:S01]  /*499e0*/  LDL.LU R29, [R1+0x41bc] ;  /* 0x0041bc00011d7983 */ /* 0x000ee20000300800 */
[-C--:B------:R-:W-:Y:S08]  /*499f0*/  HMMA.1688.F32.TF32 R136, R96, R36.reuse, R136 ;  /* 0x000000246088723c */ /* 0x080ff00000081088 */
[-C--:B------:R-:W-:Y:S08]  /*49a00*/  HMMA.1688.F32.TF32 R24, R236, R36.reuse, R24 ;  /* 0x00000024ec18723c */ /* 0x080ff00000081018 */
[----:B------:R-:W-:Y:S01]  /*49a10*/  HMMA.1688.F32.TF32 R88, R232, R36, R88 ;  /* 0x00000024e858723c */ /* 0x000fe20000081058 */
[----:B------:R-:W-:Y:S01]  /*49a20*/  IMAD.MOV.U32 R73, RZ, RZ, R12 ;  /* 0x000000ffff497224 */ /* 0x000fe200078e000c */
[----:B------:R-:W-:Y:S01]  /*49a30*/  MOV R74, R20 ;  /* 0x00000014004a7202 */ /* 0x000fe20000000f00 */
[----:B------:R-:W3:Y:S01]  /*49a40*/  LDL.LU R12, [R1+0x41b8] ;  /* 0x0041b800010c7983 */ /* 0x000ee20000300800 */
[----:B------:R-:W-:-:S03]  /*49a50*/  IMAD.MOV.U32 R75, RZ, RZ, R16 ;  /* 0x000000ffff4b7224 */ /* 0x000fc600078e0010 */
[----:B------:R-:W3:Y:S01]  /*49a60*/  LDL.LU R20, [R1+0x41b4] ;  /* 0x0041b40001147983 */ /* 0x000ee20000300800 */
[-C--:B----4-:R-:W-:Y:S03]  /*49a70*/  HMMA.1688.F32.TF32 R140, R228, R36.reuse, R140 ;  /* 0x00000024e48c723c */ /* 0x090fe6000008108c */
[----:B------:R-:W4:Y:S04]  /*49a80*/  LDL.LU R16, [R1+0x41b0] ;  /* 0x0041b00001107983 */ /* 0x000f280000300800 */
[----:B------:R-:W4:Y:S01]  /*49a90*/  LDL.LU R248, [R1+0x16b0] ;  /* 0x0016b00001f87983 */ /* 0x000f220000300800 */
[-C--:B------:R-:W-:Y:S03]  /*49aa0*/  HMMA.1688.F32.TF32 R84, R224, R36.reuse, R84 ;  /* 0x00000024e054723c */ /* 0x080fe60000081054 */
[----:B------:R-:W4:Y:S05]  /*49ab0*/  LDL.LU R249, [R1+0x16b4] ;  /* 0x0016b40001f97983 */ /* 0x000f2a0000300800 */
[-C--:B------:R-:W-:Y:S08]  /*49ac0*/  HMMA.1688.F32.TF32 R200, R220, R36.reuse, R200 ;  /* 0x00000024dcc8723c */ /* 0x080ff000000810c8 */
[-C--:B------:R-:W-:Y:S08]  /*49ad0*/  HMMA.1688.F32.TF32 R80, R216, R36.reuse, R80 ;  /* 0x00000024d850723c */ /* 0x080ff00000081050 */
[----:B------:R-:W-:Y:S01]  /*49ae0*/  HMMA.1688.F32.TF32 R204, R152, R36, R204 ;  /* 0x0000002498cc723c */ /* 0x000fe200000810cc */
[----:B--2---:R-:W-:-:S02]  /*49af0*/  IMAD.MOV.U32 R251, RZ, RZ, R28 ;  /* 0x000000fffffb7224 */ /* 0x004fc400078e001c */
[----:B---3--:R-:W-:Y:S02]  /*49b00*/  IMAD.MOV.U32 R250, RZ, RZ, R29 ;  /* 0x000000fffffa7224 */ /* 0x008fe400078e001d */
[----:B------:R-:W1:Y:S04]  /*49b10*/  LDSM.16.M88.4 R28, [R241+0x22c00] ;  /* 0x022c0000f11c783b */ /* 0x000e680000000200 */
[----:B-1----:R-:W-:Y:S04]  /*49b20*/  STL [R1+0x3e24], R30 ;  /* 0x003e241e01007387 */ /* 0x002fe80000100800 */
[----:B------:R-:W-:Y:S04]  /*49b30*/  STL [R1+0x3e20], R31 ;  /* 0x003e201f01007387 */ /* 0x000fe80000100800 */
[----:B------:R-:W-:Y:S04]  /*49b40*/  STL.64 [R1+0x12c0], R136 ;  /* 0x0012c08801007387 */ /* 0x000fe80000100a00 */
[----:B------:R1:W-:Y:S04]  /*49b50*/  STL.64 [R1+0x12c8], R138 ;  /* 0x0012c88a01007387 */ /* 0x0003e80000100a00 */
[----:B-1----:R-:W2:Y:S04]  /*49b60*/  LDL.LU.64 R138, [R1+0x41a8] ;  /* 0x0041a800018a7983 */ /* 0x002ea80000300a00 */
[----:B------:R-:W2:Y:S04]  /*49b70*/  LDL.LU.64 R136, [R1+0x41a0] ;  /* 0x0041a00001887983 */ /* 0x000ea80000300a00 */
[----:B------:R1:W-:Y:S04]  /*49b80*/  STL.64 [R1+0x13f0], R24 ;  /* 0x0013f01801007387 */ /* 0x0003e80000100a00 */
[----:B------:R-:W-:Y:S04]  /*49b90*/  STL.64 [R1+0x13f8], R26 ;  /* 0x0013f81a01007387 */ /* 0x000fe80000100a00 */
[----:B-1----:R-:W3:Y:S04]  /*49ba0*/  LDL.LU.64 R24, [R1+0x4198] ;  /* 0x0041980001187983 */ /* 0x002ee80000300a00 */
        /* <DEDUP_REMOVED lines=23> */
[----:B------:R-:W2:Y:S02]  /*49d20*/  LDL.LU.64 R204, [R1+0x4138] ;  /* 0x0041380001cc7983 */ /* 0x000ea40000300a00 */
[----:B--2---:R-:W-:Y:S02]  /*49d30*/  HMMA.1688.F32.TF32 R36, R156, R36, R204 ;  /* 0x000000249c24723c */ /* 0x004fe400000810cc */
[----:B------:R-:W2:Y:S11]  /*49d40*/  LDL.LU R204, [R1+0x1fb0] ;  /* 0x001fb00001cc7983 */ /* 0x000eb60000300800 */
[----:B------:R-:W-:Y:S10]  /*49d50*/  @!UPT UIADD3 URZ, URZ, URZ, URZ ;  /* 0x0000003f3f3ff290 */ /* 0x000ff4000fffe03f */
[----:B------:R-:W-:Y:S04]  /*49d60*/  STL.64 [R1+0x2c00], R36 ;  /* 0x002c002401007387 */ /* 0x000fe80000100a00 */
[----:B------:R2:W-:Y:S04]  /*49d70*/  STL.64 [R1+0x2c08], R38 ;  /* 0x002c082601007387 */ /* 0x0005e80000100a00 */
[----:B------:R-:W2:Y:S04]  /*49d80*/  LDL.LU R205, [R1+0x1fb4] ;  /* 0x001fb40001cd7983 */ /* 0x000ea80000300800 */
[----:B------:R-:W2:Y:S04]  /*49d90*/  LDL.LU R206, [R1+0x1fb8] ;  /* 0x001fb80001ce7983 */ /* 0x000ea80000300800 */
[----:B------:R-:W2:Y:S01]  /*49da0*/  LDL.LU R207, [R1+0x1fbc] ;  /* 0x001fbc0001cf7983 */ /* 0x000ea20000300800 */
[-C--:B------:R-:W-:Y:S08]  /*49db0*/  HMMA.1688.F32.TF32 R4, R96, R32.reuse, R4 ;  /* 0x000000206004723c */ /* 0x080ff00000081004 */
[-C--:B--2---:R-:W-:Y:S08]  /*49dc0*/  HMMA.1688.F32.TF32 R36, R108, R32.reuse, R204 ;  /* 0x000000206c24723c */ /* 0x084ff000000810cc */
[-C--:B------:R-:W-:Y:S08]  /*49dd0*/  HMMA.1688.F32.TF32 R204, R112, R32.reuse, R40 ;  /* 0x0000002070cc723c */ /* 0x080ff00000081028 */
[-C--:B------:R-:W-:Y:S07]  /*49de0*/  HMMA.1688.F32.TF32 R40, R120, R32.reuse, R44 ;  /* 0x000000207828723c */ /* 0x080fee000008102c */
[----:B------:R-:W-:Y:S04]  /*49df0*/  STL.64 [R1+0xa00], R36 ;  /* 0x000a002401007387 */ /* 0x000fe80000100a00 */
[----:B------:R1:W-:Y:S02]  /*49e00*/  STL.64 [R1+0xa08], R38 ;  /* 0x000a082601007387 */ /* 0x0003e40000100a00 */
[-C--:B-1----:R-:W-:Y:S02]  /*49e10*/  HMMA.1688.F32.TF32 R36, R116, R32.reuse, R76 ;  /* 0x000000207424723c */ /* 0x082fe4000008104c */
[----:B------:R-:W-:Y:S04]  /*49e20*/  STL.64 [R1+0xa10], R204 ;  /* 0x000a10cc01007387 */ /* 0x000fe80000100a00 */
[----:B------:R-:W-:Y:S02]  /*49e30*/  STL.64 [R1+0xa18], R206 ;  /* 0x000a18ce01007387 */ /* 0x000fe40000100a00 */
[-C--:B------:R-:W-:Y:S01]  /*49e40*/  HMMA.1688.F32.TF32 R44, R124, R32.reuse, R208 ;  /* 0x000000207c2c723c */ /* 0x080fe200000810d0 */
[----:B------:R-:W-:Y:S01]  /*49e50*/  MOV R190, R177 ;  /* 0x000000b100be7202 */ /* 0x000fe20000000f00 */
[----:B------:R-:W-:Y:S01]  /*49e60*/  IMAD.MOV.U32 R191, RZ, RZ, R176 ;  /* 0x000000ffffbf7224 */ /* 0x000fe200078e00b0 */
[----:B------:R-:W-:Y:S01]  /*49e70*/  MOV R194, R243 ;  /* 0x000000f300c27202 */ /* 0x000fe20000000f00 */
[----:B------:R-:W-:Y:S01]  /*49e80*/  IMAD.MOV.U32 R195, RZ, RZ, R242 ;  /* 0x000000ffffc37224 */ /* 0x000fe200078e00f2 */
[----:B------:R-:W-:Y:S10]  /*49e90*/  LDSM.16.M88.4 R204, [R241+0x25000] ;  /* 0x02500000f1cc783b */ /* 0x000ff40000000200 */
        /* <DEDUP_REMOVED lines=29> */
[----:B------:R-:W-:Y:S01]  /*4a070*/  STL.64 [R1+0x2808], R42 ;  /* 0x0028082a01007387 */ /* 0x000fe20000100a00 */
[-C--:B-1----:R-:W-:Y:S03]  /*4a080*/  HMMA.1688.F32.TF32 R36, R152, R32.reuse, R72 ;  /* 0x000000209824723c */ /* 0x082fe60000081048 */
[----:B------:R-:W-:Y:S04]  /*4a090*/  STL.64 [R1+0x29f0], R4 ;  /* 0x0029f00401007387 */ /* 0x000fe80000100a00 */
[----:B------:R1:W-:Y:S01]  /*4a0a0*/  STL.64 [R1+0x29f8], R6 ;  /* 0x0029f80601007387 */ /* 0x0003e20000100a00 */
[----:B------:R-:W-:Y:S08]  /*4a0b0*/  HMMA.1688.F32.TF32 R32, R156, R32, R80 ;  /* 0x000000209c20723c */ /* 0x000ff00000081050 */
        /* <DEDUP_REMOVED lines=8> */
[-C--:B----4-:R-:W-:Y:S08]  /*4a140*/  HMMA.1688.F32.TF32 R32, R116, R28.reuse, R248 ;  /* 0x0000001c7420723c */ /* 0x090ff000000810f8 */
[----:B-1----:R-:W-:Y:S07]  /*4a150*/  HMMA.1688.F32.TF32 R4, R120, R28, R100 ;  /* 0x0000001c7804723c */ /* 0x002fee0000081064 */
        /* <DEDUP_REMOVED lines=22> */
[----:B------:R-:W-:-:S03]  /*4a2c0*/  MOV R56, R21 ;  /* 0x0000001500387202 */ /* 0x000fc60000000f00 */
[----:B------:R-:W2:Y:S04]  /*4a2d0*/  LDL.LU R244, [R1+0x1700] ;  /* 0x0017000001f47983 */ /* 0x000ea80000300800 */
[----:B------:R-:W2:Y:S04]  /*4a2e0*/  LDL.LU R245, [R1+0x1704] ;  /* 0x0017040001f57983 */ /* 0x000ea80000300800 */
[----:B------:R-:W2:Y:S04]  /*4a2f0*/  LDL.LU R246, [R1+0x1708] ;  /* 0x0017080001f67983 */ /* 0x000ea80000300800 */
[----:B------:R-:W2:Y:S04]  /*4a300*/  LDL.LU R247, [R1+0x170c] ;  /* 0x00170c0001f77983 */ /* 0x000ea80000300800 */
[----:B------:R-:W2:Y:S01]  /*4a310*/  LDL.LU R21, [R1+0x4130] ;  /* 0x0041300001157983 */ /* 0x000ea20000300800 */
[----:B---3--:R-:W-:-:S02]  /*4a320*/  IMAD.MOV.U32 R57, RZ, RZ, R25 ;  /* 0x000000ffff397224 */ /* 0x008fc400078e0019 */
[----:B------:R-:W-:Y:S01]  /*4a330*/  IMAD.MOV.U32 R58, RZ, RZ, R24 ;  /* 0x000000ffff3a7224 */ /* 0x000fe200078e0018 */
[----:B------:R-:W3:Y:S01]  /*4a340*/  LDL.LU R25, [R1+0x412c] ;  /* 0x00412c0001197983 */ /* 0x000ee20000300800 */
[----:B------:R-:W-:Y:S01]  /*4a350*/  IMAD.MOV.U32 R59, RZ, RZ, R17 ;  /* 0x000000ffff3b7224 */ /* 0x000fe200078e0011 */
[----:B------:R-:W-:Y:S02]  /*4a360*/  MOV R212, R16 ;  /* 0x0000001000d47202 */ /* 0x000fe40000000f00 */
[----:B------:R-:W4:Y:S01]  /*4a370*/  LDL.LU R24, [R1+0x4128] ;  /* 0x0041280001187983 */ /* 0x000f220000300800 */
[----:B------:R-:W-:-:S03]  /*4a380*/  IMAD.MOV.U32 R213, RZ, RZ, R20 ;  /* 0x000000ffffd57224 */ /* 0x000fc600078e0014 */
[----:B------:R-:W4:Y:S04]  /*4a390*/  LDL.LU R17, [R1+0x4124] ;  /* 0x0041240001117983 */ /* 0x000f280000300800 */
[----:B------:R-:W1:Y:S04]  /*4a3a0*/  LDL.LU R16, [R1+0x4120] ;  /* 0x0041200001107983 */ /* 0x000e680000300800 */
[----:B------:R-:W4:Y:S01]  /*4a3b0*/  LDL.LU R20, [R1+0x411c] ;  /* 0x00411c0001147983 */ /* 0x000f220000300800 */
[----:B--2---:R-:W-:-:S03]  /*4a3c0*/  IMAD.MOV.U32 R214, RZ, RZ, R21 ;  /* 0x000000ffffd67224 */ /* 0x004fc600078e0015 */
[----:B------:R-:W2:Y:S01]  /*4a3d0*/  LDL.LU R21, [R1+0x4118] ;  /* 0x0041180001157983 */ /* 0x000ea20000300800 */
[----:B---3--:R-:W-:-:S03]  /*4a3e0*/  IMAD.MOV.U32 R215, RZ, RZ, R25 ;  /* 0x000000ffffd77224 */ /* 0x008fc600078e0019 */
[----:B------:R-:W3:Y:S01]  /*4a3f0*/  LDL.LU R25, [R1+0x4114] ;  /* 0x0041140001197983 */ /* 0x000ee20000300800 */
[----:B----4-:R-:W-:-:S03]  /*4a400*/  MOV R52, R24 ;  /* 0x0000001800347202 */ /* 0x010fc60000000f00 */
[----:B------:R-:W4:Y:S04]  /*4a410*/  LDL.LU R24, [R1+0x4110] ;  /* 0x0041100001187983 */ /* 0x000f280000300800 */
[----:B------:R-:W4:Y:S04]  /*4a420*/  LDL.LU R53, [R1+0x4d4] ;  /* 0x0004d40001357983 */ /* 0x000f280000300800 */
[----:B------:R-:W4:Y:S01]  /*4a430*/  LDL.LU R54, [R1+0x4d8] ;  /* 0x0004d80001367983 */ /* 0x000f220000300800 */
[----:B------:R-:W-:-:S03]  /*4a440*/  IMAD.MOV.U32 R55, RZ, RZ, R20 ;  /* 0x000000ffff377224 */ /* 0x000fc600078e0014 */
[----:B------:R-:W4:Y:S01]  /*4a450*/  LDL.LU R20, [R1+0x410c] ;  /* 0x00410c0001147983 */ /* 0x000f220000300800 */
[----:B--2---:R-:W-:-:S03]  /*4a460*/  IMAD.MOV.U32 R48, RZ, RZ, R21 ;  /* 0x000000ffff307224 */ /* 0x004fc600078e0015 */
[----:B------:R-:W2:Y:S01]  /*4a470*/  LDL.LU R21, [R1+0x4108] ;  /* 0x0041080001157983 */ /* 0x000ea20000300800 */
[----:B---3--:R-:W-:-:S03]  /*4a480*/  IMAD.MOV.U32 R49, RZ, RZ, R25 ;  /* 0x000000ffff317224 */ /* 0x008fc600078e0019 */
[----:B------:R-:W3:Y:S01]  /*4a490*/  LDL.LU R25, [R1+0x4104] ;  /* 0x0041040001197983 */ /* 0x000ee20000300800 */
[----:B----4-:R-:W-:-:S03]  /*4a4a0*/  MOV R50, R24 ;  /* 0x0000001800327202 */ /* 0x010fc60000000f00 */
[----:B------:R-:W3:Y:S04]  /*4a4b0*/  LDL.LU R24, [R1+0x4100] ;  /* 0x0041000001187983 */ /* 0x000ee80000300800 */
[----:B------:R-:W4:Y:S04]  /*4a4c0*/  LDL.LU R51, [R1+0x53c] ;  /* 0x00053c0001337983 */ /* 0x000f280000300800 */
[----:B------:R-:W3:Y:S01]  /*4a4d0*/  LDL.LU R208, [R1+0x590] ;  /* 0x0005900001d07983 */ /* 0x000ee20000300800 */
[----:B------:R-:W-:-:S03]  /*4a4e0*/  IMAD.MOV.U32 R211, RZ, RZ, R20 ;  /* 0x000000ffffd37224 */ /* 0x000fc600078e0014 */
[----:B------:R-:W3:Y:S01]  /*4a4f0*/  LDL.LU R209, [R1+0x594] ;  /* 0x0005940001d17983 */ /* 0x000ee20000300800 */
[----:B-1----:R-:W-:Y:S02]  /*4a500*/  IMAD.MOV.U32 R7, RZ, RZ, R16 ;  /* 0x000000ffff077224 */ /* 0x002fe400078e0010 */
[----:B--2---:R-:W-:Y:S02]  /*4a510*/  IMAD.MOV.U32 R210, RZ, RZ, R21 ;  /* 0x000000ffffd27224 */ /* 0x004fe400078e0015 */
[----:B------:R-:W2:Y:S04]  /*4a520*/  LDL.LU R21, [R1+0x40fc] ;  /* 0x0040fc0001157983 */ /* 0x000ea80000300800 */
[----:B------:R-:W2:Y:S04]  /*4a530*/  LDL.LU R20, [R1+0x40f8] ;  /* 0x0040f80001147983 */ /* 0x000ea80000300800 */
        /* <DEDUP_REMOVED lines=36> */
[-C--:B---3--:R-:W-:Y:S03]  /*4a780*/  HMMA.1688.F32.TF32 R32, R128, R28.reuse, R24 ;  /* 0x0000001c8020723c */ /* 0x088fe60000081018 */
[----:B------:R-:W1:Y:S05]  /*4a790*/  LDSM.16.M88.4 R24, [R241+0x23000] ;  /* 0x02300000f118783b */ /* 0x000e6a0000000200 */
[-C--:B--2---:R-:W-:Y:S11]  /*4a7a0*/  HMMA.1688.F32.TF32 R36, R124, R28.reuse, R40 ;  /* 0x0000001c7c24723c */ /* 0x084ff60000081028 */
[----:B------:R-:W-:Y:S11]  /*4a7b0*/  @!UPT UIADD3 URZ, URZ, URZ, URZ ;  /* 0x0000003f3f3ff290 */ /* 0x000ff6000fffe03f */
[----:B------:R-:W-:Y:S01]  /*4a7c0*/  @!UPT UIADD3 URZ, URZ, URZ, URZ ;  /* 0x0000003f3f3ff290 */ /* 0x000fe2000fffe03f */
[----:B------:R-:W-:Y:S04]  /*4a7d0*/  STL.64 [R1+0x9d0], R36 ;  /* 0x0009d02401007387 */ /* 0x000fe80000100a00 */
[----:B------:R-:W-:Y:S04]  /*4a7e0*/  STL.64 [R1+0x9d8], R38 ;  /* 0x0009d82601007387 */ /* 0x000fe80000100a00 */
[----:B-1----:R-:W-:Y:S04]  /*4a7f0*/  STL [R1+0x3e2c], R26 ;  /* 0x003e2c1a01007387 */ /* 0x002fe80000100800 */
[----:B------:R-:W-:Y:S04]  /*4a800*/  STL.64 [R1+0x9e0], R32 ;  /* 0x0009e02001007387 */ /* 0x000fe80000100a00 */
[----:B------:R4:W-:Y:S02]  /*4a810*/  STL.64 [R1+0x9e8], R34 ;  /* 0x0009e82201007387 */ /* 0x0009e40000100a00 */
[-C--:B----4-:R-:W-:Y:S02]  /*4a820*/  HMMA.1688.F32.TF32 R32, R132, R28.reuse, R20 ;  /* 0x0000001c8420723c */ /* 0x090fe40000081014 */
[----:B------:R-:W1:Y:S04]  /*4a830*/  LDSM.16.M88.4 R20, [R241+0x23400] ;  /* 0x02340000f114783b */ /* 0x000e680000000200 */
[----:B------:R-:W-:Y:S02]  /*4a840*/  STL [R1+0x3e28], R27 ;  /* 0x003e281b01007387 */ /* 0x000fe40000100800 */
[-C--:B------:R-:W-:Y:S08]  /*4a850*/  HMMA.1688.F32.TF32 R40, R96, R28.reuse, R76 ;  /* 0x0000001c6028723c */ /* 0x080ff0000008104c */
[-C--:B------:R-:W-:Y:S01]  /*4a860*/  HMMA.1688.F32.TF32 R36, R232, R28.reuse, R208 ;  /* 0x0000001ce824723c */ /* 0x080fe200000810d0 */
[----:B-1----:R-:W-:Y:S06]  /*4a870*/  STL [R1+0x3e34], R22 ;  /* 0x003e341601007387 */ /* 0x002fec0000100800 */
[----:B------:R-:W-:Y:S04]  /*4a880*/  STL.64 [R1+0xc10], R32 ;  /* 0x000c102001007387 */ /* 0x000fe80000100a00 */
[----:B------:R1:W-:Y:S02]  /*4a890*/  STL.64 [R1+0xc18], R34 ;  /* 0x000c182201007387 */ /* 0x0003e40000100a00 */
[-C--:B-1----:R-:W-:Y:S02]  /*4a8a0*/  HMMA.1688.F32.TF32 R32, R236, R28.reuse, R44 ;  /* 0x0000001cec20723c */ /* 0x082fe4000008102c */
[----:B------:R-:W-:Y:S04]  /*4a8b0*/  STL [R1+0x3e30], R23 ;  /* 0x003e301701007387 */ /* 0x000fe80000100800 */
[----:B------:R-:W-:Y:S04]  /*4a8c0*/  STL.64 [R1+0xe80], R40 ;  /* 0x000e802801007387 */ /* 0x000fe80000100a00 */
[----:B------:R1:W-:Y:S02]  /*4a8d0*/  STL.64 [R1+0xe88], R42 ;  /* 0x000e882a01007387 */ /* 0x0003e40000100a00 */
[-C--:B-1----:R-:W-:Y:S11]  /*4a8e0*/  HMMA.1688.F32.TF32 R40, R228, R28.reuse, R48 ;  /* 0x0000001ce428723c */ /* 0x082ff60000081030 */
[----:B------:R-:W-:Y:S04]  /*4a8f0*/  STL.64 [R1+0x1150], R32 ;  /* 0x0011502001007387 */ /* 0x000fe80000100a00 */
[----:B------:R1:W-:Y:S04]  /*4a900*/  STL.64 [R1+0x1158], R34 ;  /* 0x0011582201007387 */ /* 0x0003e80000100a00 */
[----:B------:R-:W-:Y:S04]  /*4a910*/  STL.64 [R1+0x13d0], R36 ;  /* 0x0013d02401007387 */ /* 0x000fe80000100a00 */
[----:B------:R2:W-:Y:S01]  /*4a920*/  STL.64 [R1+0x13d8], R38 ;  /* 0x0013d82601007387 */ /* 0x0005e20000100a00 */
[-C--:B-1----:R-:W-:Y:S08]  /*4a930*/  HMMA.1688.F32.TF32 R32, R224, R28.reuse, R52 ;  /* 0x0000001ce020723c */ /* 0x082ff00000081034 */
[-C--:B--2---:R-:W-:Y:S08]  /*4a940*/  HMMA.1688.F32.TF32 R36, R220, R28.reuse, R4 ;  /* 0x0000001cdc24723c */ /* 0x084ff00000081004 */
[-C--:B------:R-:W-:Y:S01]  /*4a950*/  HMMA.1688.F32.TF32 R4, R216, R28.reuse, R212 ;  /* 0x0000001cd804723c */ /* 0x080fe200000810d4 */
        /* <DEDUP_REMOVED lines=8> */
[----:B------:R1:W-:Y:S01]  /*4a9e0*/  STL.64 [R1+0x2978], R6 ;  /* 0x0029780601007387 */ /* 0x0003e20000100a00 */
[----:B------:R-:W-:Y:S01]  /*4a9f0*/  HMMA.1688.F32.TF32 R28, R156, R28, R200 ;  /* 0x0000001c9c1c723c */ /* 0x000fe200000810c8 */
[----:B------:R-:W-:Y:S01]  /*4aa00*/  IMAD.MOV.U32 R52, RZ, RZ, R188 ;  /* 0x000000ffff347224 */ /* 0x000fe200078e00bc */
[----:B------:R-:W-:Y:S01]  /*4aa10*/  MOV R54, R196 ;  /* 0x000000c400367202 */ /* 0x000fe20000000f00 */
[----:B------:R-:W-:Y:S01]  /*4aa20*/  IMAD.MOV.U32 R53, RZ, RZ, R197 ;  /* 0x000000ffff357224 */ /* 0x000fe200078e00c5 */
[----:B------:R-:W-:Y:S04]  /*4aa30*/  LDSM.16.M88.4 R200, [R241+0x25400] ;  /* 0x02540000f1c8783b */ /* 0x000fe80000000200 */
[-C--:B-1----:R-:W-:Y:S07]  /*4aa40*/  HMMA.1688.F32.TF32 R4, R108, R24.reuse, R148 ;  /* 0x000000186c04723c */ /* 0x082fee0000081094 */
[----:B------:R-:W-:Y:S04]  /*4aa50*/  STL.64 [R1+0x2a70], R32 ;  /* 0x002a702001007387 */ /* 0x000fe80000100a00 */
[----:B------:R-:W-:Y:S04]  /*4aa60*/  STL.64 [R1+0x2a78], R34 ;  /* 0x002a782201007387 */ /* 0x000fe80000100a00 */
[----:B------:R-:W-:Y:S04]  /*4aa70*/  STL.64 [R1+0x2b50], R28 ;  /* 0x002b501c01007387 */ /* 0x000fe80000100a00 */
[----:B------:R1:W-:Y:S04]  /*4aa80*/  STL.64 [R1+0x2b58], R30 ;  /* 0x002b581e01007387 */ /* 0x0003e80000100a00 */
[----:B------:R2:W-:Y:S01]  /*4aa90*/  STL.64 [R1+0x910], R4 ;  /* 0x0009100401007387 */ /* 0x0005e20000100a00 */
[----:B------:R-:W-:Y:S01]  /*4aaa0*/  MOV R22, R6 ;  /* 0x0000000600167202 */ /* 0x000fe20000000f00 */
[----:B------:R-:W-:Y:S01]  /*4aab0*/  IMAD.MOV.U32 R23, RZ, RZ, R7 ;  /* 0x000000ffff177224 */ /* 0x000fe200078e0007 */
[-C--:B-1----:R-:W-:Y:S08]  /*4aac0*/  HMMA.1688.F32.TF32 R28, R112, R24.reuse, R60 ;  /* 0x00000018701c723c */ /* 0x082ff0000008103c */
[-C--:B--2---:R-:W-:Y:S01]  /*4aad0*/  HMMA.1688.F32.TF32 R4, R116, R24.reuse, R244 ;  /* 0x000000187404723c */ /* 0x084fe200000810f4 */
[----:B------:R-:W-:Y:S04]  /*4aae0*/  STL [R1+0x3e3c], R22 ;  /* 0x003e3c1601007387 */ /* 0x000fe80000100800 */
[----:B------:R-:W-:Y:S03]  /*4aaf0*/  STL [R1+0x3e38], R23 ;  /* 0x003e381701007387 */ /* 0x000fe60000100800 */
[-C--:B------:R-:W-:Y:S07]  /*4ab00*/  HMMA.1688.F32.TF32 R32, R120, R24.reuse, R64 ;  /* 0x000000187820723c */ /* 0x080fee0000081040 */
        /* <DEDUP_REMOVED lines=16> */
[----:B------:R-:W-:Y:S04]  /*4ac10*/  STL.64 [R1+0xb38], R34 ;  /* 0x000b382201007387 */ /* 0x000fe80000100a00 */
[----:B------:R-:W2:Y:S01]  /*4ac20*/  LDL.LU R248, [R1+0x520] ;  /* 0x0005200001f87983 */ /* 0x000ea20000300800 */
[----:B------:R-:W-:-:S03]  /*4ac30*/  IMAD.MOV.U32 R251, RZ, RZ, R17 ;  /* 0x000000fffffb7224 */ /* 0x000fc600078e0011 */
[----:B------:R-:W-:Y:S04]  /*4ac40*/  STL.64 [R1+0xd90], R28 ;  /* 0x000d901c01007387 */ /* 0x000fe80000100a00 */
[----:B------:R-:W-:Y:S04]  /*4ac50*/  STL.64 [R1+0xd98], R30 ;  /* 0x000d981e01007387 */ /* 0x000fe80000100a00 */
[----:B------:R1:W-:Y:S01]  /*4ac60*/  STL.64 [R1+0x1080], R4 ;  /* 0x0010800401007387 */ /* 0x0003e20000100a00 */
[----:B------:R-:W-:-:S03]  /*4ac70*/  IMAD.MOV.U32 R68, RZ, RZ, R16 ;  /* 0x000000ffff447224 */ /* 0x000fc600078e0010 */
[----:B------:R3:W-:Y:S04]  /*4ac80*/  STL.64 [R1+0x1088], R6 ;  /* 0x0010880601007387 */ /* 0x0007e80000100a00 */
[----:B------:R-:W2:Y:S04]  /*4ac90*/  LDL.LU R249, [R1+0x524] ;  /* 0x0005240001f97983 */ /* 0x000ea80000300800 */
[----:B------:R-:W2:Y:S04]  /*4aca0*/  LDL.LU R250, [R1+0x528] ;  /* 0x0005280001fa7983 */ /* 0x000ea80000300800 */
[----:B------:R-:W4:Y:S04]  /*4acb0*/  LDL.LU R17, [R1+0x40f0] ;  /* 0x0040f00001117983 */ /* 0x000f280000300800 */
[----:B------:R-:W2:Y:S04]  /*4acc0*/  LDL.LU R16, [R1+0x40ec] ;  /* 0x0040ec0001107983 */ /* 0x000ea80000300800 */
[----:B------:R-:W3:Y:S04]  /*4acd0*/  LDL.LU R69, [R1+0x574] ;  /* 0x0005740001457983 */ /* 0x000ee80000300800 */
[----:B------:R-:W3:Y:S04]  /*4ace0*/  LDL.LU R70, [R1+0x578] ;  /* 0x0005780001467983 */ /* 0x000ee80000300800 */
[----:B------:R-:W3:Y:S04]  /*4acf0*/  LDL.LU R71, [R1+0x57c] ;  /* 0x00057c0001477983 */ /* 0x000ee80000300800 */
[----:B------:R-:W3:Y:S01]  /*4ad00*/  LDL.LU R144, [R1+0x5d0] ;  /* 0x0005d00001907983 */ /* 0x000ee20000300800 */
[----:B------:R-:W-:-:S02]  /*4ad10*/  IMAD.MOV.U32 R55, RZ, RZ, R180 ;  /* 0x000000ffff377224 */ /* 0x000fc400078e00b4 */
[----:B------:R-:W-:Y:S02]  /*4ad20*/  IMAD.MOV.U32 R48, RZ, RZ, R12 ;  /* 0x000000ffff307224 */ /* 0x000fe400078e000c */
[----:B------:R-:W-:Y:S01]  /*4ad30*/  IMAD.MOV.U32 R49, RZ, RZ, R13 ;  /* 0x000000ffff317224 */ /* 0x000fe200078e000d */
[----:B----4-:R-:W-:Y:S02]  /*4ad40*/  MOV R145, R17 ;  /* 0x0000001100917202 */ /* 0x010fe40000000f00 */
[----:B------:R-:W4:Y:S01]  /*4ad50*/  LDL.LU R17, [R1+0x40e8] ;  /* 0x0040e80001117983 */ /* 0x000f220000300800 */
[----:B--2---:R-:W-:-:S03]  /*4ad60*/  IMAD.MOV.U32 R146, RZ, RZ, R16 ;  /* 0x000000ffff927224 */ /* 0x004fc600078e0010 */
[----:B------:R-:W4:Y:S04]  /*4ad70*/  LDL.LU R16, [R1+0x40e4] ;  /* 0x0040e40001107983 */ /* 0x000f280000300800 */
[----:B------:R-:W2:Y:S04]  /*4ad80*/  LDL.LU R147, [R1+0x5dc] ;  /* 0x0005dc0001937983 */ /* 0x000ea80000300800 */
[----:B------:R-:W2:Y:S04]  /*4ad90*/  LDL.LU R64, [R1+0x710] ;  /* 0x0007100001407983 */ /* 0x000ea80000300800 */
[----:B------:R-:W2:Y:S04]  /*4ada0*/  LDL.LU R65, [R1+0x714] ;  /* 0x0007140001417983 */ /* 0x000ea80000300800 */
[----:B------:R-:W2:Y:S04]  /*4adb0*/  LDL.LU R66, [R1+0x718] ;  /* 0x0007180001427983 */ /* 0x000ea80000300800 */
[----:B------:R-:W2:Y:S04]  /*4adc0*/  LDL.LU R67, [R1+0x71c] ;  /* 0x00071c0001437983 */ /* 0x000ea80000300800 */
        /* <DEDUP_REMOVED lines=20> */
[----:B--2---:R-:W-:-:S03]  /*4af10*/  MOV R210, R12 ;  /* 0x0000000c00d27202 */ /* 0x004fc60000000f00 */
[----:B------:R-:W2:Y:S01]  /*4af20*/  LDL.LU R12, [R1+0x40c8] ;  /* 0x0040c800010c7983 */ /* 0x000ea20000300800 */
[----:B---3--:R-:W-:-:S03]  /*4af30*/  IMAD.MOV.U32 R211, RZ, RZ, R13 ;  /* 0x000000ffffd37224 */ /* 0x008fc600078e000d */
        /* <DEDUP_REMOVED lines=14> */
[----:B------:R-:W2:Y:S04]  /*4b020*/  LDL.LU R12, [R1+0x40bc] ;  /* 0x0040bc00010c7983 */ /* 0x000ea80000300800 */
[----:B-1----:R-:W3:Y:S04]  /*4b030*/  LDL.LU R4, [R1+0x21e0] ;  /* 0x0021e00001047983 */ /* 0x002ee80000300800 */
        /* <DEDUP_REMOVED lines=25> */
[-C--:B----4-:R-:W-:Y:S08]  /*4b1d0*/  HMMA.1688.F32.TF32 R36, R232, R24.reuse, R40 ;  /* 0x00000018e824723c */ /* 0x090ff00000081028 */
[-C--:B------:R-:W-:Y:S08]  /*4b1e0*/  HMMA.1688.F32.TF32 R32, R228, R24.reuse, R76 ;  /* 0x00000018e420723c */ /* 0x080ff0000008104c */
[-C--:B------:R-:W-:Y:S07]  /*4b1f0*/  HMMA.1688.F32.TF32 R28, R224, R24.reuse, R44 ;  /* 0x00000018e01c723c */ /* 0x080fee000008102c */
        /* <DEDUP_REMOVED lines=8> */
[-C--:B-1----:R-:W-:Y:S08]  /*4b280*/  HMMA.1688.F32.TF32 R28, R152, R24.reuse, R52 ;  /* 0x00000018981c723c */ /* 0x082ff00000081034 */
        /* <DEDUP_REMOVED lines=9> */
[-C--:B---3--:R-:W-:Y:S08]  /*4b320*/  HMMA.1688.F32.TF32 R4, R108, R20.reuse, R4 ;  /* 0x000000146c04723c */ /* 0x088ff00000081004 */
[-C--:B--2---:R-:W-:Y:S11]  /*4b330*/  HMMA.1688.F32.TF32 R24, R112, R20.reuse, R212 ;  /* 0x000000147018723c */ /* 0x084ff600000810d4 */
[----:B------:R-:W-:Y:S04]  /*4b340*/  @!UPT UIADD3 URZ, URZ, URZ, URZ ;  /* 0x0000003f3f3ff290 */ /* 0x000fe8000fffe03f */
[----:B------:R1:W-:Y:S01]  /*4b350*/  STL.64 [R1+0x898], R6 ;  /* 0x0008980601007387 */ /* 0x0003e20000100a00 */
[----:B------:R-:W-:Y:S01]  /*4b360*/  MOV R22, R4 ;  /* 0x0000000400167202 */ /* 0x000fe20000000f00 */
[----:B------:R-:W-:Y:S02]  /*4b370*/  IMAD.MOV.U32 R23, RZ, RZ, R5 ;  /* 0x000000ffff177224 */ /* 0x000fe400078e0005 */
[-C--:B-1----:R-:W-:Y:S02]  /*4b380*/  HMMA.1688.F32.TF32 R4, R116, R20.reuse, R56 ;  /* 0x000000147404723c */ /* 0x082fe40000081038 */
[----:B------:R-:W-:Y:S04]  /*4b390*/  STL [R1+0x3e54], R22 ;  /* 0x003e541601007387 */ /* 0x000fe80000100800 */
[----:B------:R-:W-:Y:S04]  /*4b3a0*/  STL [R1+0x3e50], R23 ;  /* 0x003e501701007387 */ /* 0x000fe80000100800 */
[----:B------:R-:W-:Y:S04]  /*4b3b0*/  STL.64 [R1+0x8b0], R24 ;  /* 0x0008b01801007387 */ /* 0x000fe80000100a00 */
[----:B------:R-:W-:Y:S09]  /*4b3c0*/  STL.64 [R1+0x8b8], R26 ;  /* 0x0008b81a01007387 */ /* 0x000ff20000100a00 */
[----:B------:R-:W-:Y:S04]  /*4b3d0*/  STL.64 [R1+0x8d0], R4 ;  /* 0x0008d00401007387 */ /* 0x000fe80000100a00 */
[----:B------:R1:W-:Y:S02]  /*4b3e0*/  STL.64 [R1+0x8d8], R6 ;  /* 0x0008d80601007387 */ /* 0x0003e40000100a00 */
[-C--:B-1----:R-:W-:Y:S02]  /*4b3f0*/  HMMA.1688.F32.TF32 R4, R128, R20.reuse, R16 ;  /* 0x000000148004723c */ /* 0x082fe40000081010 */
[----:B------:R-:W1:Y:S06]  /*4b400*/  LDSM.16.M88.4 R16, [R241+0x23800] ;  /* 0x02380000f110783b */ /* 0x000e6c0000000200 */
[-C--:B------:R-:W-:Y:S08]  /*4b410*/  HMMA.1688.F32.TF32 R28, R120, R20.reuse, R148 ;  /* 0x00000014781c723c */ /* 0x080ff00000081094 */
[-C--:B------:R-:W-:Y:S11]  /*4b420*/  HMMA.1688.F32.TF32 R24, R124, R20.reuse, R60 ;  /* 0x000000147c18723c */ /* 0x080ff6000008103c */
[----:B------:R-:W-:Y:S04]  /*4b430*/  @!UPT UIADD3 URZ, URZ, URZ, URZ ;  /* 0x0000003f3f3ff290 */ /* 0x000fe8000fffe03f */
        /* <DEDUP_REMOVED lines=8> */
[----:B------:R-:W1:Y:S04]  /*4b4c0*/  LDSM.16.M88.4 R12, [R241+0x23c00] ;  /* 0x023c0000f10c783b */ /* 0x000e680000000200 */
[----:B------:R-:W-:Y:S02]  /*4b4d0*/  STL [R1+0x3e40], R19 ;  /* 0x003e401301007387 */ /* 0x000fe40000100800 */
[-C--:B------:R-:W-:Y:S02]  /*4b4e0*/  HMMA.1688.F32.TF32 R28, R236, R20.reuse, R64 ;  /* 0x00000014ec1c723c */ /* 0x080fe40000081040 */
[----:B-1----:R-:W-:Y:S11]  /*4b4f0*/  STL [R1+0x3e4c], R14 ;  /* 0x003e4c0e01007387 */ /* 0x002ff60000100800 */
[----:B------:R-:W-:Y:S02]  /*4b500*/  @!UPT UIADD3 URZ, URZ, URZ, URZ ;  /* 0x0000003f3f3ff290 */ /* 0x000fe4000fffe03f */
[----:B------:R-:W-:Y:S04]  /*4b510*/  STL.64 [R1+0x9a0], R4 ;  /* 0x0009a00401007387 */ /* 0x000fe80000100a00 */
[----:B------:R1:W-:Y:S02]  /*4b520*/  STL.64 [R1+0x9a8], R6 ;  /* 0x0009a80601007387 */ /* 0x0003e40000100a00 */
[-C--:B-1----:R-:W-:Y:S02]  /*4b530*/  HMMA.1688.F32.TF32 R4, R96, R20.reuse, R244 ;  /* 0x000000146004723c */ /* 0x082fe400000810f4 */
[----:B------:R-:W-:Y:S06]  /*4b540*/  STL [R1+0x3e48], R15 ;  /* 0x003e480f01007387 */ /* 0x000fec0000100800 */
[-C--:B------:R-:W-:Y:S11]  /*4b550*/  HMMA.1688.F32.TF32 R24, R232, R20.reuse, R72 ;  /* 0x00000014e818723c */ /* 0x080ff60000081048 */
[----:B------:R-:W-:Y:S04]  /*4b560*/  @!UPT UIADD3 URZ, URZ, URZ, URZ ;  /* 0x0000003f3f3ff290 */ /* 0x000fe8000fffe03f */
[----:B------:R-:W-:Y:S04]  /*4b570*/  STL.64 [R1+0xc00], R4 ;  /* 0x000c000401007387 */ /* 0x000fe80000100a00 */
[----:B------:R1:W-:Y:S02]  /*4b580*/  STL.64 [R1+0xc08], R6 ;  /* 0x000c080601007387 */ /* 0x0003e40000100a00 */
[-C--:B-1----:R-:W-:Y:S02]  /*4b590*/  HMMA.1688.F32.TF32 R4, R228, R20.reuse, R144 ;  /* 0x00000014e404723c */ /* 0x082fe40000081090 */
[----:B------:R-:W-:Y:S04]  /*4b5a0*/  STL.64 [R1+0xe70], R28 ;  /* 0x000e701c01007387 */ /* 0x000fe80000100a00 */
[----:B------:R1:W-:Y:S04]  /*4b5b0*/  STL.64 [R1+0xe78], R30 ;  /* 0x000e781e01007387 */ /* 0x0003e80000100a00 */
[----:B------:R-:W-:Y:S04]  /*4b5c0*/  STL.64 [R1+0x1120], R24 ;  /* 0x0011201801007387 */ /* 0x000fe80000100a00 */
[----:B------:R2:W-:Y:S01]  /*4b5d0*/  STL.64 [R1+0x1128], R26 ;  /* 0x0011281a01007387 */ /* 0x0005e20000100a00 */
[-C--:B-1----:R-:W-:Y:S08]  /*4b5e0*/  HMMA.1688.F32.TF32 R28, R224, R20.reuse, R68 ;  /* 0x00000014e01c723c */ /* 0x082ff00000081044 */
[----:B------:R-:W-:Y:S01]  /*4b5f0*/  STL.64 [R1+0x13b0], R4 ;  /* 0x0013b00401007387 */ /* 0x000fe20000100a00 */
[-C--:B--2---:R-:W-:Y:S03]  /*4b600*/  HMMA.1688.F32.TF32 R24, R220, R20.reuse, R248 ;  /* 0x00000014dc18723c */ /* 0x084fe600000810f8 */
[----:B------:R1:W-:Y:S05]  /*4b610*/  STL.64 [R1+0x13b8], R6 ;  /* 0x0013b80601007387 */ /* 0x0003ea0000100a00 */
[----:B-1----:R-:W-:Y:S06]  /*4b620*/  HMMA.1688.F32.TF32 R4, R216, R20, R100 ;  /* 0x00000014d804723c */ /* 0x002fec0000081064 */
        /* <DEDUP_REMOVED lines=34> */
[----:B------:R-:W-:-:S03]  /*4b850*/  MOV R46, R8 ;  /* 0x00000008002e7202 */ /* 0x000fc60000000f00 */
        /* <DEDUP_REMOVED lines=15> */
[----:B-1----:R-:W4:Y:S04]  /*4b950*/  LDL.LU R4, [R1+0x16f0] ;  /* 0x0016f00001047983 */ /* 0x002f280000300800 */
[----:B------:R-:W4:Y:S04]  /*4b960*/  LDL.LU R5, [R1+0x16f4] ;  /* 0x0016f40001057983 */ /* 0x000f280000300800 */
[----:B---3--:R-:W4:Y:S04]  /*4b970*/  LDL.LU R6, [R1+0x16f8] ;  /* 0x0016f80001067983 */ /* 0x008f280000300800 */
[----:B------:R-:W4:Y:S04]  /*4b980*/  LDL.LU R7, [R1+0x16fc] ;  /* 0x0016fc0001077983 */ /* 0x000f280000300800 */
        /* <DEDUP_REMOVED lines=16> */
[----:B------:R-:W-:-:S03]  /*4ba90*/  IMAD.MOV.U32 R100, RZ, RZ, R172 ;  /* 0x000000ffff647224 */ /* 0x000fc600078e00ac */
[----:B------:R-:W4:Y:S01]  /*4baa0*/  LDL.LU R172, [R1+0x40a8] ;  /* 0x0040a80001ac7983 */ /* 0x000f220000300800 */
[-C--:B------:R-:W-:Y:S08]  /*4bab0*/  HMMA.1688.F32.TF32 R28, R152, R20.reuse, R44 ;  /* 0x00000014981c723c */ /* 0x080ff0000008102c */
[----:B------:R-:W-:Y:S01]  /*4bac0*/  HMMA.1688.F32.TF32 R24, R156, R20, R140 ;  /* 0x000000149c18723c */ /* 0x000fe2000008108c */
[----:B------:R-:W-:Y:S01]  /*4bad0*/  IMAD.MOV.U32 R101, RZ, RZ, R252 ;  /* 0x000000ffff657224 */ /* 0x000fe200078e00fc */
[----:B------:R-:W-:Y:S01]  /*4bae0*/  MOV R102, R2 ;  /* 0x0000000200667202 */ /* 0x000fe20000000f00 */
[----:B------:R-:W-:Y:S11]  /*4baf0*/  IMAD.MOV.U32 R103, RZ, RZ, R0 ;  /* 0x000000ffff677224 */ /* 0x000ff600078e0000 */
[----:B------:R-:W-:Y:S01]  /*4bb00*/  @!UPT UIADD3 URZ, URZ, URZ, URZ ;  /* 0x0000003f3f3ff290 */ /* 0x000fe2000fffe03f */
[----:B------:R-:W-:Y:S04]  /*4bb10*/  STL.64 [R1+0x2980], R28 ;  /* 0x0029801c01007387 */ /* 0x000fe80000100a00 */
[----:B------:R-:W-:Y:S04]  /*4bb20*/  STL.64 [R1+0x2988], R30 ;  /* 0x0029881e01007387 */ /* 0x000fe80000100a00 */
[----:B------:R3:W-:Y:S01]  /*4bb30*/  STL [R1+0x2a80], R24 ;  /* 0x002a801801007387 */ /* 0x0007e20000100800 */
[----:B------:R-:W-:Y:S01]  /*4bb40*/  IMAD.MOV.U32 R252, RZ, RZ, R25 ;  /* 0x000000fffffc7224 */ /* 0x000fe200078e0019 */
[----:B------:R-:W-:Y:S01]  /*4bb50*/  MOV R2, R27 ;  /* 0x0000001b00027202 */ /* 0x000fe20000000f00 */
[----:B------:R-:W-:-:S04]  /*4bb60*/  IMAD.MOV.U32 R0, RZ, RZ, R26 ;  /* 0x000000ffff007224 */ /* 0x000fc800078e001a */
[----:B------:R-:W-:Y:S04]  /*4bb70*/  STL [R1+0x3aa8], R2 ;  /* 0x003aa80201007387 */ /* 0x000fe80000100800 */
[----:B------:R-:W-:Y:S04]  /*4bb80*/  STL [R1+0x3aa4], R0 ;  /* 0x003aa40001007387 */ /* 0x000fe80000100800 */
[----:B------:R-:W-:Y:S01]  /*4bb90*/  STL [R1+0x3aa0], R252 ;  /* 0x003aa0fc01007387 */ /* 0x000fe20000100800 */
[-C--:B--2---:R-:W-:Y:S11]  /*4bba0*/  HMMA.1688.F32.TF32 R20, R108, R16.reuse, R208 ;  /* 0x000000106c14723c */ /* 0x084ff600000810d0 */
[----:B------:R-:W-:Y:S11]  /*4bbb0*/  @!UPT UIADD3 URZ, URZ, URZ, URZ ;  /* 0x0000003f3f3ff290 */ /* 0x000ff6000fffe03f */
[----:B------:R-:W-:Y:S02]  /*4bbc0*/  @!UPT UIADD3 URZ, URZ, URZ, URZ ;  /* 0x0000003f3f3ff290 */ /* 0x000fe4000fffe03f */
[----:B------:R-:W-:Y:S01]  /*4bbd0*/  IMAD.MOV.U32 R14, RZ, RZ, R20 ;  /* 0x000000ffff0e7224 */ /* 0x000fe200078e0014 */
[----:B------:R-:W-:Y:S01]  /*4bbe0*/  MOV R19, R23 ;  /* 0x0000001700137202 */ /* 0x000fe20000000f00 */
[----:B------:R-:W-:Y:S02]  /*4bbf0*/  IMAD.MOV.U32 R15, RZ, RZ, R21 ;  /* 0x000000ffff0f7224 */ /* 0x000fe400078e0015 */
[----:B------:R-:W-:Y:S01]  /*4bc00*/  IMAD.MOV.U32 R18, RZ, RZ, R22 ;  /* 0x000000ffff127224 */ /* 0x000fe200078e0016 */
[-C--:B---3--:R-:W-:Y:S08]  /*4bc10*/  HMMA.1688.F32.TF32 R24, R112, R16.reuse, R48 ;  /* 0x000000107018723c */ /* 0x088ff00000081030 */
[-C--:B----4-:R-:W-:Y:S01]  /*4bc20*/  HMMA.1688.F32.TF32 R20, R116, R16.reuse, R52 ;  /* 0x000000107414723c */ /* 0x090fe20000081034 */
[----:B------:R-:W-:Y:S04]  /*4bc30*/  STL [R1+0x3e64], R14 ;  /* 0x003e640e01007387 */ /* 0x000fe80000100800 */
[----:B------:R-:W-:Y:S04]  /*4bc40*/  STL [R1+0x3e60], R15 ;  /* 0x003e600f01007387 */ /* 0x000fe80000100800 */
[----:B------:R-:W-:Y:S01]  /*4bc50*/  STL [R1+0x3e5c], R18 ;  /* 0x003e5c1201007387 */ /* 0x000fe20000100800 */
[-C--:B------:R-:W-:Y:S03]  /*4bc60*/  HMMA.1688.F32.TF32 R4, R120, R16.reuse, R4 ;  /* 0x000000107804723c */ /* 0x080fe60000081004 */
[----:B------:R-:W-:Y:S04]  /*4bc70*/  STL [R1+0x3e58], R19 ;  /* 0x003e581301007387 */ /* 0x000fe80000100800 */
        /* <DEDUP_REMOVED lines=34> */
[----:B------:R1:W-:Y:S01]  /*4bea0*/  STL.64 [R1+0x2508], R6 ;  /* 0x0025080601007387 */ /* 0x0003e20000100a00 */
[----:B------:R-:W-:-:S02]  /*4beb0*/  IMAD.MOV.U32 R248, RZ, RZ, R165 ;  /* 0x000000fffff87224 */ /* 0x000fc400078e00a5 */
[----:B------:R-:W-:Y:S01]  /*4bec0*/  IMAD.MOV.U32 R249, RZ, RZ, R164 ;  /* 0x000000fffff97224 */ /* 0x000fe200078e00a4 */
[----:B------:R-:W-:Y:S01]  /*4bed0*/  MOV R251, R184 ;  /* 0x000000b800fb7202 */ /* 0x000fe20000000f00 */
[----:B------:R-:W-:-:S03]  /*4bee0*/  IMAD.MOV.U32 R250, RZ, RZ, R185 ;  /* 0x000000fffffa7224 */ /* 0x000fc600078e00b9 */
[----:B------:R-:W-:Y:S04]  /*4bef0*/  STL.64 [R1+0x2630], R24 ;  /* 0x0026301801007387 */ /* 0x000fe80000100a00 */
[----:B------:R2:W-:Y:S04]  /*4bf00*/  STL.64 [R1+0x2638], R26 ;  /* 0x0026381a01007387 */ /* 0x0005e80000100a00 */
[----:B------:R-:W-:Y:S04]  /*4bf10*/  STL.64 [R1+0x2820], R20 ;  /* 0x0028201401007387 */ /* 0x000fe80000100a00 */
[----:B------:R-:W-:Y:S01]  /*4bf20*/  STL.64 [R1+0x2828], R22 ;  /* 0x0028281601007387 */ /* 0x000fe20000100a00 */
[----:B------:R-:W-:-:S03]  /*4bf30*/  IMAD.MOV.U32 R68, RZ, RZ, R172 ;  /* 0x000000ffff447224 */ /* 0x000fc600078e00ac */
[----:B------:R-:W3:Y:S01]  /*4bf40*/  LDL.LU R165, [R1+0x40a4] ;  /* 0x0040a40001a57983 */ /* 0x000ee20000300800 */
[----:B------:R-:W-:-:S03]  /*4bf50*/  IMAD.MOV.U32 R69, RZ, RZ, R9 ;  /* 0x000000ffff457224 */ /* 0x000fc600078e0009 */
[----:B------:R-:W4:Y:S01]  /*4bf60*/  LDL.LU R164, [R1+0x40a0] ;  /* 0x0040a00001a47983 */ /* 0x000f220000300800 */
[----:B------:R-:W-:-:S03]  /*4bf70*/  IMAD.MOV.U32 R70, RZ, RZ, R8 ;  /* 0x000000ffff467224 */ /* 0x000fc600078e0008 */
[----:B------:R-:W2:Y:S04]  /*4bf80*/  LDL.LU R185, [R1+0x409c] ;  /* 0x00409c0001b97983 */ /* 0x000ea80000300800 */
[----:B------:R-:W2:Y:S04]  /*4bf90*/  LDL.LU R184, [R1+0x4098] ;  /* 0x0040980001b87983 */ /* 0x000ea80000300800 */
[----:B------:R-:W2:Y:S04]  /*4bfa0*/  LDL.LU R172, [R1+0x4094] ;  /* 0x0040940001ac7983 */ /* 0x000ea80000300800 */
[----:B------:R-:W2:Y:S04]  /*4bfb0*/  LDL.LU R9, [R1+0x4090] ;  /* 0x0040900001097983 */ /* 0x000ea80000300800 */
[----:B------:R-:W3:Y:S01]  /*4bfc0*/  LDL.LU R8, [R1+0x408c] ;  /* 0x00408c0001087983 */ /* 0x000ee20000300800 */
[----:B------:R-:W-:-:S03]  /*4bfd0*/  MOV R71, R173 ;  /* 0x000000ad00477202 */ /* 0x000fc60000000f00 */
[----:B------:R-:W4:Y:S04]  /*4bfe0*/  LDL.LU R173, [R1+0x4088] ;  /* 0x0040880001ad7983 */ /* 0x000f280000300800 */
[----:B------:R-:W4:Y:S04]  /*4bff0*/  LDL.LU R144, [R1+0x5b0] ;  /* 0x0005b00001907983 */ /* 0x000f280000300800 */
[----:B------:R-:W4:Y:S04]  /*4c000*/  LDL.LU R145, [R1+0x5b4] ;  /* 0x0005b40001917983 */ /* 0x000f280000300800 */
[----:B------:R-:W4:Y:S01]  /*4c010*/  LDL.LU R146, [R1+0x5b8] ;  /* 0x0005b80001927983 */ /* 0x000f220000300800 */
[----:B--2---:R-:W-:-:S03]  /*4c020*/  IMAD.MOV.U32 R147, RZ, RZ, R9 ;  /* 0x000000ffff937224 */ /* 0x004fc600078e0009 */
[----:B------:R-:W2:Y:S01]  /*4c030*/  LDL.LU R9, [R1+0x4084] ;  /* 0x0040840001097983 */ /* 0x000ea20000300800 */
[----:B---3--:R-:W-:-:S03]  /*4c040*/  IMAD.MOV.U32 R72, RZ, RZ, R8 ;  /* 0x000000ffff487224 */ /* 0x008fc600078e0008 */
[----:B------:R-:W3:Y:S04]  /*4c050*/  LDL.LU R8, [R1+0x4080] ;  /* 0x0040800001087983 */ /* 0x000ee80000300800 */
[----:B------:R-:W4:Y:S04]  /*4c060*/  LDL.LU R73, [R1+0x5e4] ;  /* 0x0005e40001497983 */ /* 0x000f280000300800 */
[----:B------:R-:W4:Y:S01]  /*4c070*/  LDL.LU R74, [R1+0x5e8] ;  /* 0x0005e800014a7983 */ /* 0x000f220000300800 */
[----:B-1----:R-:W-:Y:S03]  /*4c080*/  HMMA.1688.F32.TF32 R4, R156, R16, R88 ;  /* 0x000000109c04723c */ /* 0x002fe60000081058 */
[----:B------:R-:W4:Y:S04]  /*4c090*/  LDL.LU R75, [R1+0x5ec] ;  /* 0x0005ec00014b7983 */ /* 0x000f280000300800 */
[----:B------:R-:W4:Y:S11]  /*4c0a0*/  LDL.LU R64, [R1+0x610] ;  /* 0x0006100001407983 */ /* 0x000f360000300800 */
[----:B------:R-:W-:Y:S06]  /*4c0b0*/  @!UPT UIADD3 URZ, URZ, URZ, URZ ;  /* 0x0000003f3f3ff290 */ /* 0x000fec000fffe03f */
[----:B------:R-:W-:Y:S02]  /*4c0c0*/  IMAD.MOV.U32 R60, RZ, RZ, R4 ;  /* 0x000000ffff3c7224 */ /* 0x000fe400078e0004 */
[----:B------:R-:W-:Y:S01]  /*4c0d0*/  IMAD.MOV.U32 R61, RZ, RZ, R5 ;  /* 0x000000ffff3d7224 */ /* 0x000fe200078e0005 */
[----:B------:R-:W-:Y:S01]  /*4c0e0*/  MOV R252, R7 ;  /* 0x0000000700fc7202 */ /* 0x000fe20000000f00 */
[----:B------:R-:W-:Y:S02]  /*4c0f0*/  IMAD.MOV.U32 R0, RZ, RZ, R6 ;  /* 0x000000ffff007224 */ /* 0x000fe400078e0006 */
[----:B--2---:R-:W-:Y:S02]  /*4c100*/  IMAD.MOV.U32 R65, RZ, RZ, R9 ;  /* 0x000000ffff417224 */ /* 0x004fe400078e0009 */
[----:B------:R-:W2:Y:S01]  /*4c110*/  LDL.LU R9, [R1+0x407c] ;  /* 0x00407c0001097983 */ /* 0x000ea20000300800 */
[----:B---3--:R-:W-:-:S03]  /*4c120*/  MOV R66, R8 ;  /* 0x0000000800427202 */ /* 0x008fc60000000f00 */
[----:B------:R-:W2:Y:S04]  /*4c130*/  LDL.LU R8, [R1+0x4078] ;  /* 0x0040780001087983 */ /* 0x000ea80000300800 */
[----:B------:R-:W4:Y:S04]  /*4c140*/  LDL.LU R67, [R1+0x61c] ;  /* 0x00061c0001437983 */ /* 0x000f280000300800 */
        /* <DEDUP_REMOVED lines=38> */
[----:B------:R-:W-:Y:S04]  /*4c3b0*/  STL [R1+0x3ab8], R61 ;  /* 0x003ab83d01007387 */ /* 0x000fe80000100800 */
[----:B------:R-:W-:Y:S04]  /*4c3c0*/  STL [R1+0x3ab4], R60 ;  /* 0x003ab43c01007387 */ /* 0x000fe80000100800 */
[----:B------:R-:W-:Y:S04]  /*4c3d0*/  STL [R1+0x3ab0], R0 ;  /* 0x003ab00001007387 */ /* 0x000fe80000100800 */
[----:B------:R-:W-:Y:S01]  /*4c3e0*/  STL [R1+0x3aac], R252 ;  /* 0x003aacfc01007387 */ /* 0x000fe20000100800 */
        /* <DEDUP_REMOVED lines=9> */
[-C--:B---3--:R-:W-:Y:S01]  /*4c480*/  HMMA.1688.F32.TF32 R16, R112, R12.reuse, R208 ;  /* 0x0000000c7010723c */ /* 0x088fe200000810d0 */
[----:B------:R-:W-:Y:S04]  /*4c490*/  STL [R1+0x3e74], R31 ;  /* 0x003e741f01007387 */ /* 0x000fe80000100800 */
[----:B------:R-:W-:Y:S04]  /*4c4a0*/  STL [R1+0x3e70], R30 ;  /* 0x003e701e01007387 */ /* 0x000fe80000100800 */
[----:B------:R-:W-:Y:S04]  /*4c4b0*/  STL [R1+0x3e6c], R27 ;  /* 0x003e6c1b01007387 */ /* 0x000fe80000100800 */
[----:B------:R-:W-:Y:S10]  /*4c4c0*/  STL [R1+0x3e68], R26 ;  /* 0x003e681a01007387 */ /* 0x000ff40000100800 */
[----:B------:R-:W-:Y:S04]  /*4c4d0*/  STL.64 [R1+0x790], R16 ;  /* 0x0007901001007387 */ /* 0x000fe80000100a00 */
[----:B------:R1:W-:Y:S02]  /*4c4e0*/  STL.64 [R1+0x798], R18 ;  /* 0x0007981201007387 */ /* 0x0003e40000100a00 */
[-C--:B-1----:R-:W-:Y:S08]  /*4c4f0*/  HMMA.1688.F32.TF32 R16, R124, R12.reuse, R4 ;  /* 0x0000000c7c10723c */ /* 0x082ff00000081004 */
[-C--:B------:R-:W-:Y:S01]  /*4c500*/  HMMA.1688.F32.TF32 R4, R128, R12.reuse, R8 ;  /* 0x0000000c8004723c */ /* 0x080fe20000081008 */
[----:B------:R-:W1:Y:S07]  /*4c510*/  LDSM.16.M88.4 R8, [R241+0x24000] ;  /* 0x02400000f108783b */ /* 0x000e6e0000000200 */
[-C--:B----4-:R-:W-:Y:S08]  /*4c520*/  HMMA.1688.F32.TF32 R24, R116, R12.reuse, R48 ;  /* 0x0000000c7418723c */ /* 0x090ff00000081030 */
[-C--:B------:R-:W-:Y:S11]  /*4c530*/  HMMA.1688.F32.TF32 R20, R120, R12.reuse, R52 ;  /* 0x0000000c7814723c */ /* 0x080ff60000081034 */
[----:B------:R-:W-:Y:S04]  /*4c540*/  @!UPT UIADD3 URZ, URZ, URZ, URZ ;  /* 0x0000003f3f3ff290 */ /* 0x000fe8000fffe03f */
[----:B------:R-:W-:Y:S04]  /*4c550*/  STL.64 [R1+0x7a0], R24 ;  /* 0x0007a01801007387 */ /* 0x000fe80000100a00 */
[----:B------:R-:W-:Y:S04]  /*4c560*/  STL.64 [R1+0x7a8], R26 ;  /* 0x0007a81a01007387 */ /* 0x000fe80000100a00 */
[----:B------:R-:W-:Y:S04]  /*4c570*/  STL.64 [R1+0x7b0], R20 ;  /* 0x0007b01401007387 */ /* 0x000fe80000100a00 */
[----:B------:R-:W-:Y:S04]  /*4c580*/  STL.64 [R1+0x7b8], R22 ;  /* 0x0007b81601007387 */ /* 0x000fe80000100a00 */
[----:B------:R-:W-:Y:S04]  /*4c590*/  STL.64 [R1+0x7c0], R16 ;  /* 0x0007c01001007387 */ /* 0x000fe80000100a00 */
[----:B------:R3:W-:Y:S04]  /*4c5a0*/  STL.64 [R1+0x7c8], R18 ;  /* 0x0007c81201007387 */ /* 0x0007e80000100a00 */
[----:B-1----:R-:W-:Y:S04]  /*4c5b0*/  STL [R1+0x3e7c], R10 ;  /* 0x003e7c0a01007387 */ /* 0x002fe80000100800 */
[----:B------:R-:W-:Y:S04]  /*4c5c0*/  STL.64 [R1+0x7d0], R4 ;  /* 0x0007d00401007387 */ /* 0x000fe80000100a00 */
[----:B------:R-:W-:Y:S04]  /*4c5d0*/  STL.64 [R1+0x7d8], R6 ;  /* 0x0007d80601007387 */ /* 0x000fe80000100a00 */
[----:B------:R-:W1:Y:S01]  /*4c5e0*/  LDSM.16.M88.4 R4, [R241+0x24400] ;  /* 0x02440000f104783b */ /* 0x000e620000000200 */
[-C--:B---3--:R-:W-:Y:S03]  /*4c5f0*/  HMMA.1688.F32.TF32 R16, R132, R12.reuse, R212 ;  /* 0x0000000c8410723c */ /* 0x088fe600000810d4 */
[----:B------:R-:W-:Y:S05]  /*4c600*/  STL [R1+0x3e78], R11 ;  /* 0x003e780b01007387 */ /* 0x000fea0000100800 */
        /* <DEDUP_REMOVED lines=8> */
[----:B------:R1:W-:Y:S04]  /*4c690*/  STL.64 [R1+0x998], R26 ;  /* 0x0009981a01007387 */ /* 0x0003e80000100a00 */
[----:B------:R-:W-:Y:S04]  /*4c6a0*/  STL.64 [R1+0xc30], R20 ;  /* 0x000c301401007387 */ /* 0x000fe80000100a00 */
[----:B------:R3:W-:Y:S01]  /*4c6b0*/  STL.64 [R1+0xc38], R22 ;  /* 0x000c381601007387 */ /* 0x0007e20000100a00 */
[-C--:B-1----:R-:W-:Y:S04]  /*4c6c0*/  HMMA.1688.F32.TF32 R24, R228, R12.reuse, R64 ;  /* 0x0000000ce418723c */ /* 0x082fe80000081040 */
[----:B------:R-:W-:Y:S04]  /*4c6d0*/  STL.64 [R1+0xe90], R16 ;  /* 0x000e901001007387 */ /* 0x000fe80000100a00 */
[----:B------:R1:W-:Y:S01]  /*4c6e0*/  STL.64 [R1+0xe98], R18 ;  /* 0x000e981201007387 */ /* 0x0003e20000100a00 */
[-C--:B---3--:R-:W-:Y:S08]  /*4c6f0*/  HMMA.1688.F32.TF32 R20, R224, R12.reuse, R72 ;  /* 0x0000000ce014723c */ /* 0x088ff00000081048 */
[-C--:B-1----:R-:W-:Y:S06]  /*4c700*/  HMMA.1688.F32.TF32 R16, R220, R12.reuse, R144 ;  /* 0x0000000cdc10723c */ /* 0x082fec0000081090 */
[----:B------:R-:W-:Y:S04]  /*4c710*/  STL.64 [R1+0x1110], R24 ;  /* 0x0011101801007387 */ /* 0x000fe80000100a00 */
[----:B------:R1:W-:Y:S05]  /*4c720*/  STL.64 [R1+0x1118], R26 ;  /* 0x0011181a01007387 */ /* 0x0003ea0000100a00 */
[----:B------:R-:W-:Y:S04]  /*4c730*/  STL.64 [R1+0x13a0], R20 ;  /* 0x0013a01401007387 */ /* 0x000fe80000100a00 */
[----:B------:R3:W-:Y:S04]  /*4c740*/  STL.64 [R1+0x13a8], R22 ;  /* 0x0013a81601007387 */ /* 0x0007e80000100a00 */
[----:B------:R-:W-:Y:S01]  /*4c750*/  STL.64 [R1+0x2420], R16 ;  /* 0x0024201001007387 */ /* 0x000fe20000100a00 */
[-C--:B-1----:R-:W-:Y:S03]  /*4c760*/  HMMA.1688.F32.TF32 R24, R216, R12.reuse, R68 ;  /* 0x0000000cd818723c */ /* 0x082fe60000081044 */
[----:B------:R1:W-:Y:S05]  /*4c770*/  STL.64 [R1+0x2428], R18 ;  /* 0x0024281201007387 */ /* 0x0003ea0000100a00 */
[-C--:B---3--:R-:W-:Y:S08]  /*4c780*/  HMMA.1688.F32.TF32 R20, R152, R12.reuse, R248 ;  /* 0x0000000c9814723c */ /* 0x088ff000000810f8 */
[----:B-1----:R-:W-:Y:S07]  /*4c790*/  HMMA.1688.F32.TF32 R16, R156, R12, R136 ;  /* 0x0000000c9c10723c */ /* 0x002fee0000081088 */
[----:B------:R-:W-:Y:S04]  /*4c7a0*/  STL.64 [R1+0x25a0], R24 ;  /* 0x0025a01801007387 */ /* 0x000fe80000100a00 */
[----:B------:R-:W-:Y:S04]  /*4c7b0*/  STL.64 [R1+0x25a8], R26 ;  /* 0x0025a81a01007387 */ /* 0x000fe80000100a00 */
[----:B------:R-:W-:Y:S04]  /*4c7c0*/  STL.64 [R1+0x2790], R20 ;  /* 0x0027901401007387 */ /* 0x000fe80000100a00 */
[----:B------:R1:W-:Y:S05]  /*4c7d0*/  STL.64 [R1+0x2798], R22 ;  /* 0x0027981601007387 */ /* 0x0003ea0000100a00 */
[----:B------:R-:W-:-:S02]  /*4c7e0*/  IMAD.MOV.U32 R2, RZ, RZ, R19 ;  /* 0x000000ffff027224 */ /* 0x000fc400078e0013 */
[----:B------:R-:W-:Y:S02]  /*4c7f0*/  IMAD.MOV.U32 R69, RZ, RZ, R17 ;  /* 0x000000ffff457224 */ /* 0x000fe400078e0011 */
[----:B------:R-:W-:Y:S01]  /*4c800*/  IMAD.MOV.U32 R68, RZ, RZ, R16 ;  /* 0x000000ffff447224 */ /* 0x000fe200078e0010 */
[----:B------:R3:W-:Y:S01]  /*4c810*/  STL [R1+0x2998], R18 ;  /* 0x0029981201007387 */ /* 0x0007e20000100800 */
[----:B------:R-:W-:-:S03]  /*4c820*/  MOV R64, R168 ;  /* 0x000000a800407202 */ /* 0x000fc60000000f00 */
[----:B------:R-:W-:Y:S01]  /*4c830*/  STL [R1+0x3ac4], R2 ;  /* 0x003ac40201007387 */ /* 0x000fe20000100800 */
[----:B------:R-:W-:-:S03]  /*4c840*/  IMAD.MOV.U32 R65, RZ, RZ, R169 ;  /* 0x000000ffff417224 */ /* 0x000fc600078e00a9 */
[----:B------:R-:W-:Y:S04]  /*4c850*/  STL [R1+0x3ac0], R69 ;  /* 0x003ac04501007387 */ /* 0x000fe80000100800 */
[----:B------:R-:W-:Y:S04]  /*4c860*/  STL [R1+0x3abc], R68 ;  /* 0x003abc4401007387 */ /* 0x000fe80000100800 */
[----:B------:R-:W4:Y:S04]  /*4c870*/  LDL.LU R168, [R1+0x4074] ;  /* 0x0040740001a87983 */ /* 0x000f280000300800 */
[----:B------:R-:W3:Y:S01]  /*4c880*/  LDL.LU R169, [R1+0x4070] ;  /* 0x0040700001a97983 */ /* 0x000ee20000300800 */
[----:B------:R-:W-:Y:S01]  /*4c890*/  IMAD.MOV.U32 R66, RZ, RZ, R161 ;  /* 0x000000ffff427224 */ /* 0x000fe200078e00a1 */
[----:B------:R-:W-:Y:S01]  /*4c8a0*/  MOV R244, R181 ;  /* 0x000000b500f47202 */ /* 0x000fe20000000f00 */
[----:B------:R-:W-:Y:S01]  /*4c8b0*/  IMAD.MOV.U32 R67, RZ, RZ, R160 ;  /* 0x000000ffff437224 */ /* 0x000fe200078e00a0 */
[----:B------:R-:W3:Y:S01]  /*4c8c0*/  LDL.LU R161, [R1+0x406c] ;  /* 0x00406c0001a17983 */ /* 0x000ee20000300800 */
[----:B------:R-:W-:-:S03]  /*4c8d0*/  IMAD.MOV.U32 R245, RZ, RZ, R180 ;  /* 0x000000fffff57224 */ /* 0x000fc600078e00b4 */
        /* <DEDUP_REMOVED lines=9> */
[----:B--2---:R-:W-:Y:S01]  /*4c970*/  HMMA.1688.F32.TF32 R12, R108, R8, R100 ;  /* 0x000000086c0c723c */ /* 0x004fe20000081064 */
[----:B----4-:R-:W-:Y:S01]  /*4c980*/  IMAD.MOV.U32 R149, RZ, RZ, R168 ;  /* 0x000000ffff957224 */ /* 0x010fe200078e00a8 */
[----:B---3--:R-:W-:Y:S02]  /*4c990*/  MOV R148, R169 ;  /* 0x000000a900947202 */ /* 0x008fe40000000f00 */
        /* <DEDUP_REMOVED lines=40> */
[----:B-1----:R-:W-:-:S03]  /*4cc20*/  IMAD.MOV.U32 R23, RZ, RZ, R15 ;  /* 0x000000ffff177224 */ /* 0x002fc600078e000f */
[----:B------:R-:W4:Y:S01]  /*4cc30*/  LDL.LU R208, [R1+0xd20] ;  /* 0x000d200001d07983 */ /* 0x000f220000300800 */
[----:B------:R-:W-:-:S03]  /*4cc40*/  IMAD.MOV.U32 R22, RZ, RZ, R14 ;  /* 0x000000ffff167224 */ /* 0x000fc600078e000e */
[----:B------:R-:W4:Y:S01]  /*4cc50*/  LDL.LU R209, [R1+0xd24] ;  /* 0x000d240001d17983 */ /* 0x000f220000300800 */
[----:B------:R-:W-:-:S03]  /*4cc60*/  IMAD.MOV.U32 R19, RZ, RZ, R13 ;  /* 0x000000ffff137224 */ /* 0x000fc600078e000d */
[----:B------:R-:W4:Y:S01]  /*4cc70*/  LDL.LU R210, [R1+0xd28] ;  /* 0x000d280001d27983 */ /* 0x000f220000300800 */
[----:B------:R-:W-:-:S03]  /*4cc80*/  IMAD.MOV.U32 R58, RZ, RZ, R197 ;  /* 0x000000ffff3a7224 */ /* 0x000fc600078e00c5 */
[----:B------:R-:W4:Y:S01]  /*4cc90*/  LDL.LU R211, [R1+0xd2c] ;  /* 0x000d2c0001d37983 */ /* 0x000f220000300800 */
[----:B------:R-:W-:Y:S01]  /*4cca0*/  MOV R18, R12 ;  /* 0x0000000c00127202 */ /* 0x000fe20000000f00 */
[----:B------:R-:W-:Y:S02]  /*4ccb0*/  IMAD.MOV.U32 R59, RZ, RZ, R196 ;  /* 0x000000ffff3b7224 */ /* 0x000fe400078e00c4 */
[----:B--2---:R-:W-:Y:S01]  /*4ccc0*/  IMAD.MOV.U32 R57, RZ, RZ, R169 ;  /* 0x000000ffff397224 */ /* 0x004fe200078e00a9 */
[----:B---3--:R-:W-:Y:S02]  /*4ccd0*/  MOV R56, R168 ;  /* 0x000000a800387202 */ /* 0x008fe40000000f00 */
[----:B------:R-:W2:Y:S04]  /*4cce0*/  LDL.LU R168, [R1+0x4044] ;  /* 0x0040440001a87983 */ /* 0x000ea80000300800 */
[----:B------:R-:W3:Y:S04]  /*4ccf0*/  LDL.LU R169, [R1+0x4040] ;  /* 0x0040400001a97983 */ /* 0x000ee80000300800 */
[----:B------:R-:W2:Y:S04]  /*4cd00*/  LDL.LU R197, [R1+0x403c] ;  /* 0x00403c0001c57983 */ /* 0x000ea80000300800 */
[----:B------:R-:W2:Y:S04]  /*4cd10*/  LDL.LU R196, [R1+0x4038] ;  /* 0x0040380001c47983 */ /* 0x000ea80000300800 */
[----:B------:R-:W-:Y:S04]  /*4cd20*/  STL [R1+0x3e94], R23 ;  /* 0x003e941701007387 */ /* 0x000fe80000100800 */
[----:B------:R-:W-:Y:S04]  /*4cd30*/  STL [R1+0x3e90], R22 ;  /* 0x003e901601007387 */ /* 0x000fe80000100800 */
[----:B------:R-:W-:Y:S04]  /*4cd40*/  STL [R1+0x3e8c], R19 ;  /* 0x003e8c1301007387 */ /* 0x000fe80000100800 */
[----:B------:R1:W-:Y:S01]  /*4cd50*/  STL [R1+0x3e88], R18 ;  /* 0x003e881201007387 */ /* 0x0003e20000100800 */
[-C--:B----4-:R-:W-:Y:S08]  /*4cd60*/  HMMA.1688.F32.TF32 R12, R116, R8.reuse, R44 ;  /* 0x00000008740c723c */ /* 0x090ff0000008102c */
[-C--:B-1----:R-:W-:Y:S08]  /*4cd70*/  HMMA.1688.F32.TF32 R16, R112, R8.reuse, R76 ;  /* 0x000000087010723c */ /* 0x082ff0000008104c */
[-C--:B------:R-:W-:Y:S11]  /*4cd80*/  HMMA.1688.F32.TF32 R20, R120, R8.reuse, R72 ;  /* 0x000000087814723c */ /* 0x080ff60000081048 */
[----:B------:R-:W-:Y:S04]  /*4cd90*/  @!UPT UIADD3 URZ, URZ, URZ, URZ ;  /* 0x0000003f3f3ff290 */ /* 0x000fe8000fffe03f */
[----:B------:R-:W-:Y:S04]  /*4cda0*/  STL.64 [R1+0x6f0], R16 ;  /* 0x0006f01001007387 */ /* 0x000fe80000100a00 */
[----:B------:R1:W-:Y:S04]  /*4cdb0*/  STL.64 [R1+0x6f8], R18 ;  /* 0x0006f81201007387 */ /* 0x0003e80000100a00 */
[----:B------:R-:W-:Y:S04]  /*4cdc0*/  STL.64 [R1+0x710], R12 ;  /* 0x0007100c01007387 */ /* 0x000fe80000100a00 */
[----:B------:R4:W-:Y:S01]  /*4cdd0*/  STL.64 [R1+0x718], R14 ;  /* 0x0007180e01007387 */ /* 0x0009e20000100a00 */
[-C--:B-1----:R-:W-:Y:S08]  /*4cde0*/  HMMA.1688.F32.TF32 R16, R124, R8.reuse, R144 ;  /* 0x000000087c10723c */ /* 0x082ff00000081090 */
[-C--:B----4-:R-:W-:Y:S01]  /*4cdf0*/  HMMA.1688.F32.TF32 R12, R128, R8.reuse, R248 ;  /* 0x00000008800c723c */ /* 0x090fe200000810f8 */
[----:B------:R-:W-:Y:S04]  /*4ce00*/  STL.64 [R1+0x730], R20 ;  /* 0x0007301401007387 */ /* 0x000fe80000100a00 */
[----:B------:R-:W-:Y:S04]  /*4ce10*/  STL.64 [R1+0x738], R22 ;  /* 0x0007381601007387 */ /* 0x000fe80000100a00 */
[----:B------:R-:W4:Y:S06]  /*4ce20*/  LDL.LU R72, [R1+0x2570] ;  /* 0x0025700001487983 */ /* 0x000f2c0000300800 */
[----:B------:R-:W-:Y:S04]  /*4ce30*/  STL.64 [R1+0x740], R16 ;  /* 0x0007401001007387 */ /* 0x000fe80000100a00 */
[----:B------:R-:W-:Y:S04]  /*4ce40*/  STL.64 [R1+0x748], R18 ;  /* 0x0007481201007387 */ /* 0x000fe80000100a00 */
[----:B------:R-:W-:Y:S04]  /*4ce50*/  STL.64 [R1+0x750], R12 ;  /* 0x0007500c01007387 */ /* 0x000fe80000100a00 */
[----:B------:R1:W-:Y:S04]  /*4ce60*/  STL.64 [R1+0x758], R14 ;  /* 0x0007580e01007387 */ /* 0x0003e80000100a00 */
[----:B------:R-:W4:Y:S04]  /*4ce70*/  LDL.LU R73, [R1+0x2574] ;  /* 0x0025740001497983 */ /* 0x000f280000300800 */
[----:B------:R-:W4:Y:S04]  /*4ce80*/  LDL.LU R74, [R1+0x2578] ;  /* 0x00257800014a7983 */ /* 0x000f280000300800 */
[----:B------:R-:W4:Y:S01]  /*4ce90*/  LDL.LU R75, [R1+0x257c] ;  /* 0x00257c00014b7983 */ /* 0x000f220000300800 */
[-C--:B-1----:R-:W-:Y:S03]  /*4cea0*/  HMMA.1688.F32.TF32 R12, R132, R8.reuse, R100 ;  /* 0x00000008840c723c */ /* 0x082fe60000081064 */
[----:B------:R-:W4:Y:S11]  /*4ceb0*/  LDL.LU R248, [R1+0x20e0] ;  /* 0x0020e00001f87983 */ /* 0x000f360000300800 */
[----:B------:R-:W-:Y:S09]  /*4cec0*/  @!UPT UIADD3 URZ, URZ, URZ, URZ ;  /* 0x0000003f3f3ff290 */ /* 0x000ff2000fffe03f */
[----:B------:R-:W-:Y:S04]  /*4ced0*/  STL.64 [R1+0x760], R12 ;  /* 0x0007600c01007387 */ /* 0x000fe80000100a00 */
        /* <DEDUP_REMOVED lines=12> */
[-C--:B------:R-:W-:Y:S01]  /*4cfa0*/  HMMA.1688.F32.TF32 R20, R96, R8.reuse, R208 ;  /* 0x000000086014723c */ /* 0x080fe200000810d0 */
[----:B------:R-:W-:Y:S01]  /*4cfb0*/  IMAD.MOV.U32 R178, RZ, RZ, R172 ;  /* 0x000000ffffb27224 */ /* 0x000fe200078e00ac */
[----:B------:R-:W-:Y:S01]  /*4cfc0*/  MOV R182, R160 ;  /* 0x000000a000b67202 */ /* 0x000fe20000000f00 */
[----:B------:R-:W-:Y:S01]  /*4cfd0*/  IMAD.MOV.U32 R179, RZ, RZ, R173 ;  /* 0x000000ffffb37224 */ /* 0x000fe200078e00ad */
[----:B------:R-:W-:Y:S04]  /*4cfe0*/  LDSM.16.M88.4 R208, [R241+0x24c00] ;  /* 0x024c0000f1d0783b */ /* 0x000fe80000000200 */
[-C--:B------:R-:W-:Y:S08]  /*4cff0*/  HMMA.1688.F32.TF32 R16, R236, R8.reuse, R48 ;  /* 0x00000008ec10723c */ /* 0x080ff00000081030 */
[-C--:B-1----:R-:W-:Y:S07]  /*4d000*/  HMMA.1688.F32.TF32 R12, R232, R8.reuse, R52 ;  /* 0x00000008e80c723c */ /* 0x082fee0000081034 */
[----:B------:R-:W-:Y:S04]  /*4d010*/  STL.64 [R1+0x770], R20 ;  /* 0x0007701401007387 */ /* 0x000fe80000100a00 */
[----:B------:R1:W-:Y:S04]  /*4d020*/  STL.64 [R1+0x778], R22 ;  /* 0x0007781601007387 */ /* 0x0003e80000100a00 */
[----:B------:R-:W-:Y:S04]  /*4d030*/  STL.64 [R1+0xb90], R16 ;  /* 0x000b901001007387 */ /* 0x000fe80000100a00 */
[----:B------:R1:W-:Y:S02]  /*4d040*/  STL.64 [R1+0xb98], R18 ;  /* 0x000b981201007387 */ /* 0x0003e40000100a00 */
[-C--:B-1----:R-:W-:Y:S02]  /*4d050*/  HMMA.1688.F32.TF32 R20, R228, R8.reuse, R212 ;  /* 0x00000008e414723c */ /* 0x082fe400000810d4 */
[----:B------:R-:W-:Y:S04]  /*4d060*/  STL.64 [R1+0xe50], R12 ;  /* 0x000e500c01007387 */ /* 0x000fe80000100a00 */
[----:B------:R1:W-:Y:S02]  /*4d070*/  STL.64 [R1+0xe58], R14 ;  /* 0x000e580e01007387 */ /* 0x0003e40000100a00 */
[-C--:B------:R-:W-:Y:S01]  /*4d080*/  HMMA.1688.F32.TF32 R16, R224, R8.reuse, R56 ;  /* 0x00000008e010723c */ /* 0x080fe20000081038 */
[----:B------:R-:W-:Y:S01]  /*4d090*/  IMAD.MOV.U32 R183, RZ, RZ, R161 ;  /* 0x000000ffffb77224 */ /* 0x000fe200078e00a1 */
[----:B------:R-:W2:Y:S06]  /*4d0a0*/  LDSM.16.M88.4 R212, [R241+0x24800] ;  /* 0x02480000f1d4783b */ /* 0x000eac0000000200 */
[-C--:B-1----:R-:W-:Y:S07]  /*4d0b0*/  HMMA.1688.F32.TF32 R12, R220, R8.reuse, R148 ;  /* 0x00000008dc0c723c */ /* 0x082fee0000081094 */
[----:B------:R-:W-:Y:S04]  /*4d0c0*/  STL.64 [R1+0x1090], R20 ;  /* 0x0010901401007387 */ /* 0x000fe80000100a00 */
[----:B------:R1:W-:Y:S04]  /*4d0d0*/  STL.64 [R1+0x1098], R22 ;  /* 0x0010981601007387 */ /* 0x0003e80000100a00 */
        /* <DEDUP_REMOVED lines=10> */
[----:B------:R-:W-:Y:S05]  /*4d180*/  STL.64 [R1+0x2718], R18 ;  /* 0x0027181201007387 */ /* 0x000fea0000100a00 */
[----:B------:R-:W-:-:S02]  /*4d190*/  IMAD.MOV.U32 R252, RZ, RZ, R15 ;  /* 0x000000fffffc7224 */ /* 0x000fc400078e000f */
[----:B------:R-:W-:Y:S01]  /*4d1a0*/  IMAD.MOV.U32 R0, RZ, RZ, R14 ;  /* 0x000000ffff007224 */ /* 0x000fe200078e000e */
[----:B------:R-:W-:Y:S01]  /*4d1b0*/  MOV R61, R12 ;  /* 0x0000000c003d7202 */ /* 0x000fe20000000f00 */
[----:B------:R-:W-:Y:S01]  /*4d1c0*/  IMAD.MOV.U32 R60, RZ, RZ, R13 ;  /* 0x000000ffff3c7224 */ /* 0x000fe200078e000d */
[----:B------:R-:W-:Y:S04]  /*4d1d0*/  STL [R1+0x3ad4], R252 ;  /* 0x003ad4fc01007387 */ /* 0x000fe80000100800 */
[----:B------:R-:W-:Y:S04]  /*4d1e0*/  STL [R1+0x3ad0], R0 ;  /* 0x003ad00001007387 */ /* 0x000fe80000100800 */
[----:B------:R-:W-:Y:S04]  /*4d1f0*/  STL [R1+0x3acc], R60 ;  /* 0x003acc3c01007387 */ /* 0x000fe80000100800 */
[----:B------:R-:W-:Y:S01]  /*4d200*/  STL [R1+0x3ac8], R61 ;  /* 0x003ac83d01007387 */ /* 0x000fe20000100800 */
[----:B------:R-:W-:-:S02]  /*4d210*/  IMAD.MOV.U32 R198, RZ, RZ, R169 ;  /* 0x000000ffffc67224 */ /* 0x000fc400078e00a9 */
[----:B--2---:R-:W-:Y:S01]  /*4d220*/  IMAD.MOV.U32 R199, RZ, RZ, R168 ;  /* 0x000000ffffc77224 */ /* 0x004fe200078e00a8 */
[----:B----4-:R-:W-:Y:S11]  /*4d230*/  HMMA.1688.F32.TF32 R8, R108, R4, R72 ;  /* 0x000000046c08723c */ /* 0x010ff60000081048 */
[----:B------:R-:W-:Y:S11]  /*4d240*/  @!UPT UIADD3 URZ, URZ, URZ, URZ ;  /* 0x0000003f3f3ff290 */ /* 0x000ff6000fffe03f */
[----:B------:R-:W-:Y:S02]  /*4d250*/  @!UPT UIADD3 URZ, URZ, URZ, URZ ;  /* 0x0000003f3f3ff290 */ /* 0x000fe4000fffe03f */
[----:B------:R-:W-:Y:S02]  /*4d260*/  IMAD.MOV.U32 R15, RZ, RZ, R11 ;  /* 0x000000ffff0f7224 */ /* 0x000fe400078e000b */
[----:B------:R-:W-:-:S03]  /*4d270*/  IMAD.MOV.U32 R14, RZ, RZ, R10 ;  /* 0x000000ffff0e7224 */ /* 0x000fc600078e000a */
[----:B------:R-:W-:Y:S01]  /*4d280*/  STL [R1+0x3ea4], R15 ;  /* 0x003ea40f01007387 */ /* 0x000fe20000100800 */
[----:B------:R-:W-:-:S03]  /*4d290*/  MOV R27, R8 ;  /* 0x00000008001b7202 */ /* 0x000fc60000000f00 */
[----:B------:R1:W-:Y:S01]  /*4d2a0*/  STL [R1+0x3ea0], R14 ;  /* 0x003ea00e01007387 */ /* 0x0003e20000100800 */
[----:B------:R-:W-:Y:S02]  /*4d2b0*/  IMAD.MOV.U32 R26, RZ, RZ, R9 ;  /* 0x000000ffff1a7224 */ /* 0x000fe400078e0009 */
[-C--:B------:R-:W-:Y:S08]  /*4d2c0*/  HMMA.1688.F32.TF32 R8, R116, R4.reuse, R248 ;  /* 0x000000047408723c */ /* 0x080ff000000810f8 */
[-C--:B-1----:R-:W-:Y:S01]  /*4d2d0*/  HMMA.1688.F32.TF32 R12, R112, R4.reuse, R144 ;  /* 0x00000004700c723c */ /* 0x082fe20000081090 */
[----:B------:R-:W-:Y:S04]  /*4d2e0*/  STL [R1+0x3e9c], R26 ;  /* 0x003e9c1a01007387 */ /* 0x000fe80000100800 */
[----:B------:R-:W-:Y:S04]  /*4d2f0*/  STL [R1+0x3e98], R27 ;  /* 0x003e981b01007387 */ /* 0x000fe80000100800 */
[----:B------:R-:W-:Y:S11]  /*4d300*/  STL.64 [R1+0x3fe0], R118 ;  /* 0x003fe07601007387 */ /* 0x000ff60000100a00 */
[----:B------:R-:W-:Y:S03]  /*4d310*/  @!UPT UIADD3 URZ, URZ, URZ, URZ ;  /* 0x0000003f3f3ff290 */ /* 0x000fe6000fffe03f */
[----:B------:R-:W-:Y:S04]  /*4d320*/  STL.64 [R1+0x690], R12 ;  /* 0x0006900c01007387 */ /* 0x000fe80000100a00 */
[----:B------:R-:W-:Y:S04]  /*4d330*/  STL.64 [R1+0x698], R14 ;  /* 0x0006980e01007387 */ /* 0x000fe80000100a00 */
[----:B------:R-:W-:Y:S04]  /*4d340*/  STL.64 [R1+0x3fd8], R116 ;  /* 0x003fd87401007387 */ /* 0x000fe80000100a00 */
[----:B------:R-:W-:Y:S04]  /*4d350*/  STL.64 [R1+0x6a0], R8 ;  /* 0x0006a00801007387 */ /* 0x000fe80000100a00 */
[----:B------:R1:W-:Y:S02]  /*4d360*/  STL.64 [R1+0x6a8], R10 ;  /* 0x0006a80a01007387 */ /* 0x0003e40000100a00 */
[----:B-1----:R-:W-:Y:S11]  /*4d370*/  HMMA.1688.F32.TF32 R8, R120, R4, R100 ;  /* 0x000000047808723c */ /* 0x002ff60000081064 */
[----:B------:R-:W-:Y:S11]  /*4d380*/  @!UPT UIADD3 URZ, URZ, URZ, URZ ;  /* 0x0000003f3f3ff290 */ /* 0x000ff6000fffe03f */
[----:B------:R-:W-:Y:S01]  /*4d390*/  @!UPT UIADD3 URZ, URZ, URZ, URZ ;  /* 0x0000003f3f3ff290 */ /* 0x000fe2000fffe03f */
[----:B------:R-:W-:Y:S04]  /*4d3a0*/  STL.64 [R1+0x6b0], R8 ;  /* 0x0006b00801007387 */ /* 0x000fe80000100a00 */
[----:B------:R1:W-:Y:S04]  /*4d3b0*/  STL.64 [R1+0x6b8], R10 ;  /* 0x0006b80a01007387 */ /* 0x0003e80000100a00 */
[----:B------:R-:W2:Y:S04]  /*4d3c0*/  LDL.LU R177, [R1+0x4034] ;  /* 0x0040340001b17983 */ /* 0x000ea80000300800 */
[----:B------:R-:W2:Y:S04]  /*4d3d0*/  LDL.LU R176, [R1+0x4030] ;  /* 0x0040300001b07983 */ /* 0x000ea80000300800 */
[----:B------:R-:W3:Y:S04]  /*4d3e0*/  LDL.LU R169, [R1+0x402c] ;  /* 0x00402c0001a97983 */ /* 0x000ee80000300800 */
[----:B------:R-:W4:Y:S04]  /*4d3f0*/  LDL.LU R168, [R1+0x4028] ;  /* 0x0040280001a87983 */ /* 0x000f280000300800 */
        /* <DEDUP_REMOVED lines=19> */
[----:B------:R-:W-:Y:S02]  /*4d530*/  IMAD.MOV.U32 R187, RZ, RZ, R165 ;  /* 0x000000ffffbb7224 */ /* 0x000fe400078e00a5 */
[----:B---3--:R-:W-:Y:S01]  /*4d540*/  IMAD.MOV.U32 R103, RZ, RZ, R169 ;  /* 0x000000ffff677224 */ /* 0x008fe200078e00a9 */
[----:B----4-:R-:W-:Y:S02]  /*4d550*/  MOV R102, R168 ;  /* 0x000000a800667202 */ /* 0x010fe40000000f00 */
[----:B------:R-:W3:Y:S04]  /*4d560*/  LDL.LU R168, [R1+0x4024] ;  /* 0x0040240001a87983 */ /* 0x000ee80000300800 */
[----:B------:R-:W4:Y:S04]  /*4d570*/  LDL.LU R169, [R1+0x4020] ;  /* 0x0040200001a97983 */ /* 0x000f280000300800 */
[----:B------:R-:W3:Y:S04]  /*4d580*/  LDL.LU R172, [R1+0x401c] ;  /* 0x00401c0001ac7983 */ /* 0x000ee80000300800 */
[----:B------:R-:W4:Y:S04]  /*4d590*/  LDL.LU R173, [R1+0x4018] ;  /* 0x0040180001ad7983 */ /* 0x000f280000300800 */
[----:B------:R-:W4:Y:S04]  /*4d5a0*/  LDL.LU R160, [R1+0x4014] ;  /* 0x0040140001a07983 */ /* 0x000f280000300800 */
[----:B------:R-:W4:Y:S04]  /*4d5b0*/  LDL.LU R161, [R1+0x4010] ;  /* 0x0040100001a17983 */ /* 0x000f280000300800 */
[----:B------:R-:W4:Y:S04]  /*4d5c0*/  LDL.LU R164, [R1+0x400c] ;  /* 0x00400c0001a47983 */ /* 0x000f280000300800 */
[----:B------:R-:W4:Y:S01]  /*4d5d0*/  LDL.LU R165, [R1+0x4008] ;  /* 0x0040080001a57983 */ /* 0x000f220000300800 */
[-C--:B-1----:R-:W-:Y:S03]  /*4d5e0*/  HMMA.1688.F32.TF32 R8, R124, R4.reuse, R64 ;  /* 0x000000047c08723c */ /* 0x082fe60000081040 */
[----:B------:R-:W-:Y:S04]  /*4d5f0*/  STL.64 [R1+0x3ff0], R122 ;  /* 0x003ff07a01007387 */ /* 0x000fe80000100a00 */
[----:B------:R-:W-:Y:S04]  /*4d600*/  STL.64 [R1+0x3fe8], R120 ;  /* 0x003fe87801007387 */ /* 0x000fe80000100a00 */
[----:B------:R-:W-:Y:S04]  /*4d610*/  STL.64 [R1+0x3fa0], R126 ;  /* 0x003fa07e01007387 */ /* 0x000fe80000100a00 */
[----:B------:R-:W-:Y:S08]  /*4d620*/  STL.64 [R1+0x3f98], R124 ;  /* 0x003f987c01007387 */ /* 0x000ff00000100a00 */
[----:B------:R-:W-:Y:S04]  /*4d630*/  STL.64 [R1+0x6c0], R8 ;  /* 0x0006c00801007387 */ /* 0x000fe80000100a00 */
[----:B------:R2:W-:Y:S02]  /*4d640*/  STL.64 [R1+0x6c8], R10 ;  /* 0x0006c80a01007387 */ /* 0x0005e40000100a00 */
[-C--:B--2---:R-:W-:Y:S02]  /*4d650*/  HMMA.1688.F32.TF32 R8, R128, R4.reuse, R72 ;  /* 0x000000048008723c */ /* 0x084fe40000081048 */
[----:B------:R-:W-:Y:S04]  /*4d660*/  STL.64 [R1+0x3f70], R130 ;  /* 0x003f708201007387 */ /* 0x000fe80000100a00 */
[----:B------:R-:W-:Y:S11]  /*4d670*/  STL.64 [R1+0x3f68], R128 ;  /* 0x003f688001007387 */ /* 0x000ff60000100a00 */
[----:B------:R-:W-:Y:S06]  /*4d680*/  @!UPT UIADD3 URZ, URZ, URZ, URZ ;  /* 0x0000003f3f3ff290 */ /* 0x000fec000fffe03f */
[----:B------:R-:W-:Y:S04]  /*4d690*/  STL.64 [R1+0x6e0], R8 ;  /* 0x0006e00801007387 */ /* 0x000fe80000100a00 */
[----:B------:R1:W-:Y:S02]  /*4d6a0*/  STL.64 [R1+0x6e8], R10 ;  /* 0x0006e80a01007387 */ /* 0x0003e40000100a00 */
[-C--:B-1----:R-:W-:Y:S02]  /*4d6b0*/  HMMA.1688.F32.TF32 R8, R132, R4.reuse, R144 ;  /* 0x000000048408723c */ /* 0x082fe40000081090 */
        /* <DEDUP_REMOVED lines=19> */
[----:B------:R-:W-:Y:S02]  /*4d7f0*/  STL.64 [R1+0x3fb8], R232 ;  /* 0x003fb8e801007387 */ /* 0x000fe40000100a00 */
[-C--:B------:R-:W-:Y:S02]  /*4d800*/  HMMA.1688.F32.TF32 R12, R152, R4.reuse, R192 ;  /* 0x00000004980c723c */ /* 0x080fe400000810c0 */
[----:B------:R-:W1:Y:S04]  /*4d810*/  LDSM.16.M88.4 R196, [R241+0x25800] ;  /* 0x02580000f1c4783b */ /* 0x000e680000000200 */
[----:B------:R-:W2:Y:S09]  /*4d820*/  LDSM.16.M88.4 R192, [R241+0x25c00] ;  /* 0x025c0000f1c0783b */ /* 0x000eb20000000200 */
[----:B------:R-:W-:Y:S04]  /*4d830*/  STL.64 [R1+0xc90], R8 ;  /* 0x000c900801007387 */ /* 0x000fe80000100a00 */
[----:B------:R1:W-:Y:S02]  /*4d840*/  STL.64 [R1+0xc98], R10 ;  /* 0x000c980a01007387 */ /* 0x0003e40000100a00 */
[-C--:B-1----:R-:W-:Y:S02]  /*4d850*/  HMMA.1688.F32.TF32 R8, R228, R4.reuse, R176 ;  /* 0x00000004e408723c */ /* 0x082fe400000810b0 */
[----:B------:R-:W-:Y:S04]  /*4d860*/  STL.64 [R1+0x3fd0], R230 ;  /* 0x003fd0e601007387 */ /* 0x000fe80000100a00 */
[----:B------:R-:W-:Y:S04]  /*4d870*/  STL.64 [R1+0x3fc8], R228 ;  /* 0x003fc8e401007387 */ /* 0x000fe80000100a00 */
[----:B------:R-:W-:Y:S11]  /*4d880*/  LDSM.16.M88.4 R176, [R241+0x26c00] ;  /* 0x026c0000f1b0783b */ /* 0x000ff60000000200 */
[----:B------:R-:W-:Y:S02]  /*4d890*/  @!UPT UIADD3 URZ, URZ, URZ, URZ ;  /* 0x0000003f3f3ff290 */ /* 0x000fe4000fffe03f */
[----:B------:R-:W-:Y:S04]  /*4d8a0*/  STL.64 [R1+0xec0], R8 ;  /* 0x000ec00801007387 */ /* 0x000fe80000100a00 */
[----:B------:R1:W-:Y:S02]  /*4d8b0*/  STL.64 [R1+0xec8], R10 ;  /* 0x000ec80a01007387 */ /* 0x0003e40000100a00 */
[----:B-1----:R-:W-:Y:S02]  /*4d8c0*/  HMMA.1688.F32.TF32 R8, R224, R4, R180 ;  /* 0x00000004e008723c */ /* 0x002fe400000810b4 */
[----:B------:R-:W-:Y:S04]  /*4d8d0*/  STL.64 [R1+0x4000], R226 ;  /* 0x004000e201007387 */ /* 0x000fe80000100a00 */
[----:B------:R-:W-:Y:S01]  /*4d8e0*/  STL.64 [R1+0x3ff8], R224 ;  /* 0x003ff8e001007387 */ /* 0x000fe20000100a00 */
[----:B---3--:R-:W-:-:S03]  /*4d8f0*/  IMAD.MOV.U32 R101, RZ, RZ, R172 ;  /* 0x000000ffff657224 */ /* 0x008fc600078e00ac */
[----:B------:R-:W-:Y:S11]  /*4d900*/  LDSM.16.M88.4 R180, [R241+0x26800] ;  /* 0x02680000f1b4783b */ /* 0x000ff60000000200 */
[----:B------:R-:W-:Y:S02]  /*4d910*/  @!UPT UIADD3 URZ, URZ, URZ, URZ ;  /* 0x0000003f3f3ff290 */ /* 0x000fe4000fffe03f */
        /* <DEDUP_REMOVED lines=9> */
[-C--:B-1----:R-:W-:Y:S02]  /*4d9b0*/  HMMA.1688.F32.TF32 R8, R216, R4.reuse, R188 ;  /* 0x00000004d808723c */ /* 0x082fe400000810bc */
[----:B------:R-:W-:Y:S04]  /*4d9c0*/  STL.64 [R1+0x3f60], R218 ;  /* 0x003f60da01007387 */ /* 0x000fe80000100a00 */
[----:B------:R-:W-:Y:S04]  /*4d9d0*/  STL.64 [R1+0x3f58], R216 ;  /* 0x003f58d801007387 */ /* 0x000fe80000100a00 */
[----:B------:R-:W1:Y:S11]  /*4d9e0*/  LDSM.16.M88.4 R188, [R241+0x26000] ;  /* 0x02600000f1bc783b */ /* 0x000e760000000200 */
[----:B------:R-:W-:Y:S02]  /*4d9f0*/  @!UPT UIADD3 URZ, URZ, URZ, URZ ;  /* 0x0000003f3f3ff290 */ /* 0x000fe4000fffe03f */
[----:B------:R-:W-:Y:S04]  /*4da00*/  STL.64 [R1+0x2440], R8 ;  /* 0x0024400801007387 */ /* 0x000fe80000100a00 */
[----:B------:R3:W-:Y:S02]  /*4da10*/  STL.64 [R1+0x2448], R10 ;  /* 0x0024480a01007387 */ /* 0x0007e40000100a00 */
[----:B---3--:R-:W-:Y:S01]  /*4da20*/  HMMA.1688.F32.TF32 R8, R156, R4, R104 ;  /* 0x000000049c08723c */ /* 0x008fe20000081068 */
[----:B----4-:R-:W-:Y:S01]  /*4da30*/  IMAD.MOV.U32 R100, RZ, RZ, R173 ;  /* 0x000000ffff647224 */ /* 0x010fe200078e00ad */
[----:B------:R-:W-:Y:S01]  /*4da40*/  MOV R102, R169 ;  /* 0x000000a900667202 */ /* 0x000fe20000000f00 */
[----:B------:R-:W3:Y:S01]  /*4da50*/  LDSM.16.M88.4 R172, [R241+0x27000] ;  /* 0x02700000f1ac783b */ /* 0x000ee20000000200 */
[----:B------:R-:W-:-:S02]  /*4da60*/  IMAD.MOV.U32 R103, RZ, RZ, R168 ;  /* 0x000000ffff677224 */ /* 0x000fc400078e00a8 */
[----:B------:R-:W-:Y:S01]  /*4da70*/  IMAD.MOV.U32 R248, RZ, RZ, R165 ;  /* 0x000000fffff87224 */ /* 0x000fe200078e00a5 */
[----:B------:R-:W4:Y:S01]  /*4da80*/  LDSM.16.M88.4 R168, [R241+0x27400] ;  /* 0x02740000f1a8783b */ /* 0x000f220000000200 */
[----:B------:R-:W-:Y:S01]  /*4da90*/  IMAD.MOV.U32 R249, RZ, RZ, R164 ;  /* 0x000000fffff97224 */ /* 0x000fe200078e00a4 */
[----:B------:R-:W-:Y:S01]  /*4daa0*/  MOV R250, R161 ;  /* 0x000000a100fa7202 */ /* 0x000fe20000000f00 */
[----:B------:R-:W-:Y:S01]  /*4dab0*/  IMAD.MOV.U32 R251, RZ, RZ, R160 ;  /* 0x000000fffffb7224 */ /* 0x000fe200078e00a0 */
[----:B------:R-:W1:Y:S04]  /*4dac0*/  LDSM.16.M88.4 R164, [R241+0x27800] ;  /* 0x02780000f1a4783b */ /* 0x000e680000000200 */
[----:B------:R-:W1:Y:S04]  /*4dad0*/  LDSM.16.M88.4 R160, [R241+0x27c00] ;  /* 0x027c0000f1a0783b */ /* 0x000e680000000200 */
[----:B------:R-:W-:Y:S05]  /*4dae0*/  STL.64 [R1+0x2570], R12 ;  /* 0x0025700c01007387 */ /* 0x000fea0000100a00 */
[----:B------:R-:W-:Y:S01]  /*4daf0*/  IMAD.MOV.U32 R44, RZ, RZ, R11 ;  /* 0x000000ffff2c7224 */ /* 0x000fe200078e000b */
[----:B------:R-:W-:Y:S01]  /*4db00*/  MOV R45, R10 ;  /* 0x0000000a002d7202 */ /* 0x000fe20000000f00 */
[----:B------:R-:W-:Y:S01]  /*4db10*/  IMAD.MOV.U32 R243, RZ, RZ, R9 ;  /* 0x000000fffff37224 */ /* 0x000fe200078e0009 */
[----:B------:R-:W-:Y:S01]  /*4db20*/  STL.64 [R1+0x2578], R14 ;  /* 0x0025780e01007387 */ /* 0x000fe20000100a00 */
[----:B------:R-:W-:-:S03]  /*4db30*/  IMAD.MOV.U32 R242, RZ, RZ, R8 ;  /* 0x000000fffff27224 */ /* 0x000fc600078e0008 */
        /* <DEDUP_REMOVED lines=14> */
[----:B--2---:R-:W-:Y:S04]  /*4dc20*/  STL [R1+0x3ed4], R194 ;  /* 0x003ed4c201007387 */ /* 0x004fe80000100800 */
[----:B------:R-:W-:Y:S04]  /*4dc30*/  STL [R1+0x3ed0], R195 ;  /* 0x003ed0c301007387 */ /* 0x000fe80000100800 */
[----:B-1----:R-:W-:Y:S04]  /*4dc40*/  STL [R1+0x3edc], R190 ;  /* 0x003edcbe01007387 */ /* 0x002fe80000100800 */
[----:B------:R-:W-:Y:S04]  /*4dc50*/  STL [R1+0x3ed8], R191 ;  /* 0x003ed8bf01007387 */ /* 0x000fe80000100800 */
[----:B------:R-:W-:Y:S04]  /*4dc60*/  STL [R1+0x3ee4], R186 ;  /* 0x003ee4ba01007387 */ /* 0x000fe80000100800 */
[----:B------:R-:W-:Y:S04]  /*4dc70*/  STL [R1+0x3ee0], R187 ;  /* 0x003ee0bb01007387 */ /* 0x000fe80000100800 */
[----:B------:R-:W-:Y:S04]  /*4dc80*/  STL [R1+0x3eec], R182 ;  /* 0x003eecb601007387 */ /* 0x000fe80000100800 */
[----:B------:R-:W-:Y:S04]  /*4dc90*/  STL [R1+0x3ee8], R183 ;  /* 0x003ee8b701007387 */ /* 0x000fe80000100800 */
[----:B------:R-:W-:Y:S04]  /*4dca0*/  STL [R1+0x3ef4], R178 ;  /* 0x003ef4b201007387 */ /* 0x000fe80000100800 */
[----:B------:R-:W-:Y:S04]  /*4dcb0*/  STL [R1+0x3ef0], R179 ;  /* 0x003ef0b301007387 */ /* 0x000fe80000100800 */
[----:B---3--:R-:W-:Y:S04]  /*4dcc0*/  STL [R1+0x3efc], R174 ;  /* 0x003efcae01007387 */ /* 0x008fe80000100800 */
[----:B------:R-:W-:Y:S04]  /*4dcd0*/  STL [R1+0x3ef8], R175 ;  /* 0x003ef8af01007387 */ /* 0x000fe80000100800 */
[----:B----4-:R-:W-:Y:S04]  /*4dce0*/  STL [R1+0x3f04], R170 ;  /* 0x003f04aa01007387 */ /* 0x010fe80000100800 */
[----:B------:R-:W-:Y:S04]  /*4dcf0*/  STL [R1+0x3f00], R171 ;  /* 0x003f00ab01007387 */ /* 0x000fe80000100800 */
[----:B------:R-:W-:Y:S04]  /*4dd00*/  STL [R1+0x3f0c], R166 ;  /* 0x003f0ca601007387 */ /* 0x000fe80000100800 */
[----:B------:R-:W-:Y:S04]  /*4dd10*/  STL [R1+0x3f08], R167 ;  /* 0x003f08a701007387 */ /* 0x000fe80000100800 */
[----:B------:R-:W-:Y:S04]  /*4dd20*/  STL [R1+0x3f14], R162 ;  /* 0x003f14a201007387 */ /* 0x000fe80000100800 */
[----:B------:R-:W-:Y:S04]  /*4dd30*/  STL [R1+0x3f10], R163 ;  /* 0x003f10a301007387 */ /* 0x000fe80000100800 */
        /* <DEDUP_REMOVED lines=27> */
[----:B------:R-:W-:Y:S01]  /*4def0*/  MOV R31, R6 ;  /* 0x00000006001f7202 */ /* 0x000fe20000000f00 */
[----:B------:R-:W-:Y:S01]  /*4df00*/  IMAD.MOV.U32 R30, RZ, RZ, R7 ;  /* 0x000000ffff1e7224 */ /* 0x000fe200078e0007 */
[----:B------:R-:W-:Y:S01]  /*4df10*/  STL [R1+0x3f1c], R11 ;  /* 0x003f1c0b01007387 */ /* 0x000fe20000100800 */
[C---:B------:R-:W-:Y:S03]  /*4df20*/  HMMA.1688.F32.TF32 R4, R108.reuse, R208, R100 ;  /* 0x000000d06c04723c */ /* 0x040fe60000081064 */
[----:B------:R2:W-:Y:S04]  /*4df30*/  STL [R1+0x3f18], R10 ;  /* 0x003f180a01007387 */ /* 0x0005e80000100800 */
[----:B------:R-:W4:Y:S04]  /*4df40*/  LDL.LU R100, [R1+0x28e0] ;  /* 0x0028e00001647983 */ /* 0x000f280000300800 */
[----:B------:R-:W4:Y:S04]  /*4df50*/  LDL.LU R101, [R1+0x28e4] ;  /* 0x0028e40001657983 */ /* 0x000f280000300800 */
[----:B------:R-:W4:Y:S04]  /*4df60*/  LDL.LU R102, [R1+0x28e8] ;  /* 0x0028e80001667983 */ /* 0x000f280000300800 */
[----:B------:R-:W4:Y:S05]  /*4df70*/  LDL.LU R103, [R1+0x28ec] ;  /* 0x0028ec0001677983 */ /* 0x000f2a0000300800 */
[----:B------:R-:W-:Y:S01]  /*4df80*/  MOV R38, R6 ;  /* 0x0000000600267202 */ /* 0x000fe20000000f00 */
[----:B------:R-:W-:Y:S01]  /*4df90*/  IMAD.MOV.U32 R39, RZ, RZ, R7 ;  /* 0x000000ffff277224 */ /* 0x000fe200078e0007 */
[C---:B--2---:R-:W-:Y:S11]  /*4dfa0*/  HMMA.1688.F32.TF32 R8, R108.reuse, R204, R148 ;  /* 0x000000cc6c08723c */ /* 0x044ff60000081094 */
[----:B------:R-:W-:Y:S11]  /*4dfb0*/  @!UPT UIADD3 URZ, URZ, URZ, URZ ;  /* 0x0000003f3f3ff290 */ /* 0x000ff6000fffe03f */
[----:B------:R-:W-:Y:S02]  /*4dfc0*/  @!UPT UIADD3 URZ, URZ, URZ, URZ ;  /* 0x0000003f3f3ff290 */ /* 0x000fe4000fffe03f */
[----:B------:R-:W-:Y:S01]  /*4dfd0*/  IMAD.MOV.U32 R19, RZ, RZ, R8 ;  /* 0x000000ffff137224 */ /* 0x000fe200078e0008 */
[----:B------:R-:W-:Y:S01]  /*4dfe0*/  MOV R6, R10 ;  /* 0x0000000a00067202 */ /* 0x000fe20000000f00 */
[----:B------:R-:W-:Y:S02]  /*4dff0*/  IMAD.MOV.U32 R18, RZ, RZ, R9 ;  /* 0x000000ffff127224 */ /* 0x000fe400078e0009 */
[----:B------:R-:W-:Y:S02]  /*4e000*/  IMAD.MOV.U32 R7, RZ, RZ, R11 ;  /* 0x000000ffff077224 */ /* 0x000fe400078e000b */
[C---:B---3--:R-:W-:Y:S11]  /*4e010*/  HMMA.1688.F32.TF32 R8, R108.reuse, R200, R244 ;  /* 0x000000c86c08723c */ /* 0x048ff600000810f4 */
[----:B------:R-:W-:Y:S11]  /*4e020*/  @!UPT UIADD3 URZ, URZ, URZ, URZ ;  /* 0x0000003f3f3ff290 */ /* 0x000ff6000fffe03f */
[----:B------:R-:W-:Y:S02]  /*4e030*/  @!UPT UIADD3 URZ, URZ, URZ, URZ ;  /* 0x0000003f3f3ff290 */ /* 0x000fe4000fffe03f */
[----:B------:R-:W-:Y:S01]  /*4e040*/  IMAD.MOV.U32 R26, RZ, RZ, R8 ;  /* 0x000000ffff1a7224 */ /* 0x000fe200078e0008 */
[----:B------:R-:W-:Y:S01]  /*4e050*/  MOV R23, R10 ;  /* 0x0000000a00177202 */ /* 0x000fe20000000f00 */
[----:B------:R-:W-:Y:S02]  /*4e060*/  IMAD.MOV.U32 R27, RZ, RZ, R9 ;  /* 0x000000ffff1b7224 */ /* 0x000fe400078e0009 */
[----:B------:R-:W-:Y:S02]  /*4e070*/  IMAD.MOV.U32 R22, RZ, RZ, R11 ;  /* 0x000000ffff167224 */ /* 0x000fe400078e000b */
[C---:B----4-:R-:W-:Y:S11]  /*4e080*/  HMMA.1688.F32.TF32 R8, R108.reuse, R196, R64 ;  /* 0x000000c46c08723c */ /* 0x050ff60000081040 */
[----:B------:R-:W-:Y:S11]  /*4e090*/  @!UPT UIADD3 URZ, URZ, URZ, URZ ;  /* 0x0000003f3f3ff290 */ /* 0x000ff6000fffe03f */
[----:B------:R-:W-:Y:S02]  /*4e0a0*/  @!UPT UIADD3 URZ, URZ, URZ, URZ ;  /* 0x0000003f3f3ff290 */ /* 0x000fe4000fffe03f */
[----:B------:R-:W-:Y:S01]  /*4e0b0*/  IMAD.MOV.U32 R214, RZ, RZ, R8 ;  /* 0x000000ffffd67224 */ /* 0x000fe200078e0008 */
[----:B------:R-:W-:Y:S01]  /*4e0c0*/  MOV R15, R10 ;  /* 0x0000000a000f7202 */ /* 0x000fe20000000f00 */
[----:B------:R-:W-:Y:S02]  /*4e0d0*/  IMAD.MOV.U32 R215, RZ, RZ, R9 ;  /* 0x000000ffffd77224 */ /* 0x000fe400078e0009 */
[----:B------:R-:W-:Y:S02]  /*4e0e0*/  IMAD.MOV.U32 R14, RZ, RZ, R11 ;  /* 0x000000ffff0e7224 */ /* 0x000fe400078e000b */
[C---:B------:R-:W-:Y:S11]  /*4e0f0*/  HMMA.1688.F32.TF32 R8, R108.reuse, R192, R72 ;  /* 0x000000c06c08723c */ /* 0x040ff60000081048 */
        /* <DEDUP_REMOVED lines=87> */
[C---:B----4-:R-:W-:Y:S08]  /*4e670*/  HMMA.1688.F32.TF32 R8, R108.reuse, R168, R48 ;  /* 0x000000a86c08723c */ /* 0x050ff00000081030 */
[C---:B------:R-:W-:Y:S11]  /*4e680*/  HMMA.1688.F32.TF32 R48, R108.reuse, R160, R56 ;  /* 0x000000a06c30723c */ /* 0x040ff60000081038 */
[----:B------:R-:W-:Y:S05]  /*4e690*/  @!UPT UIADD3 URZ, URZ, URZ, URZ ;  /* 0x0000003f3f3ff290 */ /* 0x000fea000fffe03f */
[----:B------:R-:W-:Y:S01]  /*4e6a0*/  IMAD.MOV.U32 R174, RZ, RZ, R8 ;  /* 0x000000ffffae7224 */ /* 0x000fe200078e0008 */
[----:B------:R-:W-:Y:S01]  /*4e6b0*/  MOV R178, R10 ;  /* 0x0000000a00b27202 */ /* 0x000fe20000000f00 */
[----:B------:R-:W-:Y:S02]  /*4e6c0*/  IMAD.MOV.U32 R175, RZ, RZ, R9 ;  /* 0x000000ffffaf7224 */ /* 0x000fe400078e0009 */
[----:B------:R-:W-:Y:S02]  /*4e6d0*/  IMAD.MOV.U32 R179, RZ, RZ, R11 ;  /* 0x000000ffffb37224 */ /* 0x000fe400078e000b */
[----:B------:R-:W-:Y:S02]  /*4e6e0*/  HMMA.1688.F32.TF32 R8, R108, R164, R52 ;  /* 0x000000a46c08723c */ /* 0x000fe40000081034 */
[----:B------:R-:W-:Y:S01]  /*4e6f0*/  MOV R162, R50 ;  /* 0x0000003200a27202 */ /* 0x000fe20000000f00 */
[----:B------:R-:W-:Y:S11]  /*4e700*/  IMAD.MOV.U32 R163, RZ, RZ, R51 ;  /* 0x000000ffffa37224 */ /* 0x000ff600078e0033 */
[----:B------:R-:W-:Y:S10]  /*4e710*/  @!UPT UIADD3 URZ, URZ, URZ, URZ ;  /* 0x0000003f3f3ff290 */ /* 0x000ff4000fffe03f */
[----:B------:R-:W-:Y:S01]  /*4e720*/  MOV R170, R10 ;  /* 0x0000000a00aa7202 */ /* 0x000fe20000000f00 */
[----:B------:R-:W-:Y:S02]  /*4e730*/  IMAD.MOV.U32 R171, RZ, RZ, R11 ;  /* 0x000000ffffab7224 */ /* 0x000fe400078e000b */
[----:B------:R-:W-:Y:S02]  /*4e740*/  IMAD.MOV.U32 R11, RZ, RZ, R48 ;  /* 0x000000ffff0b7224 */ /* 0x000fe400078e0030 */
[----:B------:R-:W-:Y:S02]  /*4e750*/  IMAD.MOV.U32 R10, RZ, RZ, R49 ;  /* 0x000000ffff0a7224 */ /* 0x000fe400078e0031 */
[C---:B------:R-:W-:Y:S08]  /*4e760*/  HMMA.1688.F32.TF32 R48, R112.reuse, R212, R148 ;  /* 0x000000d47030723c */ /* 0x040ff00000081094 */
[C---:B------:R-:W-:Y:S08]  /*4e770*/  HMMA.1688.F32.TF32 R56, R112.reuse, R208, R244 ;  /* 0x000000d07038723c */ /* 0x040ff000000810f4 */
[C---:B------:R-:W-:Y:S07]  /*4e780*/  HMMA.1688.F32.TF32 R52, R112.reuse, R204, R64 ;  /* 0x000000cc7034723c */ /* 0x040fee0000081040 */
        /* <DEDUP_REMOVED lines=9> */
[C---:B--2---:R-:W-:Y:S03]  /*4e820*/  HMMA.1688.F32.TF32 R52, R112.reuse, R192, R248 ;  /* 0x000000c07034723c */ /* 0x044fe600000810f8 */
[----:B------:R1:W-:Y:S05]  /*4e830*/  STL.64 [R1+0x578], R50 ;  /* 0x0005783201007387 */ /* 0x0003ea0000100a00 */
[C---:B-1----:R-:W-:Y:S06]  /*4e840*/  HMMA.1688.F32.TF32 R48, R112.reuse, R188, R100 ;  /* 0x000000bc7030723c */ /* 0x042fec0000081064 */
[----:B------:R1:W-:Y:S04]  /*4e850*/  STL.64 [R1+0x560], R56 ;  /* 0x0005603801007387 */ /* 0x0003e80000100a00 */
[----:B------:R2:W-:Y:S04]  /*4e860*/  STL.64 [R1+0x568], R58 ;  /* 0x0005683a01007387 */ /* 0x0005e80000100a00 */
[----:B------:R-:W3:Y:S04]  /*4e870*/  LDL.LU R248, [R1+0x2270] ;  /* 0x0022700001f87983 */ /* 0x000ee80000300800 */
[----:B------:R-:W-:Y:S04]  /*4e880*/  STL.64 [R1+0x550], R52 ;  /* 0x0005503401007387 */ /* 0x000fe80000100a00 */
[----:B------:R-:W-:Y:S04]  /*4e890*/  STL.64 [R1+0x558], R54 ;  /* 0x0005583601007387 */ /* 0x000fe80000100a00 */
        /* <DEDUP_REMOVED lines=25> */
[----:B----4-:R-:W2:Y:S04]  /*4ea30*/  LDL.LU R48, [R1+0x22f0] ;  /* 0x0022f00001307983 */ /* 0x010ea80000300800 */
        /* <DEDUP_REMOVED lines=99> */
[C---:B--2---:R-:W-:Y:S08]  /*4f070*/  HMMA.1688.F32.TF32 R120, R112.reuse, R180, R120 ;  /* 0x000000b47078723c */ /* 0x044ff00000081078 */
[C---:B---3--:R-:W-:Y:S08]  /*4f080*/  HMMA.1688.F32.TF32 R224, R112.reuse, R184, R224 ;  /* 0x000000b870e0723c */ /* 0x048ff000000810e0 */
[C---:B----4-:R-:W-:Y:S11]  /*4f090*/  HMMA.1688.F32.TF32 R116, R112.reuse, R176, R116 ;  /* 0x000000b07074723c */ /* 0x050ff60000081074 */
[----:B------:R-:W-:Y:S04]  /*4f0a0*/  @!UPT UIADD3 URZ, URZ, URZ, URZ ;  /* 0x0000003f3f3ff290 */ /* 0x000fe8000fffe03f */
        /* <DEDUP_REMOVED lines=20> */
[----:B------:R-:W-:Y:S11]  /*4f1f0*/  HMMA.1688.F32.TF32 R104, R112, R160, R220 ;  /* 0x000000a07068723c */ /* 0x000ff600000810dc */
[----:B------:R-:W-:Y:S04]  /*4f200*/  @!UPT UIADD3 URZ, URZ, URZ, URZ ;  /* 0x0000003f3f3ff290 */ /* 0x000fe8000fffe03f */
[----:B------:R-:W-:Y:S04]  /*4f210*/  STL.64 [R1+0x4e0], R108 ;  /* 0x0004e06c01007387 */ /* 0x000fe80000100a00 */
[----:B------:R1:W-:Y:S04]  /*4f220*/  STL.64 [R1+0x4e8], R110 ;  /* 0x0004e86e01007387 */ /* 0x0003e80000100a00 */
[----:B------:R-:W-:Y:S04]  /*4f230*/  STL.64 [R1+0x70], R104 ;  /* 0x0000706801007387 */ /* 0x000fe80000100a00 */
[----:B------:R1:W-:Y:S01]  /*4f240*/  STL.64 [R1+0x78], R106 ;  /* 0x0000786a01007387 */ /* 0x0003e20000100a00 */
[C---:B----4-:R-:W-:Y:S08]  /*4f250*/  HMMA.1688.F32.TF32 R112, R116.reuse, R212, R228 ;  /* 0x000000d47470723c */ /* 0x050ff000000810e4 */
[C---:B-1----:R-:W-:Y:S08]  /*4f260*/  HMMA.1688.F32.TF32 R108, R116.reuse, R208, R232 ;  /* 0x000000d0746c723c */ /* 0x042ff000000810e8 */
[C---:B------:R-:W-:Y:S08]  /*4f270*/  HMMA.1688.F32.TF32 R104, R116.reuse, R204, R236 ;  /* 0x000000cc7468723c */ /* 0x040ff000000810ec */
[C---:B------:R-:W-:Y:S01]  /*4f280*/  HMMA.1688.F32.TF32 R96, R116.reuse, R200, R96 ;  /* 0x000000c87460723c */ /* 0x040fe20000081060 */
[----:B------:R-:W-:Y:S04]  /*4f290*/  STL.64 [R1+0x4d0], R112 ;  /* 0x0004d07001007387 */ /* 0x000fe80000100a00 */
[----:B------:R-:W-:Y:S04]  /*4f2a0*/  STL.64 [R1+0x4d8], R114 ;  /* 0x0004d87201007387 */ /* 0x000fe80000100a00 */
[----:B------:R-:W-:Y:S04]  /*4f2b0*/  STL.64 [R1+0x4c0], R108 ;  /* 0x0004c06c01007387 */ /* 0x000fe80000100a00 */
[----:B------:R1:W-:Y:S04]  /*4f2c0*/  STL.64 [R1+0x4c8], R110 ;  /* 0x0004c86e01007387 */ /* 0x0003e80000100a00 */
[----:B------:R-:W-:Y:S04]  /*4f2d0*/  STL.64 [R1+0x4b0], R104 ;  /* 0x0004b06801007387 */ /* 0x000fe80000100a00 */
[----:B------:R4:W-:Y:S01]  /*4f2e0*/  STL.64 [R1+0x4b8], R106 ;  /* 0x0004b86a01007387 */ /* 0x0009e20000100a00 */
[C---:B-1----:R-:W-:Y:S03]  /*4f2f0*/  HMMA.1688.F32.TF32 R108, R116.reuse, R196, R132 ;  /* 0x000000c4746c723c */ /* 0x042fe60000081084 */
[----:B------:R-:W-:Y:S04]  /*4f300*/  STL.64 [R1+0x4a0], R96 ;  /* 0x0004a06001007387 */ /* 0x000fe80000100a00 */
[----:B------:R1:W-:Y:S01]  /*4f310*/  STL.64 [R1+0x4a8], R98 ;  /* 0x0004a86201007387 */ /* 0x0003e20000100a00 */
[C---:B----4-:R-:W-:Y:S08]  /*4f320*/  HMMA.1688.F32.TF32 R104, R116.reuse, R192, R128 ;  /* 0x000000c07468723c */ /* 0x050ff00000081080 */
[C---:B-1----:R-:W-:Y:S08]  /*4f330*/  HMMA.1688.F32.TF32 R96, R116.reuse, R188, R124 ;  /* 0x000000bc7460723c */ /* 0x042ff0000008107c */
        /* <DEDUP_REMOVED lines=12> */
[C---:B------:R-:W-:Y:S08]  /*4f400*/  HMMA.1688.F32.TF32 R88, R116.reuse, R168, R84 ;  /* 0x000000a87458723c */ /* 0x040ff00000081054 */
[C---:B------:R-:W-:Y:S08]  /*4f410*/  HMMA.1688.F32.TF32 R84, R116.reuse, R164, R80 ;  /* 0x000000a47454723c */ /* 0x040ff00000081050 */
[----:B------:R-:W-:Y:S08]  /*4f420*/  HMMA.1688.F32.TF32 R80, R116, R160, R76 ;  /* 0x000000a07450723c */ /* 0x000ff0000008104c */
[C---:B---3--:R-:W-:Y:S01]  /*4f430*/  HMMA.1688.F32.TF32 R48, R120.reuse, R212, R48 ;  /* 0x000000d47830723c */ /* 0x048fe20000081030 */
        /* <DEDUP_REMOVED lines=9> */
[----:B------:R-:W-:Y:S01]  /*4f4d0*/  STL.64 [R1+0x410], R84 ;  /* 0x0004105401007387 */ /* 0x000fe20000100a00 */
[C---:B------:R-:W-:Y:S03]  /*4f4e0*/  HMMA.1688.F32.TF32 R52, R120.reuse, R204, R56 ;  /* 0x000000cc7834723c */ /* 0x040fe60000081038 */
[----:B------:R-:W-:Y:S04]  /*4f4f0*/  STL.64 [R1+0x418], R86 ;  /* 0x0004185601007387 */ /* 0x000fe80000100a00 */
[----:B------:R-:W-:Y:S04]  /*4f500*/  STL.64 [R1+0x60], R80 ;  /* 0x0000605001007387 */ /* 0x000fe80000100a00 */
        /* <DEDUP_REMOVED lines=14> */
[----:B------:R1:W-:Y:S10]  /*4f5f0*/  STL.64 [R1+0x3c8], R58 ;  /* 0x0003c83a01007387 */ /* 0x0003f40000100a00 */
[----:B------:R-:W-:Y:S04]  /*4f600*/  STL.64 [R1+0x3b0], R52 ;  /* 0x0003b03401007387 */ /* 0x000fe80000100a00 */
[----:B------:R3:W-:Y:S01]  /*4f610*/  STL.64 [R1+0x3b8], R54 ;  /* 0x0003b83601007387 */ /* 0x0007e20000100a00 */
[C---:B-1----:R-:W-:Y:S03]  /*4f620*/  HMMA.1688.F32.TF32 R56, R120.reuse, R184, R144 ;  /* 0x000000b87838723c */ /* 0x042fe60000081090 */
[----:B------:R-:W-:Y:S05]  /*4f630*/  STL.64 [R1+0x3a0], R48 ;  /* 0x0003a03001007387 */ /* 0x000fea0000100a00 */
[C---:B---3--:R-:W-:Y:S01]  /*4f640*/  HMMA.1688.F32.TF32 R52, R120.reuse, R180, R248 ;  /* 0x000000b47834723c */ /* 0x048fe200000810f8 */
[----:B------:R1:W-:Y:S07]  /*4f650*/  STL.64 [R1+0x3a8], R50 ;  /* 0x0003a83201007387 */ /* 0x0003ee0000100a00 */
[C---:B-1----:R-:W-:Y:S07]  /*4f660*/  HMMA.1688.F32.TF32 R48, R120.reuse, R176, R100 ;  /* 0x000000b07830723c */ /* 0x042fee0000081064 */
[----:B------:R1:W-:Y:S04]  /*4f670*/  STL.64 [R1+0x390], R56 ;  /* 0x0003903801007387 */ /* 0x0003e80000100a00 */
[----:B------:R3:W-:Y:S04]  /*4f680*/  STL.64 [R1+0x398], R58 ;  /* 0x0003983a01007387 */ /* 0x0007e80000100a00 */
[----:B------:R-:W4:Y:S04]  /*4f690*/  LDL.LU R248, [R1+0x1fd0] ;  /* 0x001fd00001f87983 */ /* 0x000f280000300800 */
[----:B------:R-:W-:Y:S04]  /*4f6a0*/  STL.64 [R1+0x380], R52 ;  /* 0x0003803401007387 */ /* 0x000fe80000100a00 */
[----:B------:R-:W-:Y:S04]  /*4f6b0*/  STL.64 [R1+0x388], R54 ;  /* 0x0003883601007387 */ /* 0x000fe80000100a00 */
        /* <DEDUP_REMOVED lines=126> */
[----:B------:R1:W-:Y:S01]  /*4fea0*/  STL.64 [R1+0x368], R230 ;  /* 0x000368e601007387 */ /* 0x0003e20000100a00 */
[----:B------:R-:W-:Y:S03]  /*4feb0*/  HMMA.1688.F32.TF32 R120, R120, R160, R124 ;  /* 0x000000a07878723c */ /* 0x000fe6000008107c */
        /* <DEDUP_REMOVED lines=9> */
[----:B------:R-:W4:Y:S04]  /*4ff50*/  LDL.LU.64 R236, [R1+0x3fa8] ;  /* 0x003fa80001ec7983 */ /* 0x000f280000300a00 */
[----:B------:R-:W2:Y:S04]  /*4ff60*/  LDL.LU.64 R126, [R1+0x3fa0] ;  /* 0x003fa000017e7983 */ /* 0x000ea80000300a00 */
[----:B------:R-:W2:Y:S04]  /*4ff70*/  LDL.LU.64 R124, [R1+0x3f98] ;  /* 0x003f9800017c7983 */ /* 0x000ea80000300a00 */
[----:B------:R1:W-:Y:S04]  /*4ff80*/  STL.64 [R1+0x50], R120 ;  /* 0x0000507801007387 */ /* 0x0003e80000100a00 */
[----:B------:R1:W-:Y:S04]  /*4ff90*/  STL.64 [R1+0x58], R122 ;  /* 0x0000587a01007387 */ /* 0x0003e80000100a00 */
[----:B-1----:R-:W3:Y:S04]  /*4ffa0*/  LDL.LU R120, [R1+0x21a0] ;  /* 0x0021a00001787983 */ /* 0x002ee80000300800 */
[----:B------:R-:W3:Y:S04]  /*4ffb0*/  LDL.LU R121, [R1+0x21a4] ;  /* 0x0021a40001797983 */ /* 0x000ee80000300800 */
[----:B------:R-:W3:Y:S04]  /*4ffc0*/  LDL.LU R122, [R1+0x21a8] ;  /* 0x0021a800017a7983 */ /* 0x000ee80000300800 */
[----:B------:R-:W3:Y:S01]  /*4ffd0*/  LDL.LU R123, [R1+0x21ac] ;  /* 0x0021ac00017b7983 */ /* 0x000ee20000300800 */
[C---:B--2---:R-:W-:Y:S08]  /*4ffe0*/  HMMA.1688.F32.TF32 R96, R124.reuse, R212, R96 ;  /* 0x000000d47c60723c */ /* 0x044ff00000081060 */
[C---:B------:R-:W-:Y:S08]  /*4fff0*/  HMMA.1688.F32.TF32 R132, R124.reuse, R208, R132 ;  /* 0x000000d07c84723c */ /* 0x040ff00000081084 */
[C---:B------:R-:W-:Y:S07]  /*50000*/  HMMA.1688.F32.TF32 R128, R124.reuse, R204, R128 ;  /* 0x000000cc7c80723c */ /* 0x040fee0000081080 */
        /* <DEDUP_REMOVED lines=12> */
[C---:B---3--:R-:W-:Y:S08]  /*500d0*/  HMMA.1688.F32.TF32 R120, R124.reuse, R200, R120 ;  /* 0x000000c87c78723c */ /* 0x048ff00000081078 */
[C---:B------:R-:W-:Y:S11]  /*500e0*/  HMMA.1688.F32.TF32 R116, R124.reuse, R196, R116 ;  /* 0x000000c47c74723c */ /* 0x040ff60000081074 */
[----:B------:R-:W-:Y:S04]  /*500f0*/  @!UPT UIADD3 URZ, URZ, URZ, URZ ;  /* 0x0000003f3f3ff290 */ /* 0x000fe8000fffe03f */
[----:B------:R-:W-:Y:S04]  /*50100*/  STL.64 [R1+0x300], R120 ;  /* 0x0003007801007387 */ /* 0x000fe80000100a00 */
[----:B------:R1:W-:Y:S04]  /*50110*/  STL.64 [R1+0x308], R122 ;  /* 0x0003087a01007387 */ /* 0x0003e80000100a00 */
[----:B------:R-:W-:Y:S04]  /*50120*/  STL.64 [R1+0x2f0], R116 ;  /* 0x0002f07401007387 */ /* 0x000fe80000100a00 */
[----:B------:R3:W-:Y:S01]  /*50130*/  STL.64 [R1+0x2f8], R118 ;  /* 0x0002f87601007387 */ /* 0x0007e20000100a00 */
[C---:B-1----:R-:W-:Y:S08]  /*50140*/  HMMA.1688.F32.TF32 R120, R124.reuse, R192, R112 ;  /* 0x000000c07c78723c */ /* 0x042ff00000081070 */
[C---:B---3--:R-:W-:Y:S08]  /*50150*/  HMMA.1688.F32.TF32 R116, R124.reuse, R188, R108 ;  /* 0x000000bc7c74723c */ /* 0x048ff0000008106c */
        /* <DEDUP_REMOVED lines=17> */
[C---:B---3--:R-:W-:Y:S08]  /*50270*/  HMMA.1688.F32.TF32 R104, R124.reuse, R164, R88 ;  /* 0x000000a47c68723c */ /* 0x048ff00000081058 */
[----:B-1----:R-:W-:Y:S07]  /*50280*/  HMMA.1688.F32.TF32 R92, R124, R160, R140 ;  /* 0x000000a07c5c723c */ /* 0x002fee000008108c */
[----:B------:R-:W-:Y:S04]  /*50290*/  STL.64 [R1+0x280], R108 ;  /* 0x0002806c01007387 */ /* 0x000fe80000100a00 */
[----:B------:R-:W-:Y:S04]  /*502a0*/  STL.64 [R1+0x288], R110 ;  /* 0x0002886e01007387 */ /* 0x000fe80000100a00 */
[----:B------:R-:W-:Y:S04]  /*502b0*/  STL.64 [R1+0x270], R104 ;  /* 0x0002706801007387 */ /* 0x000fe80000100a00 */
[----:B------:R-:W-:Y:S04]  /*502c0*/  STL.64 [R1+0x278], R106 ;  /* 0x0002786a01007387 */ /* 0x000fe80000100a00 */
[----:B------:R-:W-:Y:S04]  /*502d0*/  STL.64 [R1+0x40], R92 ;  /* 0x0000405c01007387 */ /* 0x000fe80000100a00 */
[----:B------:R-:W-:Y:S01]  /*502e0*/  STL.64 [R1+0x48], R94 ;  /* 0x0000485e01007387 */ /* 0x000fe20000100a00 */
[C---:B--2---:R-:W-:Y:S08]  /*502f0*/  HMMA.1688.F32.TF32 R88, R128.reuse, R212, R84 ;  /* 0x000000d48058723c */ /* 0x044ff00000081054 */
[C---:B------:R-:W-:Y:S08]  /*50300*/  HMMA.1688.F32.TF32 R84, R128.reuse, R208, R80 ;  /* 0x000000d08054723c */ /* 0x040ff00000081050 */
[C---:B------:R-:W-:Y:S08]  /*50310*/  HMMA.1688.F32.TF32 R80, R128.reuse, R204, R76 ;  /* 0x000000cc8050723c */ /* 0x040ff0000008104c */
[C---:B------:R-:W-:Y:S01]  /*50320*/  HMMA.1688.F32.TF32 R48, R128.reuse, R200, R48 ;  /* 0x000000c88030723c */ /* 0x040fe20000081030 */
        /* <DEDUP_REMOVED lines=26> */
[C---:B--2---:R-:W-:Y:S01]  /*504d0*/  HMMA.1688.F32.TF32 R52, R128.reuse, R168, R248 ;  /* 0x000000a88034723c */ /* 0x044fe200000810f8 */
[----:B------:R1:W-:Y:S07]  /*504e0*/  STL.64 [R1+0x1d8], R50 ;  /* 0x0001d83201007387 */ /* 0x0003ee0000100a00 */
        /* <DEDUP_REMOVED lines=108> */
[----:B---3--:R-:W-:Y:S08]  /*50bb0*/  HMMA.1688.F32.TF32 R248, R96, R188, R248 ;  /* 0x000000bc60f8723c */ /* 0x008ff000000810f8 */
[----:B----4-:R-:W-:Y:S08]  /*50bc0*/  HMMA.1688.F32.TF32 R92, R132, R184, R92 ;  /* 0x000000b8845c723c */ /* 0x010ff0000008105c */
[----:B------:R-:W-:Y:S08]  /*50bd0*/  HMMA.1688.F32.TF32 R124, R128, R160, R124 ;  /* 0x000000a0807c723c */ /* 0x000ff0000008107c */
[C---:B------:R-:W-:Y:S08]  /*50be0*/  HMMA.1688.F32.TF32 R128, R132.reuse, R212, R120 ;  /* 0x000000d48480723c */ /* 0x040ff00000081078 */
[C---:B------:R-:W-:Y:S07]  /*50bf0*/  HMMA.1688.F32.TF32 R120, R132.reuse, R204, R112 ;  /* 0x000000cc8478723c */ /* 0x040fee0000081070 */
[----:B------:R-:W-:Y:S04]  /*50c00*/  STL.64 [R1+0x30], R124 ;  /* 0x0000307c01007387 */ /* 0x000fe80000100a00 */
[----:B------:R1:W-:Y:S01]  /*50c10*/  STL.64 [R1+0x38], R126 ;  /* 0x0000387e01007387 */ /* 0x0003e20000100a00 */
[C---:B------:R-:W-:Y:S08]  /*50c20*/  HMMA.1688.F32.TF32 R112, R132.reuse, R196, R104 ;  /* 0x000000c48470723c */ /* 0x040ff00000081068 */
[C---:B-1----:R-:W-:Y:S08]  /*50c30*/  HMMA.1688.F32.TF32 R124, R132.reuse, R208, R116 ;  /* 0x000000d0847c723c */ /* 0x042ff00000081074 */
        /* <DEDUP_REMOVED lines=20> */
[C---:B--2---:R-:W-:Y:S08]  /*50d80*/  HMMA.1688.F32.TF32 R104, R132.reuse, R176, R88 ;  /* 0x000000b08468723c */ /* 0x044ff00000081058 */
[C---:B-1----:R-:W-:Y:S08]  /*50d90*/  HMMA.1688.F32.TF32 R92, R132.reuse, R172, R140 ;  /* 0x000000ac845c723c */ /* 0x042ff0000008108c */
[C---:B------:R-:W-:Y:S08]  /*50da0*/  HMMA.1688.F32.TF32 R88, R132.reuse, R168, R84 ;  /* 0x000000a88458723c */ /* 0x040ff00000081054 */
[C---:B------:R-:W-:Y:S08]  /*50db0*/  HMMA.1688.F32.TF32 R84, R132.reuse, R164, R80 ;  /* 0x000000a48454723c */ /* 0x040ff00000081050 */
[----:B------:R-:W-:Y:S08]  /*50dc0*/  HMMA.1688.F32.TF32 R80, R132, R160, R76 ;  /* 0x000000a08450723c */ /* 0x000ff0000008104c */
        /* <DEDUP_REMOVED lines=16> */
[----:B------:R-:W-:Y:S04]  /*50ed0*/  STL.64 [R1+0xc8], R78 ;  /* 0x0000c84e01007387 */ /* 0x000fe80000100a00 */
[----:B------:R-:W-:Y:S04]  /*50ee0*/  STL.64 [R1+0xb0], R52 ;  /* 0x0000b03401007387 */ /* 0x000fe80000100a00 */
[----:B------:R1:W-:Y:S04]  /*50ef0*/  STL.64 [R1+0xb8], R54 ;  /* 0x0000b83601007387 */ /* 0x0003e80000100a00 */
[----:B------:R-:W-:Y:S04]  /*50f00*/  STL.64 [R1+0xa0], R48 ;  /* 0x0000a03001007387 */ /* 0x000fe80000100a00 */
[----:B------:R2:W-:Y:S01]  /*50f10*/  STL.64 [R1+0xa8], R50 ;  /* 0x0000a83201007387 */ /* 0x0005e20000100a00 */
[C---:B-1----:R-:W-:Y:S08]  /*50f20*/  HMMA.1688.F32.TF32 R52, R96.reuse, R196, R244 ;  /* 0x000000c46034723c */ /* 0x042ff000000810f4 */
[C---:B--2---:R-:W-:Y:S08]  /*50f30*/  HMMA.1688.F32.TF32 R48, R96.reuse, R192, R64 ;  /* 0x000000c06030723c */ /* 0x044ff00000081040 */
[C---:B------:R-:W-:Y:S08]  /*50f40*/  HMMA.1688.F32.TF32 R244, R96.reuse, R184, R72 ;  /* 0x000000b860f4723c */ /* 0x040ff00000081048 */
[C---:B------:R-:W-:Y:S01]  /*50f50*/  HMMA.1688.F32.TF32 R76, R96.reuse, R180, R144 ;  /* 0x000000b4604c723c */ /* 0x040fe20000081090 */
[----:B------:R-:W-:Y:S04]  /*50f60*/  STL.64 [R1+0x90], R56 ;  /* 0x0000903801007387 */ /* 0x000fe80000100a00 */
[----:B------:R-:W-:Y:S04]  /*50f70*/  STL.64 [R1+0x98], R58 ;  /* 0x0000983a01007387 */ /* 0x000fe80000100a00 */
[----:B------:R1:W-:Y:S04]  /*50f80*/  STL.64 [R1+0x10], R52 ;  /* 0x0000103401007387 */ /* 0x0003e80000100a00 */
[----:B------:R2:W-:Y:S04]  /*50f90*/  STL.64 [R1+0x18], R54 ;  /* 0x0000183601007387 */ /* 0x0005e80000100a00 */
[----:B------:R-:W-:Y:S04]  /*50fa0*/  STL.64 [R1+0x3c68], R250 ;  /* 0x003c68fa01007387 */ /* 0x000fe80000100a00 */
[----:B------:R3:W-:Y:S04]  /*50fb0*/  STL.64 [R1], R48 ;  /* 0x0000003001007387 */ /* 0x0007e80000100a00 */
[----:B------:R2:W-:Y:S04]  /*50fc0*/  STL.64 [R1+0x8], R50 ;  /* 0x0000083201007387 */ /* 0x0005e80000100a00 */
[----:B------:R1:W-:Y:S04]  /*50fd0*/  STL.64 [R1+0x3c60], R248 ;  /* 0x003c60f801007387 */ /* 0x0003e80000100a00 */
[----:B------:R-:W-:Y:S04]  /*50fe0*/  STL.64 [R1+0x3c78], R246 ;  /* 0x003c78f601007387 */ /* 0x000fe80000100a00 */
[----:B------:R-:W-:Y:S04]  /*50ff0*/  STL.64 [R1+0x3c70], R244 ;  /* 0x003c70f401007387 */ /* 0x000fe80000100a00 */
[----:B------:R-:W-:Y:S04]  /*51000*/  STL.64 [R1+0x3c88], R78 ;  /* 0x003c884e01007387 */ /* 0x000fe80000100a00 */
[----:B------:R1:W-:Y:S04]  /*51010*/  STL.64 [R1+0x3c80], R76 ;  /* 0x003c804c01007387 */ /* 0x0003e80000100a00 */
        /* <DEDUP_REMOVED lines=20> */
[----:B------:R-:W-:Y:S03]  /*51160*/  HMMA.1688.F32.TF32 R80, R96, R176, R100 ;  /* 0x000000b06050723c */ /* 0x000fe60000081064 */
        /* <DEDUP_REMOVED lines=24> */
[----:B------:R-:W-:Y:S04]  /*512f0*/  STL.64 [R1+0x3c98], R82 ;  /* 0x003c985201007387 */ /* 0x000fe80000100a00 */
[----:B------:R-:W-:Y:S01]  /*51300*/  STL.64 [R1+0x3c90], R80 ;  /* 0x003c905001007387 */ /* 0x000fe20000100a00 */
[C---:B----4-:R-:W-:Y:S08]  /*51310*/  HMMA.1688.F32.TF32 R120, R236.reuse, R192, R72 ;  /* 0x000000c0ec78723c */ /* 0x050ff00000081048 */
[----:B--2---:R-:W-:Y:S08]  /*51320*/  HMMA.1688.F32.TF32 R104, R236, R208, R52 ;  /* 0x000000d0ec68723c */ /* 0x004ff00000081034 */
[C---:B------:R-:W-:Y:S08]  /*51330*/  HMMA.1688.F32.TF32 R88, R96.reuse, R168, R88 ;  /* 0x000000a86058723c */ /* 0x040ff00000081058 */
[C---:B------:R-:W-:Y:S08]  /*51340*/  HMMA.1688.F32.TF32 R84, R96.reuse, R172, R84 ;  /* 0x000000ac6054723c */ /* 0x040ff00000081054 */
[C---:B------:R-:W-:Y:S08]  /*51350*/  HMMA.1688.F32.TF32 R92, R96.reuse, R164, R140 ;  /* 0x000000a4605c723c */ /* 0x040ff0000008108c */
[----:B---3--:R-:W-:Y:S07]  /*51360*/  HMMA.1688.F32.TF32 R96, R96, R160, R48 ;  /* 0x000000a06060723c */ /* 0x008fee0000081030 */
[----:B------:R-:W-:Y:S01]  /*51370*/  STL.64 [R1+0x3ca8], R86 ;  /* 0x003ca85601007387 */ /* 0x000fe20000100a00 */
[C---:B------:R-:W-:Y:S03]  /*51380*/  HMMA.1688.F32.TF32 R100, R236.reuse, R212, R100 ;  /* 0x000000d4ec64723c */ /* 0x040fe60000081064 */
[----:B------:R1:W-:Y:S05]  /*51390*/  STL.64 [R1+0x3ca0], R84 ;  /* 0x003ca05401007387 */ /* 0x0003ea0000100a00 */
[C---:B------:R-:W-:Y:S01]  /*513a0*/  HMMA.1688.F32.TF32 R108, R236.reuse, R204, R56 ;  /* 0x000000ccec6c723c */ /* 0x040fe20000081038 */
[----:B------:R-:W-:Y:S07]  /*513b0*/  STL.64 [R1+0x3cb8], R90 ;  /* 0x003cb85a01007387 */ /* 0x000fee0000100a00 */
[C---:B------:R-:W-:Y:S01]  /*513c0*/  HMMA.1688.F32.TF32 R112, R236.reuse, R200, R148 ;  /* 0x000000c8ec70723c */ /* 0x040fe20000081094 */
[----:B------:R-:W-:Y:S04]  /*513d0*/  STL.64 [R1+0x3cb0], R88 ;  /* 0x003cb05801007387 */ /* 0x000fe80000100a00 */
[----:B------:R-:W-:Y:S03]  /*513e0*/  STL.64 [R1+0x3cc8], R94 ;  /* 0x003cc85e01007387 */ /* 0x000fe60000100a00 */
        /* <DEDUP_REMOVED lines=82> */
[----:B------:R-:W-:Y:S01]  /*51910*/  STL.64 [R1+0x3cf0], R124 ;  /* 0x003cf07c01007387 */ /* 0x000fe20000100a00 */
[C---:B---3--:R-:W-:Y:S08]  /*51920*/  HMMA.1688.F32.TF32 R56, R232.reuse, R188, R56 ;  /* 0x000000bce838723c */ /* 0x048ff00000081038 */
[----:B-1----:R-:W-:Y:S08]  /*51930*/  HMMA.1688.F32.TF32 R84, R232, R204, R216 ;  /* 0x000000cce854723c */ /* 0x002ff000000810d8 */
[C---:B--2---:R-:W-:Y:S08]  /*51940*/  HMMA.1688.F32.TF32 R148, R236.reuse, R164, R148 ;  /* 0x000000a4ec94723c */ /* 0x044ff00000081094 */
[C---:B----4-:R-:W-:Y:S08]  /*51950*/  HMMA.1688.F32.TF32 R132, R236.reuse, R180, R132 ;  /* 0x000000b4ec84723c */ /* 0x050ff00000081084 */
[C---:B------:R-:W-:Y:S08]  /*51960*/  HMMA.1688.F32.TF32 R128, R236.reuse, R184, R128 ;  /* 0x000000b8ec80723c */ /* 0x040ff00000081080 */
[C---:B------:R-:W-:Y:S08]  /*51970*/  HMMA.1688.F32.TF32 R136, R236.reuse, R176, R136 ;  /* 0x000000b0ec88723c */ /* 0x040ff00000081088 */
[C---:B------:R-:W-:Y:S07]  /*51980*/  HMMA.1688.F32.TF32 R140, R236.reuse, R172, R140 ;  /* 0x000000acec8c723c */ /* 0x040fee000008108c */
[----:B------:R-:W-:Y:S01]  /*51990*/  STL.64 [R1+0x3d08], R130 ;  /* 0x003d088201007387 */ /* 0x000fe20000100a00 */
[C---:B------:R-:W-:Y:S03]  /*519a0*/  HMMA.1688.F32.TF32 R144, R236.reuse, R168, R144 ;  /* 0x000000a8ec90723c */ /* 0x040fe60000081090 */
[----:B------:R-:W-:Y:S05]  /*519b0*/  STL.64 [R1+0x3d00], R128 ;  /* 0x003d008001007387 */ /* 0x000fea0000100a00 */
[----:B------:R-:W-:Y:S08]  /*519c0*/  HMMA.1688.F32.TF32 R236, R236, R160, R76 ;  /* 0x000000a0ecec723c */ /* 0x000ff0000008104c */
        /* <DEDUP_REMOVED lines=33> */
[----:B------:R-:W3:Y:S04]  /*51be0*/  LDL.LU R64, [R1+0x1a80] ;  /* 0x001a800001407983 */ /* 0x000ee80000300800 */
[----:B------:R4:W-:Y:S04]  /*51bf0*/  STL.64 [R1+0xaa0], R52 ;  /* 0x000aa03401007387 */ /* 0x0009e80000100a00 */
[----:B------:R1:W-:Y:S05]  /*51c00*/  STL.64 [R1+0xaa8], R54 ;  /* 0x000aa83601007387 */ /* 0x0003ea0000100a00 */
[----:B------:R1:W-:Y:S04]  /*51c10*/  STL.64 [R1+0xa90], R48 ;  /* 0x000a903001007387 */ /* 0x0003e80000100a00 */
[----:B------:R1:W-:Y:S04]  /*51c20*/  STL.64 [R1+0xa98], R50 ;  /* 0x000a983201007387 */ /* 0x0003e80000100a00 */
        /* <DEDUP_REMOVED lines=92> */
[----:B--2---:R-:W-:Y:S08]  /*521f0*/  HMMA.1688.F32.TF32 R104, R228, R208, R104 ;  /* 0x000000d0e468723c */ /* 0x004ff00000081068 */
[C---:B----4-:R-:W-:Y:S08]  /*52200*/  HMMA.1688.F32.TF32 R116, R232.reuse, R164, R116 ;  /* 0x000000a4e874723c */ /* 0x050ff00000081074 */
        /* <DEDUP_REMOVED lines=11> */
[----:B------:R1:W-:Y:S04]  /*522c0*/  STL [R1+0x3c08], R233 ;  /* 0x003c08e901007387 */ /* 0x0003e80000100800 */
[----:B------:R-:W-:Y:S04]  /*522d0*/  STL.64 [R1+0xa50], R116 ;  /* 0x000a507401007387 */ /* 0x000fe80000100a00 */
[----:B------:R-:W-:Y:S04]  /*522e0*/  STL.64 [R1+0xa58], R118 ;  /* 0x000a587601007387 */ /* 0x000fe80000100a00 */
[----:B------:R2:W-:Y:S04]  /*522f0*/  STL [R1+0x3c04], R234 ;  /* 0x003c04ea01007387 */ /* 0x0005e80000100800 */
[----:B------:R3:W-:Y:S01]  /*52300*/  STL [R1+0x3c00], R235 ;  /* 0x003c00eb01007387 */ /* 0x0007e20000100800 */
[----:B-1----:R-:W-:-:S03]  /*52310*/  IMAD.MOV.U32 R233, RZ, RZ, R104 ;  /* 0x000000ffffe97224 */ /* 0x002fc600078e0068 */
[----:B------:R-:W-:Y:S01]  /*52320*/  STL.64 [R1+0xd80], R108 ;  /* 0x000d806c01007387 */ /* 0x000fe20000100a00 */
[----:B--2---:R-:W-:-:S03]  /*52330*/  IMAD.MOV.U32 R234, RZ, RZ, R105 ;  /* 0x000000ffffea7224 */ /* 0x004fc600078e0069 */
[----:B------:R1:W-:Y:S01]  /*52340*/  STL.64 [R1+0xd88], R110 ;  /* 0x000d886e01007387 */ /* 0x0003e20000100a00 */
[----:B---3--:R-:W-:-:S03]  /*52350*/  MOV R235, R106 ;  /* 0x0000006a00eb7202 */ /* 0x008fc60000000f00 */
[----:B------:R2:W-:Y:S01]  /*52360*/  STL [R1+0xd6c], R107 ;  /* 0x000d6c6b01007387 */ /* 0x0005e20000100800 */
[C---:B-1----:R-:W-:Y:S08]  /*52370*/  HMMA.1688.F32.TF32 R108, R228.reuse, R204, R100 ;  /* 0x000000cce46c723c */ /* 0x042ff00000081064 */
[C---:B--2---:R-:W-:Y:S08]  /*52380*/  HMMA.1688.F32.TF32 R104, R228.reuse, R200, R96 ;  /* 0x000000c8e468723c */ /* 0x044ff00000081060 */
[C---:B------:R-:W-:Y:S08]  /*52390*/  HMMA.1688.F32.TF32 R100, R228.reuse, R196, R92 ;  /* 0x000000c4e464723c */ /* 0x040ff0000008105c */
[C---:B------:R-:W-:Y:S08]  /*523a0*/  HMMA.1688.F32.TF32 R96, R228.reuse, R192, R88 ;  /* 0x000000c0e460723c */ /* 0x040ff00000081058 */
[C---:B------:R-:W-:Y:S08]  /*523b0*/  HMMA.1688.F32.TF32 R92, R228.reuse, R188, R84 ;  /* 0x000000bce45c723c */ /* 0x040ff00000081054 */
[C---:B------:R-:W-:Y:S08]  /*523c0*/  HMMA.1688.F32.TF32 R88, R228.reuse, R184, R80 ;  /* 0x000000b8e458723c */ /* 0x040ff00000081050 */
[C---:B------:R-:W-:Y:S01]  /*523d0*/  HMMA.1688.F32.TF32 R84, R228.reuse, R180, R76 ;  /* 0x000000b4e454723c */ /* 0x040fe2000008104c */
[----:B------:R-:W-:Y:S07]  /*523e0*/  STL.64 [R1+0x3d78], R234 ;  /* 0x003d78ea01007387 */ /* 0x000fee0000100a00 */
        /* <DEDUP_REMOVED lines=23> */
[----:B-1----:R-:W-:Y:S08]  /*52560*/  HMMA.1688.F32.TF32 R76, R228, R160, R48 ;  /* 0x000000a0e44c723c */ /* 0x002ff00000081030 */
        /* <DEDUP_REMOVED lines=142> */
[C---:B--2---:R-:W-:Y:S11]  /*52e50*/  HMMA.1688.F32.TF32 R216, R224.reuse, R196, R216 ;  /* 0x000000c4e0d8723c */ /* 0x044ff600000810d8 */
[----:B------:R-:W-:Y:S11]  /*52e60*/  @!UPT UIADD3 URZ, URZ, URZ, URZ ;  /* 0x0000003f3f3ff290 */ /* 0x000ff6000fffe03f */
[----:B------:R-:W-:Y:S01]  /*52e70*/  @!UPT UIADD3 URZ, URZ, URZ, URZ ;  /* 0x0000003f3f3ff290 */ /* 0x000fe2000fffe03f */
[----:B------:R-:W-:Y:S04]  /*52e80*/  STL.64 [R1+0xf90], R216 ;  /* 0x000f90d801007387 */ /* 0x000fe80000100a00 */
[----:B------:R1:W-:Y:S04]  /*52e90*/  STL.64 [R1+0xf98], R218 ;  /* 0x000f98da01007387 */ /* 0x0003e80000100a00 */
[----:B-1----:R-:W2:Y:S04]  /*52ea0*/  LDL.LU.64 R218, [R1+0x3f60] ;  /* 0x003f600001da7983 */ /* 0x002ea80000300a00 */
[----:B------:R-:W2:Y:S04]  /*52eb0*/  LDL.LU.64 R216, [R1+0x3f58] ;  /* 0x003f580001d87983 */ /* 0x000ea80000300a00 */
[----:B------:R-:W-:Y:S04]  /*52ec0*/  STL.64 [R1+0xf70], R220 ;  /* 0x000f70dc01007387 */ /* 0x000fe80000100a00 */
[----:B------:R1:W-:Y:S04]  /*52ed0*/  STL.64 [R1+0xf78], R222 ;  /* 0x000f78de01007387 */ /* 0x0003e80000100a00 */
[----:B-1----:R-:W4:Y:S04]  /*52ee0*/  LDL.LU.64 R222, [R1+0x3f50] ;  /* 0x003f500001de7983 */ /* 0x002f280000300a00 */
[----:B------:R-:W4:Y:S01]  /*52ef0*/  LDL.LU.64 R220, [R1+0x3f48] ;  /* 0x003f480001dc7983 */ /* 0x000f220000300a00 */
[C---:B---3--:R-:W-:Y:S08]  /*52f00*/  HMMA.1688.F32.TF32 R48, R224.reuse, R188, R48 ;  /* 0x000000bce030723c */ /* 0x048ff00000081030 */
[C---:B------:R-:W-:Y:S08]  /*52f10*/  HMMA.1688.F32.TF32 R52, R224.reuse, R184, R52 ;  /* 0x000000b8e034723c */ /* 0x040ff00000081034 */
[C---:B------:R-:W-:Y:S08]  /*52f20*/  HMMA.1688.F32.TF32 R56, R224.reuse, R180, R56 ;  /* 0x000000b4e038723c */ /* 0x040ff00000081038 */
[C---:B------:R-:W-:Y:S08]  /*52f30*/  HMMA.1688.F32.TF32 R64, R224.reuse, R176, R64 ;  /* 0x000000b0e040723c */ /* 0x040ff00000081040 */
[C---:B------:R-:W-:Y:S08]  /*52f40*/  HMMA.1688.F32.TF32 R72, R224.reuse, R172, R72 ;  /* 0x000000ace048723c */ /* 0x040ff00000081048 */
[C---:B------:R-:W-:Y:S01]  /*52f50*/  HMMA.1688.F32.TF32 R228, R224.reuse, R168, R228 ;  /* 0x000000a8e0e4723c */ /* 0x040fe200000810e4 */
[----:B------:R-:W-:Y:S04]  /*52f60*/  STL.64 [R1+0xf60], R48 ;  /* 0x000f603001007387 */ /* 0x000fe80000100a00 */
[----:B------:R1:W-:Y:S04]  /*52f70*/  STL.64 [R1+0xf68], R50 ;  /* 0x000f683201007387 */ /* 0x0003e80000100a00 */
[----:B-1----:R-:W3:Y:S04]  /*52f80*/  LDL.LU.64 R50, [R1+0x3f40] ;  /* 0x003f400001327983 */ /* 0x002ee80000300a00 */
[----:B------:R-:W-:Y:S04]  /*52f90*/  STL.64 [R1+0xf50], R52 ;  /* 0x000f503401007387 */ /* 0x000fe80000100a00 */
[----:B------:R1:W-:Y:S04]  /*52fa0*/  STL.64 [R1+0xf58], R54 ;  /* 0x000f583601007387 */ /* 0x0003e80000100a00 */
[----:B-1----:R-:W2:Y:S04]  /*52fb0*/  LDL.LU.64 R54, [R1+0x3f38] ;  /* 0x003f380001367983 */ /* 0x002ea80000300a00 */
[----:B------:R-:W-:Y:S04]  /*52fc0*/  STL.64 [R1+0xf40], R56 ;  /* 0x000f403801007387 */ /* 0x000fe80000100a00 */
[----:B------:R1:W-:Y:S04]  /*52fd0*/  STL.64 [R1+0xf48], R58 ;  /* 0x000f483a01007387 */ /* 0x0003e80000100a00 */
[----:B-1----:R-:W2:Y:S04]  /*52fe0*/  LDL.LU.64 R58, [R1+0x3f30] ;  /* 0x003f3000013a7983 */ /* 0x002ea80000300a00 */
[----:B------:R-:W-:Y:S04]  /*52ff0*/  STL.64 [R1+0xf30], R64 ;  /* 0x000f304001007387 */ /* 0x000fe80000100a00 */
[----:B------:R1:W-:Y:S04]  /*53000*/  STL.64 [R1+0xf38], R66 ;  /* 0x000f384201007387 */ /* 0x0003e80000100a00 */
[----:B-1----:R-:W3:Y:S04]  /*53010*/  LDL.LU.64 R66, [R1+0x3f28] ;  /* 0x003f280001427983 */ /* 0x002ee80000300a00 */
[----:B------:R-:W-:Y:S04]  /*53020*/  STL.64 [R1+0xf20], R72 ;  /* 0x000f204801007387 */ /* 0x000fe80000100a00 */
[----:B------:R1:W-:Y:S04]  /*53030*/  STL.64 [R1+0xf28], R74 ;  /* 0x000f284a01007387 */ /* 0x0003e80000100a00 */
[----:B-1----:R-:W3:Y:S04]  /*53040*/  LDL.LU.64 R74, [R1+0x3f20] ;  /* 0x003f2000014a7983 */ /* 0x002ee80000300a00 */
[----:B------:R-:W-:Y:S04]  /*53050*/  STL.64 [R1+0xf10], R228 ;  /* 0x000f10e401007387 */ /* 0x000fe80000100a00 */
[----:B------:R1:W-:Y:S02]  /*53060*/  STL.64 [R1+0xf18], R230 ;  /* 0x000f18e601007387 */ /* 0x0003e40000100a00 */
[C---:B-1----:R-:W-:Y:S08]  /*53070*/  HMMA.1688.F32.TF32 R228, R224.reuse, R164, R232 ;  /* 0x000000a4e0e4723c */ /* 0x042ff000000810e8 */
[----:B------:R-:W-:Y:S11]  /*53080*/  HMMA.1688.F32.TF32 R224, R224, R160, R236 ;  /* 0x000000a0e0e0723c */ /* 0x000ff600000810ec */
[----:B------:R-:W-:Y:S04]  /*53090*/  @!UPT UIADD3 URZ, URZ, URZ, URZ ;  /* 0x0000003f3f3ff290 */ /* 0x000fe8000fffe03f */
[----:B------:R-:W-:Y:S04]  /*530a0*/  STL.64 [R1+0xf00], R228 ;  /* 0x000f00e401007387 */ /* 0x000fe80000100a00 */
[----:B------:R-:W-:Y:S04]  /*530b0*/  STL.64 [R1+0xf08], R230 ;  /* 0x000f08e601007387 */ /* 0x000fe80000100a00 */
[----:B------:R-:W-:Y:S04]  /*530c0*/  STL.64 [R1+0xee0], R224 ;  /* 0x000ee0e001007387 */ /* 0x000fe80000100a00 */
[----:B------:R-:W-:Y:S01]  /*530d0*/  STL.64 [R1+0xee8], R226 ;  /* 0x000ee8e201007387 */ /* 0x000fe20000100a00 */
[C---:B----4-:R-:W-:Y:S08]  /*530e0*/  HMMA.1688.F32.TF32 R148, R220.reuse, R212, R148 ;  /* 0x000000d4dc94723c */ /* 0x050ff00000081094 */
        /* <DEDUP_REMOVED lines=17> */
[----:B------:R-:W-:Y:S04]  /*53200*/  STL.64 [R1+0x1248], R142 ;  /* 0x0012488e01007387 */ /* 0x000fe80000100a00 */
[----:B------:R-:W-:Y:S03]  /*53210*/  STL.64 [R1+0x1230], R136 ;  /* 0x0012308801007387 */ /* 0x000fe60000100a00 */
[----:B------:R-:W-:Y:S01]  /*53220*/  HMMA.1688.F32.TF32 R96, R220, R160, R96 ;  /* 0x000000a0dc60723c */ /* 0x000fe20000081060 */
[----:B------:R-:W-:Y:S04]  /*53230*/  STL.64 [R1+0x1238], R138 ;  /* 0x0012388a01007387 */ /* 0x000fe80000100a00 */
[----:B------:R-:W-:Y:S03]  /*53240*/  STL.64 [R1+0x1220], R132 ;  /* 0x0012208401007387 */ /* 0x000fe60000100a00 */
[C---:B--2---:R-:W-:Y:S01]  /*53250*/  HMMA.1688.F32.TF32 R92, R216.reuse, R212, R92 ;  /* 0x000000d4d85c723c */ /* 0x044fe2000008105c */
[----:B------:R-:W-:Y:S04]  /*53260*/  STL.64 [R1+0x1228], R134 ;  /* 0x0012288601007387 */ /* 0x000fe80000100a00 */
[----:B------:R-:W-:Y:S03]  /*53270*/  STL.64 [R1+0x1210], R128 ;  /* 0x0012108001007387 */ /* 0x000fe60000100a00 */
[C---:B------:R-:W-:Y:S01]  /*53280*/  HMMA.1688.F32.TF32 R88, R216.reuse, R208, R88 ;  /* 0x000000d0d858723c */ /* 0x040fe20000081058 */
[----:B------:R-:W-:Y:S04]  /*53290*/  STL.64 [R1+0x1218], R130 ;  /* 0x0012188201007387 */ /* 0x000fe80000100a00 */
[----:B------:R-:W-:Y:S03]  /*532a0*/  STL.64 [R1+0x1200], R124 ;  /* 0x0012007c01007387 */ /* 0x000fe60000100a00 */
        /* <DEDUP_REMOVED lines=27> */
[C---:B--2---:R-:W-:Y:S01]  /*53460*/  HMMA.1688.F32.TF32 R80, R216.reuse, R188, R248 ;  /* 0x000000bcd850723c */ /* 0x044fe200000810f8 */
[----:B------:R1:W-:Y:S04]  /*53470*/  STL.64 [R1+0x1560], R76 ;  /* 0x0015604c01007387 */ /* 0x0003e80000100a00 */
[----:B------:R2:W-:Y:S04]  /*53480*/  STL.64 [R1+0x1568], R78 ;  /* 0x0015684e01007387 */ /* 0x0005e80000100a00 */
[----:B-1----:R-:W4:Y:S06]  /*53490*/  LDL.LU R76, [R1+0x1860] ;  /* 0x00186000014c7983 */ /* 0x002f2c0000300800 */
[----:B------:R-:W-:Y:S04]  /*534a0*/  STL.64 [R1+0x1660], R84 ;  /* 0x0016605401007387 */ /* 0x000fe80000100a00 */
[----:B------:R-:W-:Y:S04]  /*534b0*/  STL.64 [R1+0x1668], R86 ;  /* 0x0016685601007387 */ /* 0x000fe80000100a00 */
[----:B------:R1:W-:Y:S04]  /*534c0*/  STL.64 [R1+0x1670], R80 ;  /* 0x0016705001007387 */ /* 0x0003e80000100a00 */
[----:B------:R1:W-:Y:S04]  /*534d0*/  STL.64 [R1+0x1678], R82 ;  /* 0x0016785201007387 */ /* 0x0003e80000100a00 */
[----:B------:R-:W4:Y:S04]  /*534e0*/  LDL.LU R77, [R1+0x1864] ;  /* 0x00186400014d7983 */ /* 0x000f280000300800 */
[----:B--2---:R-:W4:Y:S04]  /*534f0*/  LDL.LU R78, [R1+0x1868] ;  /* 0x00186800014e7983 */ /* 0x004f280000300800 */
[----:B------:R-:W4:Y:S04]  /*53500*/  LDL.LU R79, [R1+0x186c] ;  /* 0x00186c00014f7983 */ /* 0x000f280000300800 */
[----:B-1----:R-:W2:Y:S04]  /*53510*/  LDL.LU R80, [R1+0x1870] ;  /* 0x0018700001507983 */ /* 0x002ea80000300800 */
        /* <DEDUP_REMOVED lines=39> */
[C---:B--2---:R-:W-:Y:S03]  /*53790*/  HMMA.1688.F32.TF32 R112, R216.reuse, R184, R248 ;  /* 0x000000b8d870723c */ /* 0x044fe600000810f8 */
[----:B------:R-:W2:Y:S11]  /*537a0*/  LDL.LU R248, [R1+0x17f0] ;  /* 0x0017f00001f87983 */ /* 0x000eb60000300800 */
[----:B------:R-:W-:Y:S09]  /*537b0*/  @!UPT UIADD3 URZ, URZ, URZ, URZ ;  /* 0x0000003f3f3ff290 */ /* 0x000ff2000fffe03f */
[----:B------:R-:W-:Y:S04]  /*537c0*/  STL.64 [R1+0x1680], R112 ;  /* 0x0016807001007387 */ /* 0x000fe80000100a00 */
[----:B------:R3:W-:Y:S04]  /*537d0*/  STL.64 [R1+0x1688], R114 ;  /* 0x0016887201007387 */ /* 0x0007e80000100a00 */
[----:B------:R-:W2:Y:S04]  /*537e0*/  LDL.LU R249, [R1+0x17f4] ;  /* 0x0017f40001f97983 */ /* 0x000ea80000300800 */
[----:B------:R-:W2:Y:S04]  /*537f0*/  LDL.LU R250, [R1+0x17f8] ;  /* 0x0017f80001fa7983 */ /* 0x000ea80000300800 */
[----:B------:R-:W2:Y:S01]  /*53800*/  LDL.LU R251, [R1+0x17fc] ;  /* 0x0017fc0001fb7983 */ /* 0x000ea20000300800 */
[C---:B---3--:R-:W-:Y:S08]  /*53810*/  HMMA.1688.F32.TF32 R112, R216.reuse, R180, R108 ;  /* 0x000000b4d870723c */ /* 0x048ff0000008106c */
[C---:B------:R-:W-:Y:S08]  /*53820*/  HMMA.1688.F32.TF32 R108, R216.reuse, R176, R104 ;  /* 0x000000b0d86c723c */ /* 0x040ff00000081068 */
[C---:B------:R-:W-:Y:S08]  /*53830*/  HMMA.1688.F32.TF32 R104, R216.reuse, R172, R80 ;  /* 0x000000acd868723c */ /* 0x040ff00000081050 */
[C---:B----4-:R-:W-:Y:S01]  /*53840*/  HMMA.1688.F32.TF32 R76, R216.reuse, R168, R76 ;  /* 0x000000a8d84c723c */ /* 0x050fe2000008104c */
[----:B------:R-:W-:Y:S07]  /*53850*/  STL.64 [R1+0x16b0], R112 ;  /* 0x0016b07001007387 */ /* 0x000fee0000100a00 */
[C---:B------:R-:W-:Y:S01]  /*53860*/  HMMA.1688.F32.TF32 R100, R216.reuse, R164, R100 ;  /* 0x000000a4d864723c */ /* 0x040fe20000081064 */
[----:B------:R-:W-:Y:S07]  /*53870*/  STL.64 [R1+0x16b8], R114 ;  /* 0x0016b87201007387 */ /* 0x000fee0000100a00 */
[----:B------:R-:W-:Y:S01]  /*53880*/  HMMA.1688.F32.TF32 R96, R216, R160, R96 ;  /* 0x000000a0d860723c */ /* 0x000fe20000081060 */
[----:B------:R-:W-:Y:S04]  /*53890*/  STL.64 [R1+0x16c0], R108 ;  /* 0x0016c06c01007387 */ /* 0x000fe80000100a00 */
[----:B------:R-:W-:Y:S04]  /*538a0*/  STL.64 [R1+0x16c8], R110 ;  /* 0x0016c86e01007387 */ /* 0x000fe80000100a00 */
        /* <DEDUP_REMOVED lines=8> */
[----:B-1----:R-:W3:Y:S04]  /*53930*/  LDL.LU R76, [R1+0x17d0] ;  /* 0x0017d000014c7983 */ /* 0x002ee80000300800 */
[----:B------:R-:W3:Y:S04]  /*53940*/  LDL.LU R77, [R1+0x17d4] ;  /* 0x0017d400014d7983 */ /* 0x000ee80000300800 */
[----:B----4-:R-:W4:Y:S04]  /*53950*/  LDL.LU R78, [R1+0x17d8] ;  /* 0x0017d800014e7983 */ /* 0x010f280000300800 */
[----:B------:R-:W4:Y:S04]  /*53960*/  LDL.LU R79, [R1+0x17dc] ;  /* 0x0017dc00014f7983 */ /* 0x000f280000300800 */
[----:B------:R-:W-:Y:S04]  /*53970*/  STL.64 [R1+0x1700], R100 ;  /* 0x0017006401007387 */ /* 0x000fe80000100a00 */
[----:B------:R-:W-:Y:S04]  /*53980*/  STL.64 [R1+0x1708], R102 ;  /* 0x0017086601007387 */ /* 0x000fe80000100a00 */
[----:B------:R-:W-:Y:S04]  /*53990*/  STL.64 [R1+0x16f0], R96 ;  /* 0x0016f06001007387 */ /* 0x000fe80000100a00 */
[----:B------:R1:W-:Y:S04]  /*539a0*/  STL.64 [R1+0x16f8], R98 ;  /* 0x0016f86201007387 */ /* 0x0003e80000100a00 */
[----:B------:R-:W-:Y:S04]  /*539b0*/  LDS R216, [R3+0xc000] ;  /* 0x00c0000003d87984 */ /* 0x000fe80000000800 */
[----:B------:R-:W-:Y:S01]  /*539c0*/  LDS R218, [R3+0xe000] ;  /* 0x00e0000003da7984 */ /* 0x000fe20000000800 */
[C---:B-1----:R-:W-:Y:S03]  /*539d0*/  HMMA.1688.F32.TF32 R96, R152.reuse, R212, R244 ;  /* 0x000000d49860723c */ /* 0x042fe600000810f4 */
[----:B------:R-:W4:Y:S04]  /*539e0*/  LDL.LU R244, [R1+0x17c0] ;  /* 0x0017c00001f47983 */ /* 0x000f280000300800 */
[----:B------:R-:W-:Y:S04]  /*539f0*/  LDS R217, [R240+0xc000] ;  /* 0x00c00000f0d97984 */ /* 0x000fe80000000800 */
[----:B------:R-:W1:Y:S11]  /*53a00*/  LDS R219, [R240+0xe000] ;  /* 0x00e00000f0db7984 */ /* 0x000e760000000800 */
[----:B------:R-:W-:Y:S01]  /*53a10*/  @!UPT UIADD3 URZ, URZ, URZ, URZ ;  /* 0x0000003f3f3ff290 */ /* 0x000fe2000fffe03f */
[----:B------:R-:W-:Y:S04]  /*53a20*/  STL.64 [R1+0x1a80], R96 ;  /* 0x001a806001007387 */ /* 0x000fe80000100a00 */
[----:B------:R1:W-:Y:S04]  /*53a30*/  STL.64 [R1+0x1a88], R98 ;  /* 0x001a886201007387 */ /* 0x0003e80000100a00 */
[----:B------:R-:W4:Y:S04]  /*53a40*/  LDL.LU R245, [R1+0x17c4] ;  /* 0x0017c40001f57983 */ /* 0x000f280000300800 */
[----:B------:R-:W4:Y:S04]  /*53a50*/  LDL.LU R246, [R1+0x17c8] ;  /* 0x0017c80001f67983 */ /* 0x000f280000300800 */
[----:B------:R-:W4:Y:S01]  /*53a60*/  LDL.LU R247, [R1+0x17cc] ;  /* 0x0017cc0001f77983 */ /* 0x000f220000300800 */
[C---:B-1----:R-:W-:Y:S08]  /*53a70*/  HMMA.1688.F32.TF32 R96, R152.reuse, R208, R92 ;  /* 0x000000d09860723c */ /* 0x042ff0000008105c */
[C---:B------:R-:W-:Y:S08]  /*53a80*/  HMMA.1688.F32.TF32 R92, R152.reuse, R204, R88 ;  /* 0x000000cc985c723c */ /* 0x040ff00000081058 */
[C---:B------:R-:W-:Y:S07]  /*53a90*/  HMMA.1688.F32.TF32 R88, R152.reuse, R200, R84 ;  /* 0x000000c89858723c */ /* 0x040fee0000081054 */
[----:B------:R-:W-:Y:S04]  /*53aa0*/  STL.64 [R1+0x1a70], R96 ;  /* 0x001a706001007387 */ /* 0x000fe80000100a00 */
[----:B------:R-:W-:Y:S04]  /*53ab0*/  STL.64 [R1+0x1a78], R98 ;  /* 0x001a786201007387 */ /* 0x000fe80000100a00 */
[----:B------:R-:W4:Y:S04]  /*53ac0*/  LDL.LU R84, [R1+0x17b0] ;  /* 0x0017b00001547983 */ /* 0x000f280000300800 */
[----:B------:R-:W-:Y:S04]  /*53ad0*/  STL.64 [R1+0x1a60], R92 ;  /* 0x001a605c01007387 */ /* 0x000fe80000100a00 */
[----:B------:R-:W-:Y:S04]  /*53ae0*/  STL.64 [R1+0x1a68], R94 ;  /* 0x001a685e01007387 */ /* 0x000fe80000100a00 */
[----:B------:R-:W-:Y:S04]  /*53af0*/  STL.64 [R1+0x1950], R88 ;  /* 0x0019505801007387 */ /* 0x000fe80000100a00 */
[----:B------:R2:W-:Y:S04]  /*53b00*/  STL.64 [R1+0x1958], R90 ;  /* 0x0019585a01007387 */ /* 0x0005e80000100a00 */
[----:B------:R-:W4:Y:S04]  /*53b10*/  LDL.LU R85, [R1+0x17b4] ;  /* 0x0017b40001557983 */ /* 0x000f280000300800 */
[----:B------:R-:W4:Y:S04]  /*53b20*/  LDL.LU R86, [R1+0x17b8] ;  /* 0x0017b80001567983 */ /* 0x000f280000300800 */
[----:B------:R-:W4:Y:S01]  /*53b30*/  LDL.LU R87, [R1+0x17bc] ;  /* 0x0017bc0001577983 */ /* 0x000f220000300800 */
[----:B--2---:R-:W-:Y:S11]  /*53b40*/  HMMA.1688.F32.TF32 R88, R152, R196, R248 ;  /* 0x000000c49858723c */ /* 0x004ff600000810f8 */
[----:B------:R-:W-:Y:S11]  /*53b50*/  @!UPT UIADD3 URZ, URZ, URZ, URZ ;  /* 0x0000003f3f3ff290 */ /* 0x000ff6000fffe03f */
[----:B------:R-:W-:Y:S01]  /*53b60*/  @!UPT UIADD3 URZ, URZ, URZ, URZ ;  /* 0x0000003f3f3ff290 */ /* 0x000fe2000fffe03f */
[----:B------:R-:W-:Y:S04]  /*53b70*/  STL [R1+0x1940], R88 ;  /* 0x0019405801007387 */ /* 0x000fe80000100800 */
[----:B------:R-:W2:Y:S04]  /*53b80*/  LDL.LU R248, [R1+0x17a0] ;  /* 0x0017a00001f87983 */ /* 0x000ea80000300800 */
[----:B------:R-:W2:Y:S04]  /*53b90*/  LDL.LU R249, [R1+0x17a4] ;  /* 0x0017a40001f97983 */ /* 0x000ea80000300800 */
[----:B------:R-:W2:Y:S04]  /*53ba0*/  LDL.LU R250, [R1+0x17a8] ;  /* 0x0017a80001fa7983 */ /* 0x000ea80000300800 */
[----:B------:R-:W2:Y:S01]  /*53bb0*/  LDL.LU R251, [R1+0x17ac] ;  /* 0x0017ac0001fb7983 */ /* 0x000ea20000300800 */
[----:B------:R-:W-:-:S02]  /*53bc0*/  IMAD.MOV.U32 R48, RZ, RZ, R89 ;  /* 0x000000ffff307224 */ /* 0x000fc400078e0059 */
[----:B------:R-:W-:Y:S02]  /*53bd0*/  IMAD.MOV.U32 R52, RZ, RZ, R90 ;  /* 0x000000ffff347224 */ /* 0x000fe400078e005a */
[----:B------:R-:W-:-:S05]  /*53be0*/  IMAD.MOV.U32 R64, RZ, RZ, R91 ;  /* 0x000000ffff407224 */ /* 0x000fca00078e005b */
[----:B------:R-:W-:Y:S04]  /*53bf0*/  STL [R1+0x3b80], R64 ;  /* 0x003b804001007387 */ /* 0x000fe80000100800 */
[----:B------:R-:W-:Y:S01]  /*53c00*/  STL [R1+0x3b7c], R52 ;  /* 0x003b7c3401007387 */ /* 0x000fe20000100800 */
[C---:B---3--:R-:W-:Y:S08]  /*53c10*/  HMMA.1688.F32.TF32 R80, R152.reuse, R192, R80 ;  /* 0x000000c09850723c */ /* 0x048ff00000081050 */
[C---:B----4-:R-:W-:Y:S01]  /*53c20*/  HMMA.1688.F32.TF32 R76, R152.reuse, R188, R76 ;  /* 0x000000bc984c723c */ /* 0x050fe2000008104c */
[----:B------:R1:W-:Y:S11]  /*53c30*/  STL [R1+0x3b78], R48 ;  /* 0x003b783001007387 */ /* 0x0003f60000100800 */
[----:B------:R-:W-:Y:S03]  /*53c40*/  @!UPT UIADD3 URZ, URZ, URZ, URZ ;  /* 0x0000003f3f3ff290 */ /* 0x000fe6000fffe03f */
[----:B------:R3:W-:Y:S04]  /*53c50*/  STL.64 [R1+0x1900], R80 ;  /* 0x0019005001007387 */ /* 0x0007e80000100a00 */
[----:B------:R4:W-:Y:S04]  /*53c60*/  STL.64 [R1+0x1908], R82 ;  /* 0x0019085201007387 */ /* 0x0009e80000100a00 */
[----:B------:R4:W-:Y:S01]  /*53c70*/  STL [R1+0x1710], R76 ;  /* 0x0017104c01007387 */ /* 0x0009e20000100800 */
[----:B-1----:R-:W-:Y:S01]  /*53c80*/  IMAD.MOV.U32 R48, RZ, RZ, R79 ;  /* 0x000000ffff307224 */ /* 0x002fe200078e004f */
[----:B------:R-:W-:Y:S01]  /*53c90*/  MOV R64, R77 ;  /* 0x0000004d00407202 */ /* 0x000fe20000000f00 */
[----:B------:R-:W-:Y:S01]  /*53ca0*/  IMAD.MOV.U32 R52, RZ, RZ, R78 ;  /* 0x000000ffff347224 */ /* 0x000fe200078e004e */
[----:B---3--:R-:W3:Y:S04]  /*53cb0*/  LDL.LU R80, [R1+0x1790] ;  /* 0x0017900001507983 */ /* 0x008ee80000300800 */
[----:B------:R-:W3:Y:S04]  /*53cc0*/  LDL.LU R81, [R1+0x1794] ;  /* 0x0017940001517983 */ /* 0x000ee80000300800 */
[----:B----4-:R-:W3:Y:S04]  /*53cd0*/  LDL.LU R82, [R1+0x1798] ;  /* 0x0017980001527983 */ /* 0x010ee80000300800 */
[----:B------:R-:W3:Y:S04]  /*53ce0*/  LDL.LU R83, [R1+0x179c] ;  /* 0x00179c0001537983 */ /* 0x000ee80000300800 */
[----:B------:R-:W-:Y:S04]  /*53cf0*/  STL [R1+0x3b8c], R48 ;  /* 0x003b8c3001007387 */ /* 0x000fe80000100800 */
[----:B------:R-:W-:Y:S01]  /*53d00*/  STL [R1+0x3b88], R52 ;  /* 0x003b883401007387 */ /* 0x000fe20000100800 */
[C---:B------:R-:W-:Y:S03]  /*53d10*/  HMMA.1688.F32.TF32 R88, R152.reuse, R184, R244 ;  /* 0x000000b89858723c */ /* 0x040fe600000810f4 */
[----:B------:R1:W-:Y:S04]  /*53d20*/  STL [R1+0x3b84], R64 ;  /* 0x003b844001007387 */ /* 0x0003e80000100800 */
[----:B------:R-:W4:Y:S11]  /*53d30*/  LDL.LU R76, [R1+0x1780] ;  /* 0x00178000014c7983 */ /* 0x000f360000300800 */
[----:B------:R-:W-:Y:S05]  /*53d40*/  @!UPT UIADD3 URZ, URZ, URZ, URZ ;  /* 0x0000003f3f3ff290 */ /* 0x000fea000fffe03f */
        /* <DEDUP_REMOVED lines=8> */
[----:B------:R-:W4:Y:S01]  /*53dd0*/  LDL.LU R247, [R1+0x177c] ;  /* 0x00177c0001f77983 */ /* 0x000f220000300800 */
[----:B------:R-:W-:Y:S11]  /*53de0*/  HMMA.1688.F32.TF32 R84, R152, R180, R84 ;  /* 0x000000b49854723c */ /* 0x000ff60000081054 */
[----:B------:R-:W-:Y:S11]  /*53df0*/  @!UPT UIADD3 URZ, URZ, URZ, URZ ;  /* 0x0000003f3f3ff290 */ /* 0x000ff6000fffe03f */
[----:B------:R-:W-:Y:S02]  /*53e00*/  @!UPT UIADD3 URZ, URZ, URZ, URZ ;  /* 0x0000003f3f3ff290 */ /* 0x000fe4000fffe03f */
[----:B------:R-:W-:Y:S01]  /*53e10*/  IMAD.MOV.U32 R72, RZ, RZ, R84 ;  /* 0x000000ffff487224 */ /* 0x000fe200078e0054 */
[----:B------:R-:W-:Y:S01]  /*53e20*/  MOV R73, R85 ;  /* 0x0000005500497202 */ /* 0x000fe20000000f00 */
[----:B------:R-:W-:Y:S02]  /*53e30*/  IMAD.MOV.U32 R65, RZ, RZ, R86 ;  /* 0x000000ffff417224 */ /* 0x000fe400078e0056 */
[----:B------:R-:W-:-:S05]  /*53e40*/  IMAD.MOV.U32 R53, RZ, RZ, R87 ;  /* 0x000000ffff357224 */ /* 0x000fca00078e0057 */
[----:B------:R-:W-:Y:S04]  /*53e50*/  STL [R1+0x3b9c], R53 ;  /* 0x003b9c3501007387 */ /* 0x000fe80000100800 */
[----:B------:R-:W-:Y:S04]  /*53e60*/  STL [R1+0x3b98], R65 ;  /* 0x003b984101007387 */ /* 0x000fe80000100800 */
[----:B------:R-:W-:Y:S04]  /*53e70*/  STL [R1+0x3b94], R73 ;  /* 0x003b944901007387 */ /* 0x000fe80000100800 */
[----:B------:R1:W-:Y:S01]  /*53e80*/  STL [R1+0x3b90], R72 ;  /* 0x003b904801007387 */ /* 0x0003e20000100800 */
        /* <DEDUP_REMOVED lines=8> */
[----:B-1----:R-:W-:Y:S01]  /*53f10*/  IMAD.MOV.U32 R64, RZ, RZ, R87 ;  /* 0x000000ffff407224 */ /* 0x002fe200078e0057 */
[----:B------:R-:W-:Y:S01]  /*53f20*/  MOV R52, R86 ;  /* 0x0000005600347202 */ /* 0x000fe20000000f00 */
[----:B------:R-:W-:-:S03]  /*53f30*/  IMAD.MOV.U32 R48, RZ, RZ, R85 ;  /* 0x000000ffff307224 */ /* 0x000fc600078e0055 */
[----:B------:R1:W-:Y:S04]  /*53f40*/  STL [R1+0x3ba8], R64 ;  /* 0x003ba84001007387 */ /* 0x0003e80000100800 */
[----:B------:R-:W-:Y:S04]  /*53f50*/  STL [R1+0x3ba4], R52 ;  /* 0x003ba43401007387 */ /* 0x000fe80000100800 */
[----:B------:R1:W-:Y:S01]  /*53f60*/  STL [R1+0x3ba0], R48 ;  /* 0x003ba03001007387 */ /* 0x0003e20000100800 */
[C---:B---3--:R-:W-:Y:S11]  /*53f70*/  HMMA.1688.F32.TF32 R80, R152.reuse, R172, R80 ;  /* 0x000000ac9850723c */ /* 0x048ff60000081050 */
[----:B------:R-:W-:Y:S11]  /*53f80*/  @!UPT UIADD3 URZ, URZ, URZ, URZ ;  /* 0x0000003f3f3ff290 */ /* 0x000ff6000fffe03f */
[----:B------:R-:W-:Y:S02]  /*53f90*/  @!UPT UIADD3 URZ, URZ, URZ, URZ ;  /* 0x0000003f3f3ff290 */ /* 0x000fe4000fffe03f */
[----:B------:R-:W-:Y:S01]  /*53fa0*/  IMAD.MOV.U32 R72, RZ, RZ, R83 ;  /* 0x000000ffff487224 */ /* 0x000fe200078e0053 */
[----:B------:R-:W-:Y:S01]  /*53fb0*/  MOV R73, R82 ;  /* 0x0000005200497202 */ /* 0x000fe20000000f00 */
[----:B------:R-:W-:Y:S02]  /*53fc0*/  IMAD.MOV.U32 R53, RZ, RZ, R80 ;  /* 0x000000ffff357224 */ /* 0x000fe400078e0050 */
[----:B------:R-:W-:Y:S01]  /*53fd0*/  IMAD.MOV.U32 R65, RZ, RZ, R81 ;  /* 0x000000ffff417224 */ /* 0x000fe200078e0051 */
[----:B------:R-:W-:Y:S04]  /*53fe0*/  STL [R1+0x3bb8], R72 ;  /* 0x003bb84801007387 */ /* 0x000fe80000100800 */
[----:B------:R-:W-:Y:S04]  /*53ff0*/  STL [R1+0x3bb4], R73 ;  /* 0x003bb44901007387 */ /* 0x000fe80000100800 */
[----:B------:R-:W-:Y:S04]  /*54000*/  STL [R1+0x3bb0], R53 ;  /* 0x003bb03501007387 */ /* 0x000fe80000100800 */
[----:B------:R-:W-:Y:S01]  /*54010*/  STL [R1+0x3bac], R65 ;  /* 0x003bac4101007387 */ /* 0x000fe20000100800 */
[C---:B----4-:R-:W-:Y:S11]  /*54020*/  HMMA.1688.F32.TF32 R76, R152.reuse, R168, R76 ;  /* 0x000000a8984c723c */ /* 0x050ff6000008104c */
[----:B------:R-:W-:Y:S11]  /*54030*/  @!UPT UIADD3 URZ, URZ, URZ, URZ ;  /* 0x0000003f3f3ff290 */ /* 0x000ff6000fffe03f */
[----:B------:R-:W-:Y:S01]  /*54040*/  @!UPT UIADD3 URZ, URZ, URZ, URZ ;  /* 0x0000003f3f3ff290 */ /* 0x000fe2000fffe03f */
[----:B------:R3:W-:Y:S01]  /*54050*/  STL [R1+0x1760], R76 ;  /* 0x0017604c01007387 */ /* 0x0007e20000100800 */
[----:B-1----:R-:W-:Y:S01]  /*54060*/  IMAD.MOV.U32 R64, RZ, RZ, R77 ;  /* 0x000000ffff407224 */ /* 0x002fe200078e004d */
[----:B------:R-:W-:Y:S01]  /*54070*/  MOV R48, R79 ;  /* 0x0000004f00307202 */ /* 0x000fe20000000f00 */
[----:B------:R-:W-:Y:S02]  /*54080*/  IMAD.MOV.U32 R52, RZ, RZ, R78 ;  /* 0x000000ffff347224 */ /* 0x000fe400078e004e */
[----:B---3--:R-:W-:Y:S11]  /*54090*/  HMMA.1688.F32.TF32 R76, R152, R164, R244 ;  /* 0x000000a4984c723c */ /* 0x008ff600000810f4 */
[----:B------:R-:W-:Y:S11]  /*540a0*/  @!UPT UIADD3 URZ, URZ, URZ, URZ ;  /* 0x0000003f3f3ff290 */ /* 0x000ff6000fffe03f */
[----:B------:R-:W-:Y:S01]  /*540b0*/  @!UPT UIADD3 URZ, URZ, URZ, URZ ;  /* 0x0000003f3f3ff290 */ /* 0x000fe2000fffe03f */
[----:B------:R2:W-:Y:S04]  /*540c0*/  STL [R1+0x1784], R77 ;  /* 0x0017844d01007387 */ /* 0x0005e80000100800 */
        /* <DEDUP_REMOVED lines=8> */
[----:B------:R-:W-:-:S02]  /*54150*/  IMAD.MOV.U32 R57, RZ, RZ, R78 ;  /* 0x000000ffff397224 */ /* 0x000fc400078e004e */
[----:B------:R-:W-:Y:S02]  /*54160*/  IMAD.MOV.U32 R56, RZ, RZ, R79 ;  /* 0x000000ffff387224 */ /* 0x000fe400078e004f */
[----:B------:R-:W-:Y:S01]  /*54170*/  IMAD.MOV.U32 R49, RZ, RZ, R76 ;  /* 0x000000ffff317224 */ /* 0x000fe200078e004c */
        /* <DEDUP_REMOVED lines=16> */
[----:B------:R-:W2:Y:S01]  /*54280*/  LDL.LU R251, [R1+0x15bc] ;  /* 0x0015bc0001fb7983 */ /* 0x000ea20000300800 */
[----:B------:R-:W-:-:S02]  /*54290*/  IMAD.MOV.U32 R34, RZ, RZ, R4 ;  /* 0x000000ffff227224 */ /* 0x000fc400078e0004 */
[----:B------:R-:W-:Y:S02]  /*542a0*/  IMAD.MOV.U32 R35, RZ, RZ, R5 ;  /* 0x000000ffff237224 */ /* 0x000fe400078e0005 */
[----:B------:R-:W-:Y:S02]  /*542b0*/  IMAD.MOV.U32 R166, RZ, RZ, R8 ;  /* 0x000000ffffa67224 */ /* 0x000fe400078e0008 */
[----:B------:R-:W-:Y:S01]  /*542c0*/  IMAD.MOV.U32 R167, RZ, RZ, R9 ;  /* 0x000000ffffa77224 */ /* 0x000fe200078e0009 */
[----:B------:R-:W-:Y:S01]  /*542d0*/  MOV R96, R206 ;  /* 0x000000ce00607202 */ /* 0x000fe20000000f00 */
[----:B------:R-:W-:Y:S01]  /*542e0*/  IMAD.MOV.U32 R97, RZ, RZ, R207 ;  /* 0x000000ffff617224 */ /* 0x000fe200078e00cf */
[----:B------:R-:W-:Y:S01]  /*542f0*/  MOV R104, R214 ;  /* 0x000000d600687202 */ /* 0x000fe20000000f00 */
[----:B------:R-:W-:Y:S01]  /*54300*/  IMAD.MOV.U32 R73, RZ, RZ, R77 ;  /* 0x000000ffff497224 */ /* 0x000fe200078e004d */
[----:B------:R-:W-:Y:S01]  /*54310*/  MOV R72, R76 ;  /* 0x0000004c00487202 */ /* 0x000fe20000000f00 */
[----:B------:R-:W-:Y:S01]  /*54320*/  IMAD.MOV.U32 R53, RZ, RZ, R78 ;  /* 0x000000ffff357224 */ /* 0x000fe200078e004e */
[----:B------:R-:W2:Y:S01]  /*54330*/  LDL.LU R76, [R1+0x1590] ;  /* 0x00159000014c7983 */ /* 0x000ea20000300800 */
[----:B------:R-:W-:-:S03]  /*54340*/  IMAD.MOV.U32 R65, RZ, RZ, R79 ;  /* 0x000000ffff417224 */ /* 0x000fc600078e004f */
[----:B------:R-:W2:Y:S04]  /*54350*/  LDL.LU R77, [R1+0x1594] ;  /* 0x00159400014d7983 */ /* 0x000ea80000300800 */
[----:B------:R-:W2:Y:S04]  /*54360*/  LDL.LU R78, [R1+0x1598] ;  /* 0x00159800014e7983 */ /* 0x000ea80000300800 */
[----:B------:R-:W2:Y:S04]  /*54370*/  LDL.LU R79, [R1+0x159c] ;  /* 0x00159c00014f7983 */ /* 0x000ea80000300800 */
[----:B------:R-:W-:Y:S04]  /*54380*/  STL.64 [R1+0x3de8], R66 ;  /* 0x003de84201007387 */ /* 0x000fe80000100a00 */
[----:B------:R-:W-:Y:S04]  /*54390*/  STL.64 [R1+0x3de0], R64 ;  /* 0x003de04001007387 */ /* 0x000fe80000100a00 */
[----:B------:R-:W-:Y:S04]  /*543a0*/  STL.64 [R1+0x3dd8], R54 ;  /* 0x003dd83601007387 */ /* 0x000fe80000100a00 */
[----:B------:R-:W-:Y:S01]  /*543b0*/  STL.64 [R1+0x3dd0], R52 ;  /* 0x003dd03401007387 */ /* 0x000fe20000100a00 */
[----:B---3--:R-:W-:Y:S03]  /*543c0*/  HMMA.1688.F32.TF32 R48, R156, R212, R244 ;  /* 0x000000d49c30723c */ /* 0x008fe600000810f4 */
[----:B------:R-:W3:Y:S04]  /*543d0*/  LDL.LU R244, [R1+0x1550] ;  /* 0x0015500001f47983 */ /* 0x000ee80000300800 */
[----:B------:R-:W3:Y:S04]  /*543e0*/  LDL.LU R245, [R1+0x1554] ;  /* 0x0015540001f57983 */ /* 0x000ee80000300800 */
[----:B------:R-:W3:Y:S04]  /*543f0*/  LDL.LU R246, [R1+0x1558] ;  /* 0x0015580001f67983 */ /* 0x000ee80000300800 */
[----:B------:R-:W3:Y:S01]  /*54400*/  LDL.LU R247, [R1+0x155c] ;  /* 0x00155c0001f77983 */ /* 0x000ee20000300800 */
[----:B------:R-:W-:-:S02]  /*54410*/  IMAD.MOV.U32 R98, RZ, RZ, R210 ;  /* 0x000000ffff627224 */ /* 0x000fc400078e00d2 */
[----:B------:R-:W-:Y:S02]  /*54420*/  IMAD.MOV.U32 R99, RZ, RZ, R211 ;  /* 0x000000ffff637224 */ /* 0x000fe400078e00d3 */
[----:B------:R-:W-:Y:S02]  /*54430*/  IMAD.MOV.U32 R105, RZ, RZ, R215 ;  /* 0x000000ffff697224 */ /* 0x000fe400078e00d7 */
[----:B------:R-:W-:Y:S01]  /*54440*/  IMAD.MOV.U32 R106, RZ, RZ, R15 ;  /* 0x000000ffff6a7224 */ /* 0x000fe200078e000f */
[----:B------:R-:W-:Y:S01]  /*54450*/  MOV R108, R26 ;  /* 0x0000001a006c7202 */ /* 0x000fe20000000f00 */
[----:B------:R-:W-:Y:S02]  /*54460*/  IMAD.MOV.U32 R107, RZ, RZ, R14 ;  /* 0x000000ffff6b7224 */ /* 0x000fe400078e000e */
[----:B------:R-:W-:Y:S01]  /*54470*/  IMAD.MOV.U32 R109, RZ, RZ, R27 ;  /* 0x000000ffff6d7224 */ /* 0x000fe200078e001b */
[----:B------:R-:W-:Y:S01]  /*54480*/  MOV R68, R48 ;  /* 0x0000003000447202 */ /* 0x000fe20000000f00 */
[----:B------:R-:W-:-:S02]  /*54490*/  IMAD.MOV.U32 R241, RZ, RZ, R49 ;  /* 0x000000fffff17224 */ /* 0x000fc400078e0031 */
[----:B------:R-:W-:Y:S01]  /*544a0*/  IMAD.MOV.U32 R110, RZ, RZ, R23 ;  /* 0x000000ffff6e7224 */ /* 0x000fe200078e0017 */
[----:B------:R-:W-:Y:S01]  /*544b0*/  MOV R112, R19 ;  /* 0x0000001300707202 */ /* 0x000fe20000000f00 */
[----:B------:R-:W-:Y:S02]  /*544c0*/  IMAD.MOV.U32 R213, RZ, RZ, R50 ;  /* 0x000000ffffd57224 */ /* 0x000fe400078e0032 */
[----:B------:R-:W-:Y:S02]  /*544d0*/  IMAD.MOV.U32 R111, RZ, RZ, R22 ;  /* 0x000000ffff6f7224 */ /* 0x000fe400078e0016 */
[----:B------:R-:W-:Y:S02]  /*544e0*/  IMAD.MOV.U32 R113, RZ, RZ, R18 ;  /* 0x000000ffff717224 */ /* 0x000fe400078e0012 */
[----:B------:R-:W-:Y:S02]  /*544f0*/  IMAD.MOV.U32 R114, RZ, RZ, R6 ;  /* 0x000000ffff727224 */ /* 0x000fe400078e0006 */
[----:B------:R-:W-:-:S02]  /*54500*/  IMAD.MOV.U32 R115, RZ, RZ, R7 ;  /* 0x000000ffff737224 */ /* 0x000fc400078e0007 */
[----:B------:R-:W-:Y:S02]  /*54510*/  IMAD.MOV.U32 R122, RZ, RZ, R31 ;  /* 0x000000ffff7a7224 */ /* 0x000fe400078e001f */
[----:B------:R-:W-:Y:S02]  /*54520*/  IMAD.MOV.U32 R123, RZ, RZ, R30 ;  /* 0x000000ffff7b7224 */ /* 0x000fe400078e001e */
[----:B------:R-:W-:Y:S01]  /*54530*/  IMAD.MOV.U32 R118, RZ, RZ, R38 ;  /* 0x000000ffff767224 */ /* 0x000fe200078e0026 */
[----:B------:R-:W-:Y:S01]  /*54540*/  MOV R100, R42 ;  /* 0x0000002a00647202 */ /* 0x000fe20000000f00 */
[----:B------:R-:W-:Y:S01]  /*54550*/  IMAD.MOV.U32 R212, RZ, RZ, R51 ;  /* 0x000000ffffd47224 */ /* 0x000fe200078e0033 */
[----:B------:R-:W-:Y:S01]  /*54560*/  LDS R152, [R3+0xc080] ;  /* 0x00c0800003987984 */ /* 0x000fe20000000800 */
[----:B----4-:R-:W-:Y:S01]  /*54570*/  HMMA.1688.F32.TF32 R48, R156, R208, R88 ;  /* 0x000000d09c30723c */ /* 0x010fe20000081058 */
[----:B------:R-:W-:Y:S02]  /*54580*/  IMAD.MOV.U32 R119, RZ, RZ, R39 ;  /* 0x000000ffff777224 */ /* 0x000fe400078e0027 */
[----:B------:R-:W-:Y:S01]  /*54590*/  IMAD.MOV.U32 R101, RZ, RZ, R43 ;  /* 0x000000ffff657224 */ /* 0x000fe200078e002b */
[----:B------:R-:W-:Y:S01]  /*545a0*/  LDS R154, [R3+0xe080] ;  /* 0x00e08000039a7984 */ /* 0x000fe20000000800 */
[----:B------:R-:W-:-:S02]  /*545b0*/  IMAD.MOV.U32 R102, RZ, RZ, R46 ;  /* 0x000000ffff667224 */ /* 0x000fc400078e002e */
[----:B------:R-:W-:Y:S01]  /*545c0*/  IMAD.MOV.U32 R103, RZ, RZ, R70 ;  /* 0x000000ffff677224 */ /* 0x000fe200078e0046 */
[----:B------:R-:W-:Y:S04]  /*545d0*/  LDS R153, [R240+0xc080] ;  /* 0x00c08000f0997984 */ /* 0x000fe80000000800 */
[----:B------:R-:W1:Y:S11]  /*545e0*/  LDS R155, [R240+0xe080] ;  /* 0x00e08000f09b7984 */ /* 0x000e760000000800 */
[----:B------:R-:W-:Y:S01]  /*545f0*/  @!UPT UIADD3 URZ, URZ, URZ, URZ ;  /* 0x0000003f3f3ff290 */ /* 0x000fe2000fffe03f */
[----:B------:R-:W-:Y:S01]  /*54600*/  MOV R2, R48 ;  /* 0x0000003000027202 */ /* 0x000fe20000000f00 */
[----:B------:R-:W-:Y:S02]  /*54610*/  IMAD.MOV.U32 R69, RZ, RZ, R49 ;  /* 0x000000ffff457224 */ /* 0x000fe400078e0031 */
[----:B------:R-:W-:Y:S02]  /*54620*/  IMAD.MOV.U32 R209, RZ, RZ, R50 ;  /* 0x000000ffffd17224 */ /* 0x000fe400078e0032 */
[----:B------:R-:W-:Y:S02]  /*54630*/  IMAD.MOV.U32 R208, RZ, RZ, R51 ;  /* 0x000000ffffd07224 */ /* 0x000fe400078e0033 */
[C---:B------:R-:W-:Y:S11]  /*54640*/  HMMA.1688.F32.TF32 R48, R156.reuse, R204, R84 ;  /* 0x000000cc9c30723c */ /* 0x040ff60000081054 */
[----:B------:R-:W-:Y:S11]  /*54650*/  @!UPT UIADD3 URZ, URZ, URZ, URZ ;  /* 0x0000003f3f3ff290 */ /* 0x000ff6000fffe03f */
[----:B------:R-:W-:Y:S02]  /*54660*/  @!UPT UIADD3 URZ, URZ, URZ, URZ ;  /* 0x0000003f3f3ff290 */ /* 0x000fe4000fffe03f */
        /* <DEDUP_REMOVED lines=11> */
[----:B--2---:R-:W-:Y:S01]  /*54720*/  HMMA.1688.F32.TF32 R48, R156, R196, R248 ;  /* 0x000000c49c30723c */ /* 0x004fe200000810f8 */
        /* <DEDUP_REMOVED lines=28> */
[----:B------:R-:W4:Y:S11]  /*548f0*/  LDL.LU R79, [R1+0x145c] ;  /* 0x00145c00014f7983 */ /* 0x000f360000300800 */
[----:B------:R-:W-:Y:S01]  /*54900*/  MOV R252, R48 ;  /* 0x0000003000fc7202 */ /* 0x000fe20000000f00 */
[----:B------:R-:W-:-:S02]  /*54910*/  IMAD.MOV.U32 R0, RZ, RZ, R49 ;  /* 0x000000ffff007224 */ /* 0x000fc400078e0031 */
[----:B------:R-:W-:Y:S02]  /*54920*/  IMAD.MOV.U32 R193, RZ, RZ, R50 ;  /* 0x000000ffffc17224 */ /* 0x000fe400078e0032 */
[----:B------:R-:W-:Y:S02]  /*54930*/  IMAD.MOV.U32 R192, RZ, RZ, R51 ;  /* 0x000000ffffc07224 */ /* 0x000fe400078e0033 */
[----:B---3--:R-:W-:Y:S01]  /*54940*/  HMMA.1688.F32.TF32 R48, R156, R188, R244 ;  /* 0x000000bc9c30723c */ /* 0x008fe200000810f4 */
[----:B------:R-:W3:Y:S04]  /*54950*/  LDL.LU R244, [R1+0x1430] ;  /* 0x0014300001f47983 */ /* 0x000ee80000300800 */
[----:B------:R-:W3:Y:S04]  /*54960*/  LDL.LU R245, [R1+0x1434] ;  /* 0x0014340001f57983 */ /* 0x000ee80000300800 */
[----:B------:R-:W3:Y:S04]  /*54970*/  LDL.LU R246, [R1+0x1438] ;  /* 0x0014380001f67983 */ /* 0x000ee80000300800 */
[----:B------:R-:W3:Y:S11]  /*54980*/  LDL.LU R247, [R1+0x143c] ;  /* 0x00143c0001f77983 */ /* 0x000ef60000300800 */
[----:B------:R-:W-:Y:S01]  /*54990*/  MOV R33, R48 ;  /* 0x0000003000217202 */ /* 0x000fe20000000f00 */
[----:B------:R-:W-:-:S02]  /*549a0*/  IMAD.MOV.U32 R32, RZ, RZ, R49 ;  /* 0x000000ffff207224 */ /* 0x000fc400078e0031 */
[----:B------:R-:W-:Y:S02]  /*549b0*/  IMAD.MOV.U32 R29, RZ, RZ, R50 ;  /* 0x000000ffff1d7224 */ /* 0x000fe400078e0032 */
[----:B------:R-:W-:Y:S02]  /*549c0*/  IMAD.MOV.U32 R28, RZ, RZ, R51 ;  /* 0x000000ffff1c7224 */ /* 0x000fe400078e0033 */
[----:B--2---:R-:W-:Y:S01]  /*549d0*/  HMMA.1688.F32.TF32 R48, R156, R184, R248 ;  /* 0x000000b89c30723c */ /* 0x004fe200000810f8 */
[----:B------:R-:W2:Y:S04]  /*549e0*/  LDL.LU R248, [R1+0x12b0] ;  /* 0x0012b00001f87983 */ /* 0x000ea80000300800 */
[----:B------:R-:W2:Y:S04]  /*549f0*/  LDL.LU R249, [R1+0x12b4] ;  /* 0x0012b40001f97983 */ /* 0x000ea80000300800 */
[----:B------:R-:W2:Y:S04]  /*54a00*/  LDL.LU R250, [R1+0x12b8] ;  /* 0x0012b80001fa7983 */ /* 0x000ea80000300800 */
[----:B------:R-:W2:Y:S11]  /*54a10*/  LDL.LU R251, [R1+0x12bc] ;  /* 0x0012bc0001fb7983 */ /* 0x000eb60000300800 */
[----:B------:R-:W-:Y:S01]  /*54a20*/  MOV R189, R48 ;  /* 0x0000003000bd7202 */ /* 0x000fe20000000f00 */
[----:B------:R-:W-:-:S02]  /*54a30*/  IMAD.MOV.U32 R188, RZ, RZ, R49 ;  /* 0x000000ffffbc7224 */ /* 0x000fc400078e0031 */
[----:B------:R-:W-:Y:S02]  /*54a40*/  IMAD.MOV.U32 R185, RZ, RZ, R50 ;  /* 0x000000ffffb97224 */ /* 0x000fe400078e0032 */
[----:B------:R-:W-:Y:S02]  /*54a50*/  IMAD.MOV.U32 R184, RZ, RZ, R51 ;  /* 0x000000ffffb87224 */ /* 0x000fe400078e0033 */
[C---:B----4-:R-:W-:Y:S11]  /*54a60*/  HMMA.1688.F32.TF32 R48, R156.reuse, R180, R92 ;  /* 0x000000b49c30723c */ /* 0x050ff6000008105c */
        /* <DEDUP_REMOVED lines=36> */
[----:B------:R-:W-:Y:S02]  /*54cb0*/  @!UPT UIADD3 URZ, URZ, URZ, URZ ;  /* 0x0000003f3f3ff290 */ /* 0x000fe4000fffe03f */
[----:B------:R-:W-:Y:S01]  /*54cc0*/  MOV R9, R48 ;  /* 0x0000003000097202 */ /* 0x000fe20000000f00 */
        /* <DEDUP_REMOVED lines=8> */
[----:B------:R-:W-:Y:S02]  /*54d50*/  IMAD.MOV.U32 R77, RZ, RZ, R175 ;  /* 0x000000ffff4d7224 */ /* 0x000fe400078e00af */
[----:B------:R-:W-:Y:S01]  /*54d60*/  IMAD.MOV.U32 R78, RZ, RZ, R178 ;  /* 0x000000ffff4e7224 */ /* 0x000fe200078e00b2 */
[----:B------:R-:W-:Y:S01]  /*54d70*/  MOV R80, R182 ;  /* 0x000000b600507202 */ /* 0x000fe20000000f00 */
[----:B------:R-:W-:Y:S02]  /*54d80*/  IMAD.MOV.U32 R79, RZ, RZ, R179 ;  /* 0x000000ffff4f7224 */ /* 0x000fe400078e00b3 */
        /* <DEDUP_REMOVED lines=9> */
[----:B------:R-:W-:Y:S02]  /*54e20*/  IMAD.MOV.U32 R94, RZ, RZ, R202 ;  /* 0x000000ffff5e7224 */ /* 0x000fe400078e00ca */
[----:B------:R-:W-:Y:S01]  /*54e30*/  IMAD.MOV.U32 R95, RZ, RZ, R203 ;  /* 0x000000ffff5f7224 */ /* 0x000fe200078e00cb */
[----:B--2---:R-:W-:Y:S07]  /*54e40*/  HMMA.1688.F32.TF32 R48, R216, R74, R248 ;  /* 0x0000004ad830723c */ /* 0x004fee00000810f8 */
[----:B------:R-:W-:-:S02]  /*54e50*/  MOV R248, R11 ;  /* 0x0000000b00f87202 */ /* 0x000fc40000000f00 */
[----:B------:R-:W2:Y:S01]  /*54e60*/  LDL.LU R11, [R1+0x3f1c] ;  /* 0x003f1c00010b7983 */ /* 0x000ea20000300800 */
[----:B------:R-:W-:Y:S02]  /*54e70*/  IMAD.MOV.U32 R249, RZ, RZ, R10 ;  /* 0x000000fffff97224 */ /* 0x000fe400078e000a */
[----:B------:R-:W-:Y:S02]  /*54e80*/  IMAD.MOV.U32 R250, RZ, RZ, R162 ;  /* 0x000000fffffa7224 */ /* 0x000fe400078e00a2 */
[----:B------:R-:W-:-:S09]  /*54e90*/  IMAD.MOV.U32 R251, RZ, RZ, R163 ;  /* 0x000000fffffb7224 */ /* 0x000fd200078e00a3 */
[----:B------:R3:W-:Y:S04]  /*54ea0*/  STL.64 [R1+0x18c0], R48 ;  /* 0x0018c03001007387 */ /* 0x0007e80000100a00 */
[----:B------:R4:W-:Y:S04]  /*54eb0*/  STL.64 [R1+0x18c8], R50 ;  /* 0x0018c83201007387 */ /* 0x0009e80000100a00 */
        /* <DEDUP_REMOVED lines=42> */
[----:B------:R-:W2:Y:S04]  /*55160*/  LDL.LU R11, [R1+0x3e78] ;  /* 0x003e7800010b7983 */ /* 0x000ea80000300800 */
[----:B------:R-:W3:Y:S04]  /*55170*/  LDL.LU R31, [R1+0x3e74] ;  /* 0x003e7400011f7983 */ /* 0x000ee80000300800 */
[----:B------:R-:W2:Y:S01]  /*55180*/  LDL.LU R30, [R1+0x3e70] ;  /* 0x003e7000011e7983 */ /* 0x000ea20000300800 */
[----:B----4-:R-:W-:-:S02]  /*55190*/  IMAD.MOV.U32 R127, RZ, RZ, R15 ;  /* 0x000000ffff7f7224 */ /* 0x010fc400078e000f */
[----:B------:R-:W-:Y:S02]  /*551a0*/  IMAD.MOV.U32 R126, RZ, RZ, R14 ;  /* 0x000000ffff7e7224 */ /* 0x000fe400078e000e */
[----:B------:R-:W-:Y:S01]  /*551b0*/  IMAD.MOV.U32 R125, RZ, RZ, R26 ;  /* 0x000000ffff7d7224 */ /* 0x000fe200078e001a */
[----:B------:R-:W-:Y:S02]  /*551c0*/  MOV R124, R27 ;  /* 0x0000001b007c7202 */ /* 0x000fe40000000f00 */
[----:B------:R-:W4:Y:S04]  /*551d0*/  LDL.LU R27, [R1+0x3e6c] ;  /* 0x003e6c00011b7983 */ /* 0x000f280000300800 */
[----:B------:R-:W2:Y:S04]  /*551e0*/  LDL.LU R26, [R1+0x3e68] ;  /* 0x003e6800011a7983 */ /* 0x000ea80000300800 */
[----:B------:R-:W2:Y:S01]  /*551f0*/  LDL.LU R14, [R1+0x3e64] ;  /* 0x003e6400010e7983 */ /* 0x000ea20000300800 */
[----:B------:R-:W-:-:S02]  /*55200*/  IMAD.MOV.U32 R130, RZ, RZ, R22 ;  /* 0x000000ffff827224 */ /* 0x000fc400078e0016 */
[----:B------:R-:W-:Y:S01]  /*55210*/  IMAD.MOV.U32 R129, RZ, RZ, R19 ;  /* 0x000000ffff817224 */ /* 0x000fe200078e0013 */
[----:B------:R-:W3:Y:S01]  /*55220*/  LDL.LU R15, [R1+0x3e60] ;  /* 0x003e6000010f7983 */ /* 0x000ee20000300800 */
[----:B------:R-:W-:-:S03]  /*55230*/  MOV R128, R18 ;  /* 0x0000001200807202 */ /* 0x000fc60000000f00 */
[----:B------:R-:W4:Y:S01]  /*55240*/  LDL.LU R18, [R1+0x3e5c] ;  /* 0x003e5c0001127983 */ /* 0x000f220000300800 */
[----:B------:R-:W-:-:S03]  /*55250*/  IMAD.MOV.U32 R131, RZ, RZ, R23 ;  /* 0x000000ffff837224 */ /* 0x000fc600078e0017 */
[----:B------:R-:W4:Y:S04]  /*55260*/  LDL.LU R19, [R1+0x3e58] ;  /* 0x003e580001137983 */ /* 0x000f280000300800 */
[----:B------:R-:W4:Y:S04]  /*55270*/  LDL.LU R22, [R1+0x3e54] ;  /* 0x003e540001167983 */ /* 0x000f280000300800 */
[----:B------:R-:W4:Y:S01]  /*55280*/  LDL.LU R23, [R1+0x3e50] ;  /* 0x003e500001177983 */ /* 0x000f220000300800 */
[----:B--2---:R-:W-:-:S03]  /*55290*/  MOV R136, R14 ;  /* 0x0000000e00887202 */ /* 0x004fc60000000f00 */
[----:B------:R-:W2:Y:S01]  /*552a0*/  LDL.LU R14, [R1+0x3e4c] ;  /* 0x003e4c00010e7983 */ /* 0x000ea20000300800 */
[----:B---3--:R-:W-:-:S03]  /*552b0*/  IMAD.MOV.U32 R137, RZ, RZ, R15 ;  /* 0x000000ffff897224 */ /* 0x008fc600078e000f */
[----:B------:R-:W2:Y:S01]  /*552c0*/  LDL.LU R15, [R1+0x3e48] ;  /* 0x003e4800010f7983 */ /* 0x000ea20000300800 */
[----:B----4-:R-:W-:-:S03]  /*552d0*/  IMAD.MOV.U32 R138, RZ, RZ, R18 ;  /* 0x000000ffff8a7224 */ /* 0x010fc600078e0012 */
[----:B------:R-:W3:Y:S01]  /*552e0*/  LDL.LU R18, [R1+0x3e44] ;  /* 0x003e440001127983 */ /* 0x000ee20000300800 */
[----:B------:R-:W-:-:S03]  /*552f0*/  IMAD.MOV.U32 R139, RZ, RZ, R19 ;  /* 0x000000ffff8b7224 */ /* 0x000fc600078e0013 */
[----:B------:R-:W3:Y:S01]  /*55300*/  LDL.LU R19, [R1+0x3e40] ;  /* 0x003e400001137983 */ /* 0x000ee20000300800 */
[----:B------:R-:W-:-:S03]  /*55310*/  MOV R140, R22 ;  /* 0x00000016008c7202 */ /* 0x000fc60000000f00 */
[----:B------:R-:W4:Y:S01]  /*55320*/  LDL.LU R22, [R1+0x3e3c] ;  /* 0x003e3c0001167983 */ /* 0x000f220000300800 */
[----:B------:R-:W-:-:S03]  /*55330*/  IMAD.MOV.U32 R141, RZ, RZ, R23 ;  /* 0x000000ffff8d7224 */ /* 0x000fc600078e0017 */
[----:B------:R-:W2:Y:S04]  /*55340*/  LDL.LU R23, [R1+0x3e38] ;  /* 0x003e380001177983 */ /* 0x000ea80000300800 */
[----:B------:R-:W3:Y:S04]  /*55350*/  LDL.LU R142, [R1+0x898] ;  /* 0x00089800018e7983 */ /* 0x000ee80000300800 */
[----:B------:R-:W3:Y:S04]  /*55360*/  LDL.LU R143, [R1+0x89c] ;  /* 0x00089c00018f7983 */ /* 0x000ee80000300800 */
[----:B------:R-:W3:Y:S04]  /*55370*/  LDL.LU R144, [R1+0x910] ;  /* 0x0009100001907983 */ /* 0x000ee80000300800 */
[----:B------:R-:W3:Y:S01]  /*55380*/  LDL.LU R145, [R1+0x914] ;  /* 0x0009140001917983 */ /* 0x000ee20000300800 */
[----:B------:R-:W-:Y:S01]  /*55390*/  MOV R132, R26 ;  /* 0x0000001a00847202 */ /* 0x000fe20000000f00 */
[----:B------:R-:W-:-:S02]  /*553a0*/  IMAD.MOV.U32 R133, RZ, RZ, R27 ;  /* 0x000000ffff857224 */ /* 0x000fc400078e001b */
[----:B------:R-:W-:Y:S01]  /*553b0*/  IMAD.MOV.U32 R134, RZ, RZ, R30 ;  /* 0x000000ffff867224 */ /* 0x000fe200078e001e */
[----:B------:R-:W-:Y:S01]  /*553c0*/  MOV R116, R34 ;  /* 0x0000002200747202 */ /* 0x000fe20000000f00 */
[----:B------:R-:W-:Y:S02]  /*553d0*/  IMAD.MOV.U32 R135, RZ, RZ, R31 ;  /* 0x000000ffff877224 */ /* 0x000fe400078e001f */
[----:B------:R-:W-:Y:S01]  /*553e0*/  IMAD.MOV.U32 R117, RZ, RZ, R35 ;  /* 0x000000ffff757224 */ /* 0x000fe200078e0023 */
[----:B------:R-:W-:Y:S01]  /*553f0*/  MOV R84, R71 ;  /* 0x0000004700547202 */ /* 0x000fe20000000f00 */
[----:B----4-:R-:W-:Y:S02]  /*55400*/  IMAD.MOV.U32 R146, RZ, RZ, R22 ;  /* 0x000000ffff927224 */ /* 0x010fe400078e0016 */
[----:B------:R-:W3:Y:S01]  /*55410*/  LDL.LU R22, [R1+0x3e34] ;  /* 0x003e340001167983 */ /* 0x000ee20000300800 */
[----:B--2---:R-:W-:-:S03]  /*55420*/  IMAD.MOV.U32 R147, RZ, RZ, R23 ;  /* 0x000000ffff937224 */ /* 0x004fc600078e0017 */
        /* <DEDUP_REMOVED lines=57> */
[----:B------:R-:W2:Y:S01]  /*557c0*/  LDL.LU R71, [R1+0x3dfc] ;  /* 0x003dfc0001477983 */ /* 0x000ea20000300800 */
[----:B------:R-:W-:-:S02]  /*557d0*/  IMAD.MOV.U32 R85, RZ, RZ, R47 ;  /* 0x000000ffff557224 */ /* 0x000fc400078e002f */
[----:B------:R-:W-:Y:S01]  /*557e0*/  IMAD.MOV.U32 R86, RZ, RZ, R62 ;  /* 0x000000ffff567224 */ /* 0x000fe200078e003e */
[----:B------:R-:W3:Y:S01]  /*557f0*/  LDL.LU R47, [R1+0x3df8] ;  /* 0x003df800012f7983 */ /* 0x000ee20000300800 */
[----:B------:R-:W-:-:S03]  /*55800*/  IMAD.MOV.U32 R87, RZ, RZ, R63 ;  /* 0x000000ffff577224 */ /* 0x000fc600078e003f */
[----:B------:R-:W3:Y:S04]  /*55810*/  LDL.LU R62, [R1+0x3df4] ;  /* 0x003df400013e7983 */ /* 0x000ee80000300800 */
[----:B------:R-:W3:Y:S01]  /*55820*/  LDL.LU R63, [R1+0x3df0] ;  /* 0x003df000013f7983 */ /* 0x000ee20000300800 */
[C---:B--2---:R-:W-:Y:S11]  /*55830*/  HMMA.1688.F32.TF32 R64, R216.reuse, R70, R64 ;  /* 0x00000046d840723c */ /* 0x044ff60000081040 */
[----:B------:R-:W-:Y:S11]  /*55840*/  @!UPT UIADD3 URZ, URZ, URZ, URZ ;  /* 0x0000003f3f3ff290 */ /* 0x000ff6000fffe03f */
[----:B------:R-:W-:Y:S01]  /*55850*/  @!UPT UIADD3 URZ, URZ, URZ, URZ ;  /* 0x0000003f3f3ff290 */ /* 0x000fe2000fffe03f */
[----:B------:R-:W-:Y:S04]  /*55860*/  STL.64 [R1+0x18a0], R64 ;  /* 0x0018a04001007387 */ /* 0x000fe80000100a00 */
[----:B------:R2:W-:Y:S04]  /*55870*/  STL.64 [R1+0x18a8], R66 ;  /* 0x0018a84201007387 */ /* 0x0005e80000100a00 */
[----:B--2---:R-:W2:Y:S01]  /*55880*/  LDL.LU.64 R66, [R1+0x3de8] ;  /* 0x003de80001427983 */ /* 0x004ea20000300a00 */
[C---:B---3--:R-:W-:Y:S03]  /*55890*/  HMMA.1688.F32.TF32 R56, R216.reuse, R62, R56 ;  /* 0x0000003ed838723c */ /* 0x048fe60000081038 */
[----:B------:R-:W3:Y:S05]  /*558a0*/  LDL.LU.64 R64, [R1+0x3de0] ;  /* 0x003de00001407983 */ /* 0x000eea0000300a00 */
[C---:B--2---:R-:W-:Y:S11]  /*558b0*/  HMMA.1688.F32.TF32 R52, R216.reuse, R66, R52 ;  /* 0x00000042d834723c */ /* 0x044ff60000081034 */
[----:B------:R-:W-:Y:S11]  /*558c0*/  @!UPT UIADD3 URZ, URZ, URZ, URZ ;  /* 0x0000003f3f3ff290 */ /* 0x000ff6000fffe03f */
[----:B------:R-:W-:Y:S01]  /*558d0*/  @!UPT UIADD3 URZ, URZ, URZ, URZ ;  /* 0x0000003f3f3ff290 */ /* 0x000fe2000fffe03f */
[----:B------:R-:W-:Y:S04]  /*558e0*/  STL.64 [R1+0x18b0], R52 ;  /* 0x0018b03401007387 */ /* 0x000fe80000100a00 */
[----:B------:R2:W-:Y:S04]  /*558f0*/  STL.64 [R1+0x18b8], R54 ;  /* 0x0018b83601007387 */ /* 0x0005e80000100a00 */
[----:B--2---:R-:W2:Y:S04]  /*55900*/  LDL.LU.64 R54, [R1+0x3dd8] ;  /* 0x003dd80001367983 */ /* 0x004ea80000300a00 */
[----:B------:R-:W2:Y:S04]  /*55910*/  LDL.LU.64 R52, [R1+0x3dd0] ;  /* 0x003dd00001347983 */ /* 0x000ea80000300a00 */
[----:B------:R-:W-:Y:S04]  /*55920*/  STL.64 [R1+0x1690], R56 ;  /* 0x0016903801007387 */ /* 0x000fe80000100a00 */
[----:B------:R1:W-:Y:S04]  /*55930*/  STL.64 [R1+0x1698], R58 ;  /* 0x0016983a01007387 */ /* 0x0003e80000100a00 */
[----:B-1----:R-:W2:Y:S04]  /*55940*/  LDL.LU.64 R58, [R1+0x3dc8] ;  /* 0x003dc800013a7983 */ /* 0x002ea80000300a00 */
[----:B------:R-:W3:Y:S01]  /*55950*/  LDL.LU.64 R56, [R1+0x3dc0] ;  /* 0x003dc00001387983 */ /* 0x000ee20000300a00 */
[C---:B--2---:R-:W-:Y:S11]  /*55960*/  HMMA.1688.F32.TF32 R48, R216.reuse, R58, R48 ;  /* 0x0000003ad830723c */ /* 0x044ff60000081030 */
[----:B------:R-:W-:Y:S11]  /*55970*/  @!UPT UIADD3 URZ, URZ, URZ, URZ ;  /* 0x0000003f3f3ff290 */ /* 0x000ff6000fffe03f */
[----:B------:R-:W-:Y:S01]  /*55980*/  @!UPT UIADD3 URZ, URZ, URZ, URZ ;  /* 0x0000003f3f3ff290 */ /* 0x000fe2000fffe03f */
[----:B------:R-:W-:Y:S04]  /*55990*/  STL.64 [R1+0x18e0], R48 ;  /* 0x0018e03001007387 */ /* 0x000fe80000100a00 */
[----:B------:R1:W-:Y:S04]  /*559a0*/  STL.64 [R1+0x18e8], R50 ;  /* 0x0018e83201007387 */ /* 0x0003e80000100a00 */
[----:B-1----:R-:W2:Y:S01]  /*559b0*/  LDL.LU.64 R50, [R1+0x3db8] ;  /* 0x003db80001327983 */ /* 0x002ea20000300a00 */
[C---:B------:R-:W-:Y:S03]  /*559c0*/  HMMA.1688.F32.TF32 R156, R216.reuse, R54, R156 ;  /* 0x00000036d89c723c */ /* 0x040fe6000008109c */
[----:B------:R-:W3:Y:S11]  /*559d0*/  LDL.LU.64 R48, [R1+0x3db0] ;  /* 0x003db00001307983 */ /* 0x000ef60000300a00 */
[----:B------:R-:W-:Y:S09]  /*559e0*/  @!UPT UIADD3 URZ, URZ, URZ, URZ ;  /* 0x0000003f3f3ff290 */ /* 0x000ff2000fffe03f */
[----:B------:R-:W-:Y:S04]  /*559f0*/  STL.64 [R1+0x18f0], R156 ;  /* 0x0018f09c01007387 */ /* 0x000fe80000100a00 */
[----:B------:R2:W-:Y:S01]  /*55a00*/  STL.64 [R1+0x18f8], R158 ;  /* 0x0018f89e01007387 */ /* 0x0005e20000100a00 */
[C---:B------:R-:W-:Y:S08]  /*55a10*/  HMMA.1688.F32.TF32 R224, R216.reuse, R46, R224 ;  /* 0x0000002ed8e0723c */ /* 0x040ff000000810e0 */
[C---:B--2---:R-:W-:Y:S08]  /*55a20*/  HMMA.1688.F32.TF32 R156, R216.reuse, R50, R220 ;  /* 0x00000032d89c723c */ /* 0x044ff000000810dc */
[C---:B------:R-:W-:Y:S11]  /*55a30*/  HMMA.1688.F32.TF32 R220, R216.reuse, R42, R228 ;  /* 0x0000002ad8dc723c */ /* 0x040ff600000810e4 */
[----:B------:R-:W-:Y:S04]  /*55a40*/  @!UPT UIADD3 URZ, URZ, URZ, URZ ;  /* 0x0000003f3f3ff290 */ /* 0x000fe8000fffe03f */
[----:B------:R-:W-:Y:S04]  /*55a50*/  STL.64 [R1+0x1920], R156 ;  /* 0x0019209c01007387 */ /* 0x000fe80000100a00 */
[----:B------:R4:W-:Y:S02]  /*55a60*/  STL.64 [R1+0x1928], R158 ;  /* 0x0019289e01007387 */ /* 0x0009e40000100a00 */
[C---:B----4-:R-:W-:Y:S02]  /*55a70*/  HMMA.1688.F32.TF32 R156, R216.reuse, R38, R232 ;  /* 0x00000026d89c723c */ /* 0x050fe400000810e8 */
        /* <DEDUP_REMOVED lines=8> */
[C---:B------:R-:W-:Y:S08]  /*55b00*/  HMMA.1688.F32.TF32 R148, R216.reuse, R22, R140 ;  /* 0x00000016d894723c */ /* 0x040ff0000008108c */
[C---:B-1----:R-:W-:Y:S08]  /*55b10*/  HMMA.1688.F32.TF32 R156, R216.reuse, R26, R144 ;  /* 0x0000001ad89c723c */ /* 0x042ff00000081090 */
        /* <DEDUP_REMOVED lines=66> */
[----:B-1----:R-:W2:Y:S04]  /*55f40*/  LDL.LU R76, [R1+0x540] ;  /* 0x00054000014c7983 */ /* 0x002ea80000300800 */
[----:B------:R-:W2:Y:S04]  /*55f50*/  LDL.LU R77, [R1+0x544] ;  /* 0x00054400014d7983 */ /* 0x000ea80000300800 */
[----:B----4-:R-:W2:Y:S04]  /*55f60*/  LDL.LU R78, [R1+0x548] ;  /* 0x00054800014e7983 */ /* 0x010ea80000300800 */
        /* <DEDUP_REMOVED lines=102> */
[----:B------:R-:W-:Y:S04]  /*565d0*/  LDS R156, [R3+0xc100] ;  /* 0x00c10000039c7984 */ /* 0x000fe80000000800 */
[----:B------:R-:W-:Y:S04]  /*565e0*/  LDS R158, [R3+0xe100] ;  /* 0x00e10000039e7984 */ /* 0x000fe80000000800 */
[----:B------:R-:W-:Y:S04]  /*565f0*/  LDS R157, [R240+0xc100] ;  /* 0x00c10000f09d7984 */ /* 0x000fe80000000800 */
[----:B------:R-:W1:Y:S08]  /*56600*/  LDS R159, [R240+0xe100] ;  /* 0x00e10000f09f7984 */ /* 0x000e700000000800 */
[----:B------:R-:W-:Y:S04]  /*56610*/  STL.64 [R1+0x11f0], R216 ;  /* 0x0011f0d801007387 */ /* 0x000fe80000100a00 */
[----:B------:R3:W-:Y:S02]  /*56620*/  STL.64 [R1+0x11f8], R218 ;  /* 0x0011f8da01007387 */ /* 0x0007e40000100a00 */
[C---:B---3--:R-:W-:Y:S08]  /*56630*/  HMMA.1688.F32.TF32 R216, R152.reuse, R70, R220 ;  /* 0x0000004698d8723c */ /* 0x048ff000000810dc */
        /* <DEDUP_REMOVED lines=11> */
[C---:B----4-:R-:W-:Y:S03]  /*566f0*/  HMMA.1688.F32.TF32 R220, R152.reuse, R50, R148 ;  /* 0x0000003298dc723c */ /* 0x050fe60000081094 */
[----:B------:R2:W-:Y:S05]  /*56700*/  STL.64 [R1+0x12a8], R218 ;  /* 0x0012a8da01007387 */ /* 0x0005ea0000100a00 */
[C---:B------:R-:W-:Y:S08]  /*56710*/  HMMA.1688.F32.TF32 R148, R152.reuse, R42, R140 ;  /* 0x0000002a9894723c */ /* 0x040ff0000008108c */
[C---:B--2---:R-:W-:Y:S08]  /*56720*/  HMMA.1688.F32.TF32 R216, R152.reuse, R46, R144 ;  /* 0x0000002e98d8723c */ /* 0x044ff00000081090 */
        /* <DEDUP_REMOVED lines=171> */
[C---:B------:R-:W-:Y:S11]  /*571e0*/  HMMA.1688.F32.TF32 R220, R152.reuse, R174, R220 ;  /* 0x000000ae98dc723c */ /* 0x040ff600000810dc */
[----:B------:R-:W-:Y:S04]  /*571f0*/  @!UPT UIADD3 URZ, URZ, URZ, URZ ;  /* 0x0000003f3f3ff290 */ /* 0x000fe8000fffe03f */
[----:B------:R-:W-:Y:S04]  /*57200*/  STL.64 [R1+0x2220], R216 ;  /* 0x002220d801007387 */ /* 0x000fe80000100a00 */
[----:B------:R3:W-:Y:S02]  /*57210*/  STL.64 [R1+0x2228], R218 ;  /* 0x002228da01007387 */ /* 0x0007e40000100a00 */
[C---:B---3--:R-:W-:Y:S02]  /*57220*/  HMMA.1688.F32.TF32 R216, R152.reuse, R170, R224 ;  /* 0x000000aa98d8723c */ /* 0x048fe400000810e0 */
[----:B------:R-:W-:Y:S04]  /*57230*/  STL.64 [R1+0x22c0], R220 ;  /* 0x0022c0dc01007387 */ /* 0x000fe80000100a00 */
[----:B------:R2:W-:Y:S02]  /*57240*/  STL.64 [R1+0x22c8], R222 ;  /* 0x0022c8de01007387 */ /* 0x0005e40000100a00 */
[C---:B------:R-:W-:Y:S08]  /*57250*/  HMMA.1688.F32.TF32 R224, R152.reuse, R166, R228 ;  /* 0x000000a698e0723c */ /* 0x040ff000000810e4 */
[----:B--2---:R-:W-:Y:S01]  /*57260*/  HMMA.1688.F32.TF32 R220, R152, R162, R232 ;  /* 0x000000a298dc723c */ /* 0x004fe200000810e8 */
[----:B------:R-:W-:Y:S04]  /*57270*/  LDS R152, [R3+0xc180] ;  /* 0x00c1800003987984 */ /* 0x000fe80000000800 */
[----:B------:R-:W-:Y:S04]  /*57280*/  LDS R154, [R3+0xe180] ;  /* 0x00e18000039a7984 */ /* 0x000fe80000000800 */
[----:B------:R-:W-:Y:S04]  /*57290*/  STL.64 [R1+0x2210], R216 ;  /* 0x002210d801007387 */ /* 0x000fe80000100a00 */
[----:B------:R1:W-:Y:S04]  /*572a0*/  STL.64 [R1+0x2218], R218 ;  /* 0x002218da01007387 */ /* 0x0003e80000100a00 */
[----:B------:R-:W-:Y:S04]  /*572b0*/  LDS R153, [R240+0xc180] ;  /* 0x00c18000f0997984 */ /* 0x000fe80000000800 */
[----:B------:R-:W2:Y:S01]  /*572c0*/  LDS R155, [R240+0xe180] ;  /* 0x00e18000f09b7984 */ /* 0x000ea20000000800 */
[C---:B-1----:R-:W-:Y:S03]  /*572d0*/  HMMA.1688.F32.TF32 R216, R156.reuse, R74, R236 ;  /* 0x0000004a9cd8723c */ /* 0x042fe600000810ec */
[----:B------:R-:W-:Y:S04]  /*572e0*/  STL.64 [R1+0x2200], R224 ;  /* 0x002200e001007387 */ /* 0x000fe80000100a00 */
[----:B------:R-:W-:Y:S04]  /*572f0*/  STL.64 [R1+0x2208], R226 ;  /* 0x002208e201007387 */ /* 0x000fe80000100a00 */
[----:B------:R-:W-:Y:S04]  /*57300*/  STL.64 [R1+0x21f0], R220 ;  /* 0x0021f0dc01007387 */ /* 0x000fe80000100a00 */
[----:B------:R4:W-:Y:S08]  /*57310*/  STL.64 [R1+0x21f8], R222 ;  /* 0x0021f8de01007387 */ /* 0x0009f00000100a00 */
[----:B------:R-:W-:Y:S01]  /*57320*/  STL.64 [R1+0xef0], R216 ;  /* 0x000ef0d801007387 */ /* 0x000fe20000100a00 */
[C---:B----4-:R-:W-:Y:S03]  /*57330*/  HMMA.1688.F32.TF32 R220, R156.reuse, R70, R148 ;  /* 0x000000469cdc723c */ /* 0x050fe60000081094 */
[----:B------:R1:W-:Y:S05]  /*57340*/  STL.64 [R1+0xef8], R218 ;  /* 0x000ef8da01007387 */ /* 0x0003ea0000100a00 */
[C---:B------:R-:W-:Y:S08]  /*57350*/  HMMA.1688.F32.TF32 R148, R156.reuse, R62, R140 ;  /* 0x0000003e9c94723c */ /* 0x040ff0000008108c */
[C---:B-1----:R-:W-:Y:S08]  /*57360*/  HMMA.1688.F32.TF32 R216, R156.reuse, R66, R144 ;  /* 0x000000429cd8723c */ /* 0x042ff00000081090 */
        /* <DEDUP_REMOVED lines=64> */
[----:B-1----:R-:W2:Y:S04]  /*57770*/  LDL.LU R76, [R1+0x820] ;  /* 0x00082000014c7983 */ /* 0x002ea80000300800 */
[----:B------:R-:W2:Y:S04]  /*57780*/  LDL.LU R77, [R1+0x824] ;  /* 0x00082400014d7983 */ /* 0x000ea80000300800 */
[----:B----4-:R-:W4:Y:S04]  /*57790*/  LDL.LU R78, [R1+0x828] ;  /* 0x00082800014e7983 */ /* 0x010f280000300800 */
        /* <DEDUP_REMOVED lines=103> */
[C---:B----4-:R-:W-:Y:S08]  /*57e10*/  HMMA.1688.F32.TF32 R144, R156.reuse, R170, R144 ;  /* 0x000000aa9c90723c */ /* 0x050ff00000081090 */
[C---:B------:R-:W-:Y:S08]  /*57e20*/  HMMA.1688.F32.TF32 R216, R156.reuse, R198, R216 ;  /* 0x000000c69cd8723c */ /* 0x040ff000000810d8 */
[C---:B------:R-:W-:Y:S11]  /*57e30*/  HMMA.1688.F32.TF32 R220, R156.reuse, R194, R220 ;  /* 0x000000c29cdc723c */ /* 0x040ff600000810dc */
[----:B------:R-:W-:Y:S04]  /*57e40*/  @!UPT UIADD3 URZ, URZ, URZ, URZ ;  /* 0x0000003f3f3ff290 */ /* 0x000fe8000fffe03f */
[----:B------:R-:W-:Y:S04]  /*57e50*/  STL.64 [R1+0x2170], R216 ;  /* 0x002170d801007387 */ /* 0x000fe80000100a00 */
[----:B------:R1:W-:Y:S02]  /*57e60*/  STL.64 [R1+0x2178], R218 ;  /* 0x002178da01007387 */ /* 0x0003e40000100a00 */
[C---:B-1----:R-:W-:Y:S02]  /*57e70*/  HMMA.1688.F32.TF32 R216, R156.reuse, R190, R224 ;  /* 0x000000be9cd8723c */ /* 0x042fe400000810e0 */
[----:B------:R-:W-:Y:S04]  /*57e80*/  STL.64 [R1+0x2160], R220 ;  /* 0x002160dc01007387 */ /* 0x000fe80000100a00 */
[----:B------:R1:W-:Y:S02]  /*57e90*/  STL.64 [R1+0x2168], R222 ;  /* 0x002168de01007387 */ /* 0x0003e40000100a00 */
[C---:B------:R-:W-:Y:S08]  /*57ea0*/  HMMA.1688.F32.TF32 R224, R156.reuse, R186, R228 ;  /* 0x000000ba9ce0723c */ /* 0x040ff000000810e4 */
[C---:B-1----:R-:W-:Y:S07]  /*57eb0*/  HMMA.1688.F32.TF32 R220, R156.reuse, R182, R232 ;  /* 0x000000b69cdc723c */ /* 0x042fee00000810e8 */
[----:B------:R-:W-:Y:S04]  /*57ec0*/  STL.64 [R1+0x2150], R216 ;  /* 0x002150d801007387 */ /* 0x000fe80000100a00 */
[----:B------:R1:W-:Y:S01]  /*57ed0*/  STL.64 [R1+0x2158], R218 ;  /* 0x002158da01007387 */ /* 0x0003e20000100a00 */
[C---:B------:R-:W-:Y:S08]  /*57ee0*/  HMMA.1688.F32.TF32 R148, R156.reuse, R174, R148 ;  /* 0x000000ae9c94723c */ /* 0x040ff00000081094 */
[----:B-1----:R-:W-:Y:S08]  /*57ef0*/  HMMA.1688.F32.TF32 R216, R156, R178, R236 ;  /* 0x000000b29cd8723c */ /* 0x002ff000000810ec */
        /* <DEDUP_REMOVED lines=22> */
[----:B------:R-:W1:Y:S01]  /*58060*/  LDS R159, [R240+0xe200] ;  /* 0x00e20000f09f7984 */ /* 0x000e620000000800 */
        /* <DEDUP_REMOVED lines=43> */
[----:B------:R3:W-:Y:S04]  /*58320*/  STL.64 [R1+0x1370], R80 ;  /* 0x0013705001007387 */ /* 0x0007e80000100a00 */
[----:B------:R4:W-:Y:S04]  /*58330*/  STL.64 [R1+0x1378], R82 ;  /* 0x0013785201007387 */ /* 0x0009e80000100a00 */
        /* <DEDUP_REMOVED lines=87> */
[----:B------:R-:W4:Y:S04]  /*588b0*/  LDL.LU R78, [R1+0x10e8] ;  /* 0x0010e800014e7983 */ /* 0x000f280000300800 */
[----:B------:R-:W4:Y:S04]  /*588c0*/  LDL.LU R79, [R1+0x10ec] ;  /* 0x0010ec00014f7983 */ /* 0x000f280000300800 */
[----:B------:R-:W4:Y:S04]  /*588d0*/  LDL.LU R248, [R1+0xde0] ;  /* 0x000de00001f87983 */ /* 0x000f280000300800 */
[----:B------:R-:W4:Y:S04]  /*588e0*/  LDL.LU R249, [R1+0xde4] ;  /* 0x000de40001f97983 */ /* 0x000f280000300800 */
[----:B------:R-:W4:Y:S04]  /*588f0*/  LDL.LU R250, [R1+0xde8] ;  /* 0x000de80001fa7983 */ /* 0x000f280000300800 */
[----:B------:R-:W4:Y:S01]  /*58900*/  LDL.LU R251, [R1+0xdec] ;  /* 0x000dec0001fb7983 */ /* 0x000f220000300800 */
[----:B--2---:R-:W-:Y:S08]  /*58910*/  HMMA.1688.F32.TF32 R96, R156, R74, R96 ;  /* 0x0000004a9c60723c */ /* 0x004ff00000081060 */
[C---:B---3--:R-:W-:Y:S08]  /*58920*/  HMMA.1688.F32.TF32 R104, R152.reuse, R166, R104 ;  /* 0x000000a69868723c */ /* 0x048ff00000081068 */
[C---:B----4-:R-:W-:Y:S08]  /*58930*/  HMMA.1688.F32.TF32 R108, R152.reuse, R170, R108 ;  /* 0x000000aa986c723c */ /* 0x050ff0000008106c */
        /* <DEDUP_REMOVED lines=10> */
[C---:B------:R-:W-:Y:S07]  /*589e0*/  HMMA.1688.F32.TF32 R132, R152.reuse, R194, R132 ;  /* 0x000000c29884723c */ /* 0x040fee0000081084 */
[----:B------:R-:W-:Y:S04]  /*589f0*/  STL.64 [R1+0x1960], R220 ;  /* 0x001960dc01007387 */ /* 0x000fe80000100a00 */
[----:B------:R-:W-:Y:S04]  /*58a00*/  STL.64 [R1+0x1968], R222 ;  /* 0x001968de01007387 */ /* 0x000fe80000100a00 */
[----:B------:R-:W-:Y:S01]  /*58a10*/  STL.64 [R1+0x20a0], R216 ;  /* 0x0020a0d801007387 */ /* 0x000fe20000100a00 */
[C---:B------:R-:W-:Y:S03]  /*58a20*/  HMMA.1688.F32.TF32 R116, R152.reuse, R178, R116 ;  /* 0x000000b29874723c */ /* 0x040fe60000081074 */
[----:B------:R-:W-:Y:S04]  /*58a30*/  STL.64 [R1+0x20a8], R218 ;  /* 0x0020a8da01007387 */ /* 0x000fe80000100a00 */
[----:B------:R-:W-:Y:S04]  /*58a40*/  STL.64 [R1+0x2080], R148 ;  /* 0x0020809401007387 */ /* 0x000fe80000100a00 */
[----:B------:R-:W-:Y:S04]  /*58a50*/  STL.64 [R1+0x2088], R150 ;  /* 0x0020889601007387 */ /* 0x000fe80000100a00 */
[----:B------:R-:W-:Y:S01]  /*58a60*/  STL.64 [R1+0x2070], R144 ;  /* 0x0020709001007387 */ /* 0x000fe20000100a00 */
[----:B------:R-:W-:Y:S03]  /*58a70*/  HMMA.1688.F32.TF32 R100, R152, R162, R100 ;  /* 0x000000a29864723c */ /* 0x000fe60000081064 */
[----:B------:R-:W-:Y:S04]  /*58a80*/  STL.64 [R1+0x2078], R146 ;  /* 0x0020789201007387 */ /* 0x000fe80000100a00 */
[----:B------:R-:W-:Y:S04]  /*58a90*/  STL.64 [R1+0x2060], R140 ;  /* 0x0020608c01007387 */ /* 0x000fe80000100a00 */
[----:B------:R-:W-:Y:S01]  /*58aa0*/  STL.64 [R1+0x2068], R142 ;  /* 0x0020688e01007387 */ /* 0x000fe20000100a00 */
[C---:B------:R-:W-:Y:S03]  /*58ab0*/  HMMA.1688.F32.TF32 R88, R156.reuse, R66, R88 ;  /* 0x000000429c58723c */ /* 0x040fe60000081058 */
[----:B------:R-:W-:Y:S05]  /*58ac0*/  STL.64 [R1+0x2050], R136 ;  /* 0x0020508801007387 */ /* 0x000fea0000100a00 */
[C---:B------:R-:W-:Y:S01]  /*58ad0*/  HMMA.1688.F32.TF32 R92, R156.reuse, R70, R92 ;  /* 0x000000469c5c723c */ /* 0x040fe2000008105c */
        /* <DEDUP_REMOVED lines=30> */
[----:B------:R1:W-:Y:S04]  /*58cc0*/  STL.64 [R1+0x3da0], R56 ;  /* 0x003da03801007387 */ /* 0x0003e80000100a00 */
[----:B------:R-:W-:Y:S04]  /*58cd0*/  LDS R152, [R3+0xc280] ;  /* 0x00c2800003987984 */ /* 0x000fe80000000800 */
[----:B------:R-:W-:Y:S01]  /*58ce0*/  LDS R154, [R3+0xe280] ;  /* 0x00e28000039a7984 */ /* 0x000fe20000000800 */
[C---:B-1----:R-:W-:Y:S03]  /*58cf0*/  HMMA.1688.F32.TF32 R56, R156.reuse, R54, R76 ;  /* 0x000000369c38723c */ /* 0x042fe6000008104c */
[----:B------:R-:W-:Y:S04]  /*58d00*/  STL.64 [R1+0xbc0], R80 ;  /* 0x000bc05001007387 */ /* 0x000fe80000100a00 */
[----:B------:R-:W-:Y:S04]  /*58d10*/  STL.64 [R1+0xbc8], R82 ;  /* 0x000bc85201007387 */ /* 0x000fe80000100a00 */
[----:B------:R-:W-:Y:S04]  /*58d20*/  STL.64 [R1+0x3d98], R54 ;  /* 0x003d983601007387 */ /* 0x000fe80000100a00 */
[----:B------:R1:W-:Y:S04]  /*58d30*/  STL.64 [R1+0x3d90], R52 ;  /* 0x003d903401007387 */ /* 0x0003e80000100a00 */
[----:B------:R-:W-:Y:S04]  /*58d40*/  LDS R153, [R240+0xc280] ;  /* 0x00c28000f0997984 */ /* 0x000fe80000000800 */
[----:B------:R-:W2:Y:S04]  /*58d50*/  LDS R155, [R240+0xe280] ;  /* 0x00e28000f09b7984 */ /* 0x000ea80000000800 */
[----:B------:R-:W-:Y:S01]  /*58d60*/  STL.64 [R1+0xbb0], R56 ;  /* 0x000bb03801007387 */ /* 0x000fe20000100a00 */
[C---:B-1----:R-:W-:Y:S03]  /*58d70*/  HMMA.1688.F32.TF32 R52, R156.reuse, R46, R248 ;  /* 0x0000002e9c34723c */ /* 0x042fe600000810f8 */
[----:B------:R1:W-:Y:S04]  /*58d80*/  STL.64 [R1+0xbb8], R58 ;  /* 0x000bb83a01007387 */ /* 0x0003e80000100a00 */
[----:B------:R-:W2:Y:S01]  /*58d90*/  LDL.LU R76, [R1+0x2430] ;  /* 0x00243000014c7983 */ /* 0x000ea20000300800 */
[C---:B-1----:R-:W-:Y:S11]  /*58da0*/  HMMA.1688.F32.TF32 R56, R156.reuse, R50, R244 ;  /* 0x000000329c38723c */ /* 0x042ff600000810f4 */
[----:B------:R-:W-:Y:S11]  /*58db0*/  @!UPT UIADD3 URZ, URZ, URZ, URZ ;  /* 0x0000003f3f3ff290 */ /* 0x000ff6000fffe03f */
[----:B------:R-:W-:Y:S01]  /*58dc0*/  @!UPT UIADD3 URZ, URZ, URZ, URZ ;  /* 0x0000003f3f3ff290 */ /* 0x000fe2000fffe03f */
[----:B------:R-:W-:Y:S04]  /*58dd0*/  STL.64 [R1+0xbe0], R56 ;  /* 0x000be03801007387 */ /* 0x000fe80000100a00 */
[----:B------:R-:W-:Y:S04]  /*58de0*/  STL.64 [R1+0xbe8], R58 ;  /* 0x000be83a01007387 */ /* 0x000fe80000100a00 */
[----:B------:R-:W-:Y:S04]  /*58df0*/  STL.64 [R1+0xbd0], R52 ;  /* 0x000bd03401007387 */ /* 0x000fe80000100a00 */
[----:B------:R1:W-:Y:S04]  /*58e00*/  STL.64 [R1+0xbd8], R54 ;  /* 0x000bd83601007387 */ /* 0x0003e80000100a00 */
        /* <DEDUP_REMOVED lines=109> */
[C---:B-1----:R-:W-:Y:S08]  /*594e0*/  HMMA.1688.F32.TF32 R52, R156.reuse, R42, R216 ;  /* 0x0000002a9c34723c */ /* 0x042ff000000810d8 */
[C---:B----4-:R-:W-:Y:S08]  /*594f0*/  HMMA.1688.F32.TF32 R216, R156.reuse, R38, R220 ;  /* 0x000000269cd8723c */ /* 0x050ff000000810dc */
        /* <DEDUP_REMOVED lines=13> */
[----:B------:R-:W-:Y:S04]  /*595d0*/  STL.64 [R1+0xe20], R216 ;  /* 0x000e20d801007387 */ /* 0x000fe80000100a00 */
[----:B------:R-:W-:Y:S05]  /*595e0*/  STL.64 [R1+0xe28], R218 ;  /* 0x000e28da01007387 */ /* 0x000fea0000100a00 */
[----:B------:R-:W-:Y:S04]  /*595f0*/  STL.64 [R1+0xea0], R56 ;  /* 0x000ea03801007387 */ /* 0x000fe80000100a00 */
[----:B------:R1:W-:Y:S04]  /*59600*/  STL.64 [R1+0xea8], R58 ;  /* 0x000ea83a01007387 */ /* 0x0003e80000100a00 */
        /* <DEDUP_REMOVED lines=45> */
[----:B-1----:R-:W-:Y:S03]  /*598e0*/  HMMA.1688.F32.TF32 R56, R156, R162, R80 ;  /* 0x000000a29c38723c */ /* 0x002fe60000081050 */
        /* <DEDUP_REMOVED lines=12> */
[----:B------:R1:W-:Y:S05]  /*599b0*/  STL.64 [R1+0x938], R54 ;  /* 0x0009383601007387 */ /* 0x0003ea0000100a00 */
[C---:B-1----:R-:W-:Y:S01]  /*599c0*/  HMMA.1688.F32.TF32 R52, R152.reuse, R66, R248 ;  /* 0x000000429834723c */ /* 0x042fe200000810f8 */
[----:B------:R-:W2:Y:S11]  /*599d0*/  LDL.LU R248, [R1+0x25b0] ;  /* 0x0025b00001f87983 */ /* 0x000eb60000300800 */
[----:B------:R-:W-:Y:S03]  /*599e0*/  @!UPT UIADD3 URZ, URZ, URZ, URZ ;  /* 0x0000003f3f3ff290 */ /* 0x000fe6000fffe03f */
        /* <DEDUP_REMOVED lines=119> */
[----:B------:R-:W-:Y:S04]  /*5a160*/  STL.64 [R1+0x3d88], R66 ;  /* 0x003d884201007387 */ /* 0x000fe80000100a00 */
[----:B------:R1:W-:Y:S04]  /*5a170*/  STL.64 [R1+0x3d80], R64 ;  /* 0x003d804001007387 */ /* 0x0003e80000100a00 */
[----:B-1----:R-:W2:Y:S04]  /*5a180*/  LDL.LU R64, [R1+0x13e0] ;  /* 0x0013e00001407983 */ /* 0x002ea80000300800 */
[----:B------:R-:W2:Y:S04]  /*5a190*/  LDL.LU R65, [R1+0x13e4] ;  /* 0x0013e40001417983 */ /* 0x000ea80000300800 */
[----:B------:R-:W2:Y:S04]  /*5a1a0*/  LDL.LU R66, [R1+0x13e8] ;  /* 0x0013e80001427983 */ /* 0x000ea80000300800 */
[----:B------:R-:W2:Y:S01]  /*5a1b0*/  LDL.LU R67, [R1+0x13ec] ;  /* 0x0013ec0001437983 */ /* 0x000ea20000300800 */
[C---:B---3--:R-:W-:Y:S11]  /*5a1c0*/  HMMA.1688.F32.TF32 R56, R152.reuse, R62, R56 ;  /* 0x0000003e9838723c */ /* 0x048ff60000081038 */
[----:B------:R-:W-:Y:S11]  /*5a1d0*/  @!UPT UIADD3 URZ, URZ, URZ, URZ ;  /* 0x0000003f3f3ff290 */ /* 0x000ff6000fffe03f */
[----:B------:R-:W-:Y:S01]  /*5a1e0*/  @!UPT UIADD3 URZ, URZ, URZ, URZ ;  /* 0x0000003f3f3ff290 */ /* 0x000fe2000fffe03f */
        /* <DEDUP_REMOVED lines=9> */
[----:B-1----:R-:W2:Y:S04]  /*5a280*/  LDL.LU.64 R54, [R1+0x3d98] ;  /* 0x003d980001367983 */ /* 0x002ea80000300a00 */
[----:B------:R-:W3:Y:S01]  /*5a290*/  LDL.LU.64 R52, [R1+0x3d90] ;  /* 0x003d900001347983 */ /* 0x000ee20000300a00 */
        /* <DEDUP_REMOVED lines=10> */
[C---:B--2---:R-:W-:Y:S11]  /*5a340*/  HMMA.1688.F32.TF32 R64, R152.reuse, R54, R64 ;  /* 0x000000369840723c */ /* 0x044ff60000081040 */
[----:B------:R-:W-:Y:S11]  /*5a350*/  @!UPT UIADD3 URZ, URZ, URZ, URZ ;  /* 0x0000003f3f3ff290 */ /* 0x000ff6000fffe03f */
[----:B------:R-:W-:Y:S01]  /*5a360*/  @!UPT UIADD3 URZ, URZ, URZ, URZ ;  /* 0x0000003f3f3ff290 */ /* 0x000fe2000fffe03f */
        /* <DEDUP_REMOVED lines=13> */
[----:B------:R1:W-:Y:S02]  /*5a440*/  STL.64 [R1+0xa18], R66 ;  /* 0x000a184201007387 */ /* 0x0003e40000100a00 */
[C---:B-1----:R-:W-:Y:S02]  /*5a450*/  HMMA.1688.F32.TF32 R64, R152.reuse, R30, R236 ;  /* 0x0000001e9840723c */ /* 0x042fe400000810ec */
[----:B------:R-:W-:Y:S04]  /*5a460*/  STL.64 [R1+0xa00], R220 ;  /* 0x000a00dc01007387 */ /* 0x000fe80000100a00 */
[----:B------:R-:W-:Y:S04]  /*5a470*/  STL.64 [R1+0xa08], R222 ;  /* 0x000a08de01007387 */ /* 0x000fe80000100a00 */
[----:B------:R-:W-:Y:S04]  /*5a480*/  STL.64 [R1+0xa20], R216 ;  /* 0x000a20d801007387 */ /* 0x000fe80000100a00 */
[----:B------:R-:W-:Y:S09]  /*5a490*/  STL.64 [R1+0xa28], R218 ;  /* 0x000a28da01007387 */ /* 0x000ff20000100a00 */
        /* <DEDUP_REMOVED lines=42> */
[C---:B----4-:R-:W-:Y:S02]  /*5a740*/  HMMA.1688.F32.TF32 R80, R152.reuse, R166, R76 ;  /* 0x000000a69850723c */ /* 0x050fe4000008104c */
[----:B------:R-:W-:Y:S04]  /*5a750*/  STL.64 [R1+0x1d30], R84 ;  /* 0x001d305401007387 */ /* 0x000fe80000100a00 */
[----:B------:R-:W-:Y:S02]  /*5a760*/  STL.64 [R1+0x1d38], R86 ;  /* 0x001d385601007387 */ /* 0x000fe40000100a00 */
[----:B------:R-:W-:Y:S02]  /*5a770*/  HMMA.1688.F32.TF32 R76, R152, R162, R244 ;  /* 0x000000a2984c723c */ /* 0x000fe400000810f4 */
        /* <DEDUP_REMOVED lines=125> */
[C---:B--2---:R-:W-:Y:S11]  /*5af50*/  HMMA.1688.F32.TF32 R64, R156.reuse, R70, R64 ;  /* 0x000000469c40723c */ /* 0x044ff60000081040 */
[----:B------:R-:W-:Y:S11]  /*5af60*/  @!UPT UIADD3 URZ, URZ, URZ, URZ ;  /* 0x0000003f3f3ff290 */ /* 0x000ff6000fffe03f */
[----:B------:R-:W-:Y:S01]  /*5af70*/  @!UPT UIADD3 URZ, URZ, URZ, URZ ;  /* 0x0000003f3f3ff290 */ /* 0x000fe2000fffe03f */
[----:B------:R-:W-:Y:S04]  /*5af80*/  STL.64 [R1+0x840], R64 ;  /* 0x0008404001007387 */ /* 0x000fe80000100a00 */
[----:B------:R1:W-:Y:S04]  /*5af90*/  STL.64 [R1+0x848], R66 ;  /* 0x0008484201007387 */ /* 0x0003e80000100a00 */
[----:B-1----:R-:W2:Y:S01]  /*5afa0*/  LDL.LU.64 R66, [R1+0x3d88] ;  /* 0x003d880001427983 */ /* 0x002ea20000300a00 */
[C---:B---3--:R-:W-:Y:S03]  /*5afb0*/  HMMA.1688.F32.TF32 R216, R156.reuse, R62, R216 ;  /* 0x0000003e9cd8723c */ /* 0x048fe600000810d8 */
[----:B------:R-:W3:Y:S05]  /*5afc0*/  LDL.LU.64 R64, [R1+0x3d80] ;  /* 0x003d800001407983 */ /* 0x000eea0000300a00 */
        /* <DEDUP_REMOVED lines=22> */
[C---:B-1----:R-:W-:Y:S08]  /*5b130*/  HMMA.1688.F32.TF32 R216, R156.reuse, R38, R144 ;  /* 0x000000269cd8723c */ /* 0x042ff00000081090 */
[C---:B----4-:R-:W-:Y:S08]  /*5b140*/  HMMA.1688.F32.TF32 R144, R156.reuse, R30, R136 ;  /* 0x0000001e9c90723c */ /* 0x050ff00000081088 */
        /* <DEDUP_REMOVED lines=57> */
[----:B-1----:R-:W2:Y:S04]  /*5b4e0*/  LDL.LU R104, [R1+0x10] ;  /* 0x0000100001687983 */ /* 0x002ea80000300800 */
[----:B------:R-:W-:Y:S04]  /*5b4f0*/  STL.64 [R1+0x1b80], R80 ;  /* 0x001b805001007387 */ /* 0x000fe80000100a00 */
[----:B------:R-:W-:Y:S04]  /*5b500*/  STL.64 [R1+0x1b88], R82 ;  /* 0x001b885201007387 */ /* 0x000fe80000100a00 */
[----:B------:R1:W-:Y:S04]  /*5b510*/  STL.64 [R1+0x1b70], R76 ;  /* 0x001b704c01007387 */ /* 0x0003e80000100a00 */
[----:B------:R1:W-:Y:S04]  /*5b520*/  STL.64 [R1+0x1b78], R78 ;  /* 0x001b784e01007387 */ /* 0x0003e80000100a00 */
        /* <DEDUP_REMOVED lines=102> */
[----:B------:R-:W4:Y:S01]  /*5bb90*/  LDL.LU R103, [R1+0xc] ;  /* 0x00000c0001677983 */ /* 0x000f220000300800 */
[C---:B--2---:R-:W-:Y:S08]  /*5bba0*/  HMMA.1688.F32.TF32 R148, R156.reuse, R166, R148 ;  /* 0x000000a69c94723c */ /* 0x044ff00000081094 */
[C---:B---3--:R-:W-:Y:S08]  /*5bbb0*/  HMMA.1688.F32.TF32 R236, R156.reuse, R170, R236 ;  /* 0x000000aa9cec723c */ /* 0x048ff000000810ec */
[----:B----4-:R-:W-:Y:S11]  /*5bbc0*/  HMMA.1688.F32.TF32 R156, R156, R162, R144 ;  /* 0x000000a29c9c723c */ /* 0x010ff60000081090 */
        /* <DEDUP_REMOVED lines=9> */
[----:B------:R-:W4:Y:S04]  /*5bc60*/  LDL.LU.64 R146, [R1+0x3d48] ;  /* 0x003d480001927983 */ /* 0x000f280000300a00 */
[----:B------:R-:W4:Y:S04]  /*5bc70*/  LDL.LU.64 R144, [R1+0x3d40] ;  /* 0x003d400001907983 */ /* 0x000f280000300a00 */
[----:B------:R1:W-:Y:S04]  /*5bc80*/  STL.64 [R1+0x1b40], R156 ;  /* 0x001b409c01007387 */ /* 0x0003e80000100a00 */
[----:B------:R1:W-:Y:S04]  /*5bc90*/  STL.64 [R1+0x1b48], R158 ;  /* 0x001b489e01007387 */ /* 0x0003e80000100a00 */
[----:B-1----:R-:W2:Y:S04]  /*5bca0*/  LDL.LU R156, [R1+0x27a0] ;  /* 0x0027a000019c7983 */ /* 0x002ea80000300800 */
[----:B------:R-:W2:Y:S04]  /*5bcb0*/  LDL.LU R157, [R1+0x27a4] ;  /* 0x0027a400019d7983 */ /* 0x000ea80000300800 */
[----:B------:R-:W2:Y:S04]  /*5bcc0*/  LDL.LU R158, [R1+0x27a8] ;  /* 0x0027a800019e7983 */ /* 0x000ea80000300800 */
[----:B------:R-:W2:Y:S01]  /*5bcd0*/  LDL.LU R159, [R1+0x27ac] ;  /* 0x0027ac00019f7983 */ /* 0x000ea20000300800 */
        /* <DEDUP_REMOVED lines=18> */
[----:B------:R-:W-:Y:S04]  /*5be00*/  STL.64 [R1+0x6d8], R158 ;  /* 0x0006d89e01007387 */ /* 0x000fe80000100a00 */
[----:B------:R-:W-:Y:S04]  /*5be10*/  STL.64 [R1+0x6f0], R140 ;  /* 0x0006f08c01007387 */ /* 0x000fe80000100a00 */
[----:B------:R1:W-:Y:S01]  /*5be20*/  STL.64 [R1+0x6f8], R142 ;  /* 0x0006f88e01007387 */ /* 0x0003e20000100a00 */
[C---:B------:R-:W-:Y:S03]  /*5be30*/  HMMA.1688.F32.TF32 R216, R152.reuse, R14, R216 ;  /* 0x0000000e98d8723c */ /* 0x040fe600000810d8 */
[----:B------:R-:W-:Y:S04]  /*5be40*/  LDS R156, [R3+0xc400] ;  /* 0x00c40000039c7984 */ /* 0x000fe80000000800 */
[----:B------:R-:W-:Y:S04]  /*5be50*/  LDS R158, [R3+0xe400] ;  /* 0x00e40000039e7984 */ /* 0x000fe80000000800 */
[----:B-1----:R-:W2:Y:S04]  /*5be60*/  LDL.LU.64 R142, [R1+0x3d38] ;  /* 0x003d3800018e7983 */ /* 0x002ea80000300a00 */
[----:B------:R-:W2:Y:S04]  /*5be70*/  LDL.LU.64 R140, [R1+0x3d30] ;  /* 0x003d3000018c7983 */ /* 0x000ea80000300a00 */
[----:B------:R-:W-:Y:S04]  /*5be80*/  STL.64 [R1+0x6e0], R136 ;  /* 0x0006e08801007387 */ /* 0x000fe80000100a00 */
[----:B------:R1:W-:Y:S01]  /*5be90*/  STL.64 [R1+0x6e8], R138 ;  /* 0x0006e88a01007387 */ /* 0x0003e20000100a00 */
[C---:B------:R-:W-:Y:S03]  /*5bea0*/  HMMA.1688.F32.TF32 R220, R152.reuse, R10, R220 ;  /* 0x0000000a98dc723c */ /* 0x040fe600000810dc */
[----:B------:R-:W-:Y:S04]  /*5beb0*/  LDS R157, [R240+0xc400] ;  /* 0x00c40000f09d7984 */ /* 0x000fe80000000800 */
[----:B------:R-:W2:Y:S04]  /*5bec0*/  LDS R159, [R240+0xe400] ;  /* 0x00e40000f09f7984 */ /* 0x000ea80000000800 */
        /* <DEDUP_REMOVED lines=61> */
[C---:B------:R-:W-:Y:S08]  /*5c2a0*/  HMMA.1688.F32.TF32 R112, R152.reuse, R198, R104 ;  /* 0x000000c69870723c */ /* 0x040ff00000081068 */
[C---:B------:R-:W-:Y:S01]  /*5c2b0*/  HMMA.1688.F32.TF32 R108, R152.reuse, R194, R100 ;  /* 0x000000c2986c723c */ /* 0x040fe20000081064 */
        /* <DEDUP_REMOVED lines=12> */
[C---:B--2---:R-:W-:Y:S08]  /*5c380*/  HMMA.1688.F32.TF32 R76, R152.reuse, R182, R76 ;  /* 0x000000b6984c723c */ /* 0x044ff0000008104c */
[C---:B---3--:R-:W-:Y:S08]  /*5c390*/  HMMA.1688.F32.TF32 R100, R152.reuse, R186, R244 ;  /* 0x000000ba9864723c */ /* 0x048ff000000810f4 */
[C---:B----4-:R-:W-:Y:S11]  /*5c3a0*/  HMMA.1688.F32.TF32 R104, R152.reuse, R190, R248 ;  /* 0x000000be9868723c */ /* 0x050ff600000810f8 */
[----:B------:R-:W-:Y:S11]  /*5c3b0*/  @!UPT UIADD3 URZ, URZ, URZ, URZ ;  /* 0x0000003f3f3ff290 */ /* 0x000ff6000fffe03f */
[----:B------:R-:W-:Y:S01]  /*5c3c0*/  @!UPT UIADD3 URZ, URZ, URZ, URZ ;  /* 0x0000003f3f3ff290 */ /* 0x000fe2000fffe03f */
[----:B------:R-:W-:Y:S04]  /*5c3d0*/  STL.64 [R1+0x19f0], R104 ;  /* 0x0019f06801007387 */ /* 0x000fe80000100a00 */
[----:B------:R-:W-:Y:S04]  /*5c3e0*/  STL.64 [R1+0x19f8], R106 ;  /* 0x0019f86a01007387 */ /* 0x000fe80000100a00 */
[----:B-1----:R-:W2:Y:S04]  /*5c3f0*/  LDL.LU R220, [R1+0xb90] ;  /* 0x000b900001dc7983 */ /* 0x002ea80000300800 */
[----:B------:R-:W-:Y:S04]  /*5c400*/  STL.64 [R1+0x19e0], R100 ;  /* 0x0019e06401007387 */ /* 0x000fe80000100a00 */
[----:B------:R-:W-:Y:S04]  /*5c410*/  STL.64 [R1+0x19e8], R102 ;  /* 0x0019e86601007387 */ /* 0x000fe80000100a00 */
[----:B------:R-:W-:Y:S04]  /*5c420*/  STL.64 [R1+0x19d0], R76 ;  /* 0x0019d04c01007387 */ /* 0x000fe80000100a00 */
[----:B------:R1:W-:Y:S04]  /*5c430*/  STL.64 [R1+0x19d8], R78 ;  /* 0x0019d84e01007387 */ /* 0x0003e80000100a00 */
[----:B------:R-:W2:Y:S04]  /*5c440*/  LDL.LU R221, [R1+0xb94] ;  /* 0x000b940001dd7983 */ /* 0x000ea80000300800 */
[----:B------:R-:W2:Y:S01]  /*5c450*/  LDL.LU R222, [R1+0xb98] ;  /* 0x000b980001de7983 */ /* 0x000ea20000300800 */
[C---:B-1----:R-:W-:Y:S03]  /*5c460*/  HMMA.1688.F32.TF32 R76, R152.reuse, R178, R80 ;  /* 0x000000b2984c723c */ /* 0x042fe60000081050 */
        /* <DEDUP_REMOVED lines=20> */
[----:B------:R-:W2:Y:S04]  /*5c5b0*/  LDL.LU R81, [R1+0x1084] ;  /* 0x0010840001517983 */ /* 0x000ea80000300800 */
[----:B------:R-:W2:Y:S01]  /*5c5c0*/  LDL.LU R82, [R1+0x1088] ;  /* 0x0010880001527983 */ /* 0x000ea20000300800 */
[C---:B-1----:R-:W-:Y:S03]  /*5c5d0*/  HMMA.1688.F32.TF32 R76, R152.reuse, R174, R84 ;  /* 0x000000ae984c723c */ /* 0x042fe60000081054 */
[----:B------:R-:W2:Y:S04]  /*5c5e0*/  LDL.LU R83, [R1+0x108c] ;  /* 0x00108c0001537983 */ /* 0x000ea80000300800 */
[----:B------:R-:W2:Y:S11]  /*5c5f0*/  LDL.LU R84, [R1+0x1150] ;  /* 0x0011500001547983 */ /* 0x000eb60000300800 */
[----:B------:R-:W-:Y:S05]  /*5c600*/  @!UPT UIADD3 URZ, URZ, URZ, URZ ;  /* 0x0000003f3f3ff290 */ /* 0x000fea000fffe03f */
        /* <DEDUP_REMOVED lines=8> */
[----:B------:R1:W-:Y:S04]  /*5c690*/  STL.64 [R1+0x19a0], R76 ;  /* 0x0019a04c01007387 */ /* 0x0003e80000100a00 */
        /* <DEDUP_REMOVED lines=28> */
[C---:B------:R-:W-:Y:S03]  /*5c860*/  HMMA.1688.F32.TF32 R92, R152.reuse, R166, R92 ;  /* 0x000000a6985c723c */ /* 0x040fe6000008105c */
[----:B------:R-:W4:Y:S04]  /*5c870*/  LDL.LU R88, [R1+0x1390] ;  /* 0x0013900001587983 */ /* 0x000f280000300800 */
[----:B------:R-:W4:Y:S01]  /*5c880*/  LDL.LU R89, [R1+0x1394] ;  /* 0x0013940001597983 */ /* 0x000f220000300800 */
[----:B------:R-:W-:Y:S03]  /*5c890*/  HMMA.1688.F32.TF32 R96, R152, R162, R96 ;  /* 0x000000a29860723c */ /* 0x000fe60000081060 */
[----:B------:R-:W4:Y:S04]  /*5c8a0*/  LDL.LU R90, [R1+0x1398] ;  /* 0x00139800015a7983 */ /* 0x000f280000300800 */
[----:B------:R-:W4:Y:S08]  /*5c8b0*/  LDL.LU R91, [R1+0x139c] ;  /* 0x00139c00015b7983 */ /* 0x000f300000300800 */
[----:B------:R1:W-:Y:S04]  /*5c8c0*/  STL.64 [R1+0x1990], R92 ;  /* 0x0019905c01007387 */ /* 0x0003e80000100a00 */
[----:B------:R1:W-:Y:S04]  /*5c8d0*/  STL.64 [R1+0x1998], R94 ;  /* 0x0019985e01007387 */ /* 0x0003e80000100a00 */
[----:B-1----:R-:W4:Y:S04]  /*5c8e0*/  LDL.LU R92, [R1+0x13f0] ;  /* 0x0013f000015c7983 */ /* 0x002f280000300800 */
[----:B------:R-:W4:Y:S04]  /*5c8f0*/  LDL.LU R93, [R1+0x13f4] ;  /* 0x0013f400015d7983 */ /* 0x000f280000300800 */
[----:B------:R-:W4:Y:S04]  /*5c900*/  LDL.LU R94, [R1+0x13f8] ;  /* 0x0013f800015e7983 */ /* 0x000f280000300800 */
[----:B------:R-:W4:Y:S04]  /*5c910*/  LDL.LU R95, [R1+0x13fc] ;  /* 0x0013fc00015f7983 */ /* 0x000f280000300800 */
[----:B------:R-:W4:Y:S04]  /*5c920*/  LDL.LU R152, [R1+0x15e0] ;  /* 0x0015e00001987983 */ /* 0x000f280000300800 */
[----:B------:R1:W-:Y:S04]  /*5c930*/  STL.64 [R1+0x1970], R96 ;  /* 0x0019706001007387 */ /* 0x0003e80000100a00 */
[----:B------:R1:W-:Y:S04]  /*5c940*/  STL.64 [R1+0x1978], R98 ;  /* 0x0019786201007387 */ /* 0x0003e80000100a00 */
[----:B------:R-:W4:Y:S04]  /*5c950*/  LDL.LU R153, [R1+0x15e4] ;  /* 0x0015e40001997983 */ /* 0x000f280000300800 */
[----:B------:R-:W4:Y:S04]  /*5c960*/  LDL.LU R154, [R1+0x15e8] ;  /* 0x0015e800019a7983 */ /* 0x000f280000300800 */
[----:B------:R-:W4:Y:S04]  /*5c970*/  LDL.LU R155, [R1+0x15ec] ;  /* 0x0015ec00019b7983 */ /* 0x000f280000300800 */
[----:B-1----:R-:W4:Y:S04]  /*5c980*/  LDL.LU R96, [R1+0x1460] ;  /* 0x0014600001607983 */ /* 0x002f280000300800 */
[----:B------:R-:W4:Y:S04]  /*5c990*/  LDL.LU R97, [R1+0x1464] ;  /* 0x0014640001617983 */ /* 0x000f280000300800 */
[----:B------:R-:W4:Y:S04]  /*5c9a0*/  LDL.LU R98, [R1+0x1468] ;  /* 0x0014680001627983 */ /* 0x000f280000300800 */
[----:B------:R-:W4:Y:S01]  /*5c9b0*/  LDL.LU R99, [R1+0x146c] ;  /* 0x00146c0001637983 */ /* 0x000f220000300800 */
[C---:B--2---:R-:W-:Y:S08]  /*5c9c0*/  HMMA.1688.F32.TF32 R100, R156.reuse, R50, R100 ;  /* 0x000000329c64723c */ /* 0x044ff00000081064 */
[C---:B---3--:R-:W-:Y:S08]  /*5c9d0*/  HMMA.1688.F32.TF32 R104, R156.reuse, R54, R104 ;  /* 0x000000369c68723c */ /* 0x048ff00000081068 */
[C---:B----4-:R-:W-:Y:S08]  /*5c9e0*/  HMMA.1688.F32.TF32 R112, R156.reuse, R62, R112 ;  /* 0x0000003e9c70723c */ /* 0x050ff00000081070 */
[C---:B------:R-:W-:Y:S08]  /*5c9f0*/  HMMA.1688.F32.TF32 R76, R156.reuse, R74, R76 ;  /* 0x0000004a9c4c723c */ /* 0x040ff0000008104c */
[C---:B------:R-:W-:Y:S08]  /*5ca00*/  HMMA.1688.F32.TF32 R228, R156.reuse, R70, R228 ;  /* 0x000000469ce4723c */ /* 0x040ff000000810e4 */
[C---:B------:R-:W-:Y:S07]  /*5ca10*/  HMMA.1688.F32.TF32 R116, R156.reuse, R66, R116 ;  /* 0x000000429c74723c */ /* 0x040fee0000081074 */
[----:B------:R-:W-:Y:S04]  /*5ca20*/  STL.64 [R1+0x5c0], R76 ;  /* 0x0005c04c01007387 */ /* 0x000fe80000100a00 */
[----:B------:R-:W-:Y:S01]  /*5ca30*/  STL.64 [R1+0x5c8], R78 ;  /* 0x0005c84e01007387 */ /* 0x000fe20000100a00 */
[C---:B------:R-:W-:Y:S03]  /*5ca40*/  HMMA.1688.F32.TF32 R108, R156.reuse, R58, R108 ;  /* 0x0000003a9c6c723c */ /* 0x040fe6000008106c */
[----:B------:R1:W-:Y:S04]  /*5ca50*/  STL.64 [R1+0x600], R228 ;  /* 0x000600e401007387 */ /* 0x0003e80000100a00 */
[----:B------:R2:W-:Y:S04]  /*5ca60*/  STL.64 [R1+0x608], R230 ;  /* 0x000608e601007387 */ /* 0x0005e80000100a00 */
[----:B------:R-:W-:Y:S04]  /*5ca70*/  LDS R76, [R3+0xc480] ;  /* 0x00c48000034c7984 */ /* 0x000fe80000000800 */
[----:B-1----:R-:W3:Y:S04]  /*5ca80*/  LDL.LU R228, [R1+0x2a90] ;  /* 0x002a900001e47983 */ /* 0x002ee80000300800 */
[----:B------:R-:W3:Y:S04]  /*5ca90*/  LDL.LU R229, [R1+0x2a94] ;  /* 0x002a940001e57983 */ /* 0x000ee80000300800 */
[----:B--2---:R-:W3:Y:S04]  /*5caa0*/  LDL.LU R230, [R1+0x2a98] ;  /* 0x002a980001e67983 */ /* 0x004ee80000300800 */
[----:B------:R-:W3:Y:S04]  /*5cab0*/  LDL.LU R231, [R1+0x2a9c] ;  /* 0x002a9c0001e77983 */ /* 0x000ee80000300800 */
[----:B------:R-:W-:Y:S04]  /*5cac0*/  STL.64 [R1+0x5f0], R116 ;  /* 0x0005f07401007387 */ /* 0x000fe80000100a00 */
[----:B------:R1:W-:Y:S04]  /*5cad0*/  STL.64 [R1+0x5f8], R118 ;  /* 0x0005f87601007387 */ /* 0x0003e80000100a00 */
[----:B------:R-:W-:Y:S04]  /*5cae0*/  LDS R78, [R3+0xe480] ;  /* 0x00e48000034e7984 */ /* 0x000fe80000000800 */
[----:B------:R-:W-:Y:S04]  /*5caf0*/  LDS R77, [R240+0xc480] ;  /* 0x00c48000f04d7984 */ /* 0x000fe80000000800 */
[----:B-1----:R-:W2:Y:S04]  /*5cb00*/  LDL.LU.64 R118, [R1+0x3c58] ;  /* 0x003c580001767983 */ /* 0x002ea80000300a00 */
[----:B------:R-:W2:Y:S04]  /*5cb10*/  LDL.LU.64 R116, [R1+0x3c50] ;  /* 0x003c500001747983 */ /* 0x000ea80000300a00 */
[----:B------:R-:W-:Y:S04]  /*5cb20*/  STL.64 [R1+0x620], R112 ;  /* 0x0006207001007387 */ /* 0x000fe80000100a00 */
[----:B------:R1:W-:Y:S04]  /*5cb30*/  STL.64 [R1+0x628], R114 ;  /* 0x0006287201007387 */ /* 0x0003e80000100a00 */
[----:B------:R-:W3:Y:S04]  /*5cb40*/  LDS R79, [R240+0xe480] ;  /* 0x00e48000f04f7984 */ /* 0x000ee80000000800 */
[----:B-1----:R-:W4:Y:S04]  /*5cb50*/  LDL.LU.64 R114, [R1+0x3c48] ;  /* 0x003c480001727983 */ /* 0x002f280000300a00 */
[----:B------:R-:W4:Y:S04]  /*5cb60*/  LDL.LU.64 R112, [R1+0x3c40] ;  /* 0x003c400001707983 */ /* 0x000f280000300a00 */
        /* <DEDUP_REMOVED lines=12> */
[C---:B------:R-:W-:Y:S11]  /*5cc30*/  HMMA.1688.F32.TF32 R152, R156.reuse, R46, R152 ;  /* 0x0000002e9c98723c */ /* 0x040ff60000081098 */
[----:B------:R-:W-:Y:S11]  /*5cc40*/  @!UPT UIADD3 URZ, URZ, URZ, URZ ;  /* 0x0000003f3f3ff290 */ /* 0x000ff6000fffe03f */
[----:B------:R-:W-:Y:S01]  /*5cc50*/  @!UPT UIADD3 URZ, URZ, URZ, URZ ;  /* 0x0000003f3f3ff290 */ /* 0x000fe2000fffe03f */
[----:B------:R-:W-:Y:S04]  /*5cc60*/  STL.64 [R1+0x660], R152 ;  /* 0x0006609801007387 */ /* 0x000fe80000100a00 */
[----:B------:R1:W-:Y:S02]  /*5cc70*/  STL.64 [R1+0x668], R154 ;  /* 0x0006689a01007387 */ /* 0x0003e40000100a00 */
[C---:B-1----:R-:W-:Y:S08]  /*5cc80*/  HMMA.1688.F32.TF32 R152, R156.reuse, R42, R96 ;  /* 0x0000002a9c98723c */ /* 0x042ff00000081060 */
[C---:B------:R-:W-:Y:S08]  /*5cc90*/  HMMA.1688.F32.TF32 R96, R156.reuse, R38, R92 ;  /* 0x000000269c60723c */ /* 0x040ff0000008105c */
        /* <DEDUP_REMOVED lines=20> */
[----:B------:R1:W-:Y:S04]  /*5cde0*/  STL.64 [R1+0x6b8], R90 ;  /* 0x0006b85a01007387 */ /* 0x0003e80000100a00 */
[----:B------:R-:W-:Y:S04]  /*5cdf0*/  STL.64 [R1+0x720], R84 ;  /* 0x0007205401007387 */ /* 0x000fe80000100a00 */
[----:B------:R-:W-:Y:S01]  /*5ce00*/  STL.64 [R1+0x728], R86 ;  /* 0x0007285601007387 */ /* 0x000fe20000100a00 */
[C---:B-1----:R-:W-:Y:S03]  /*5ce10*/  HMMA.1688.F32.TF32 R88, R156.reuse, R6, R224 ;  /* 0x000000069c58723c */ /* 0x042fe600000810e0 */
[----:B------:R-:W-:Y:S04]  /*5ce20*/  STL.64 [R1+0x830], R80 ;  /* 0x0008305001007387 */ /* 0x000fe80000100a00 */
[----:B------:R-:W-:Y:S11]  /*5ce30*/  STL.64 [R1+0x838], R82 ;  /* 0x0008385201007387 */ /* 0x000ff60000100a00 */
[----:B------:R-:W-:Y:S05]  /*5ce40*/  @!UPT UIADD3 URZ, URZ, URZ, URZ ;  /* 0x0000003f3f3ff290 */ /* 0x000fea000fffe03f */
        /* <DEDUP_REMOVED lines=12> */
[C---:B--2---:R-:W-:Y:S01]  /*5cf10*/  HMMA.1688.F32.TF32 R80, R156.reuse, R198, R116 ;  /* 0x000000c69c50723c */ /* 0x044fe20000081074 */
[----:B------:R-:W-:Y:S04]  /*5cf20*/  STL.64 [R1+0x1870], R88 ;  /* 0x0018705801007387 */ /* 0x000fe80000100a00 */
[----:B------:R1:W-:Y:S10]  /*5cf30*/  STL.64 [R1+0x1878], R90 ;  /* 0x0018785a01007387 */ /* 0x0003f40000100a00 */
        /* <DEDUP_REMOVED lines=24> */
[----:B--2---:R-:W-:Y:S03]  /*5d0c0*/  HMMA.1688.F32.TF32 R80, R156, R162, R236 ;  /* 0x000000a29c50723c */ /* 0x004fe600000810ec */
[----:B------:R1:W-:Y:S04]  /*5d0d0*/  STL.64 [R1+0x17e0], R88 ;  /* 0x0017e05801007387 */ /* 0x0003e80000100a00 */
[----:B------:R2:W-:Y:S08]  /*5d0e0*/  STL.64 [R1+0x17e8], R90 ;  /* 0x0017e85a01007387 */ /* 0x0005f00000100a00 */
[----:B------:R3:W-:Y:S04]  /*5d0f0*/  STL.64 [R1+0x17d0], R84 ;  /* 0x0017d05401007387 */ /* 0x0007e80000100a00 */
[----:B------:R4:W-:Y:S04]  /*5d100*/  STL.64 [R1+0x17d8], R86 ;  /* 0x0017d85601007387 */ /* 0x0009e80000100a00 */
[----:B------:R-:W3:Y:S04]  /*5d110*/  LDL.LU R224, [R1+0xa90] ;  /* 0x000a900001e07983 */ /* 0x000ee80000300800 */
        /* <DEDUP_REMOVED lines=75> */
[C---:B------:R-:W-:Y:S03]  /*5d5d0*/  HMMA.1688.F32.TF32 R228, R76.reuse, R74, R228 ;  /* 0x0000004a4ce4723c */ /* 0x040fe600000810e4 */
        /* <DEDUP_REMOVED lines=26> */
[----:B------:R-:W-:Y:S04]  /*5d780*/  STL.64 [R1+0x3a28], R230 ;  /* 0x003a28e601007387 */ /* 0x000fe80000100a00 */
[----:B------:R1:W-:Y:S04]  /*5d790*/  STL.64 [R1+0x3a20], R228 ;  /* 0x003a20e401007387 */ /* 0x0003e80000100a00 */
[----:B------:R-:W-:Y:S04]  /*5d7a0*/  LDS R80, [R3+0xc500] ;  /* 0x00c5000003507984 */ /* 0x000fe80000000800 */
[----:B------:R-:W-:Y:S04]  /*5d7b0*/  LDS R82, [R3+0xe500] ;  /* 0x00e5000003527984 */ /* 0x000fe80000000800 */
[----:B-1----:R-:W3:Y:S04]  /*5d7c0*/  LDL.LU R228, [R1+0x2a20] ;  /* 0x002a200001e47983 */ /* 0x002ee80000300800 */
[----:B------:R-:W3:Y:S04]  /*5d7d0*/  LDL.LU R229, [R1+0x2a24] ;  /* 0x002a240001e57983 */ /* 0x000ee80000300800 */
[----:B------:R-:W3:Y:S04]  /*5d7e0*/  LDL.LU R230, [R1+0x2a28] ;  /* 0x002a280001e67983 */ /* 0x000ee80000300800 */
[----:B------:R-:W3:Y:S01]  /*5d7f0*/  LDL.LU R231, [R1+0x2a2c] ;  /* 0x002a2c0001e77983 */ /* 0x000ee20000300800 */
        /* <DEDUP_REMOVED lines=15> */
[C---:B---3--:R-:W-:Y:S11]  /*5d8f0*/  HMMA.1688.F32.TF32 R228, R76.reuse, R70, R228 ;  /* 0x000000464ce4723c */ /* 0x048ff600000810e4 */
[----:B------:R-:W-:Y:S11]  /*5d900*/  @!UPT UIADD3 URZ, URZ, URZ, URZ ;  /* 0x0000003f3f3ff290 */ /* 0x000ff6000fffe03f */
[----:B------:R-:W-:Y:S01]  /*5d910*/  @!UPT UIADD3 URZ, URZ, URZ, URZ ;  /* 0x0000003f3f3ff290 */ /* 0x000fe2000fffe03f */
[----:B------:R-:W-:Y:S04]  /*5d920*/  STL.64 [R1+0x70], R228 ;  /* 0x000070e401007387 */ /* 0x000fe80000100a00 */
[----:B------:R2:W-:Y:S02]  /*5d930*/  STL.64 [R1+0x78], R230 ;  /* 0x000078e601007387 */ /* 0x0005e40000100a00 */
[C---:B--2---:R-:W-:Y:S08]  /*5d940*/  HMMA.1688.F32.TF32 R228, R76.reuse, R66, R156 ;  /* 0x000000424ce4723c */ /* 0x044ff0000008109c */
[C---:B------:R-:W-:Y:S11]  /*5d950*/  HMMA.1688.F32.TF32 R156, R76.reuse, R62, R236 ;  /* 0x0000003e4c9c723c */ /* 0x040ff600000810ec */
[----:B------:R-:W-:Y:S04]  /*5d960*/  @!UPT UIADD3 URZ, URZ, URZ, URZ ;  /* 0x0000003f3f3ff290 */ /* 0x000fe8000fffe03f */
        /* <DEDUP_REMOVED lines=53> */
[----:B--2---:R-:W-:Y:S07]  /*5dcc0*/  HMMA.1688.F32.TF32 R84, R76, R182, R224 ;  /* 0x000000b64c54723c */ /* 0x004fee00000810e0 */
        /* <DEDUP_REMOVED lines=94> */
[----:B------:R-:W-:-:S03]  /*5e2b0*/  MOV R220, R233 ;  /* 0x000000e900dc7202 */ /* 0x000fc60000000f00 */
[----:B-1----:R-:W4:Y:S01]  /*5e2c0*/  LDL.LU R84, [R1+0x1110] ;  /* 0x0011100001547983 */ /* 0x002f220000300800 */
        /* <DEDUP_REMOVED lines=14> */
[C---:B------:R-:W-:Y:S08]  /*5e3b0*/  HMMA.1688.F32.TF32 R124, R80.reuse, R58, R124 ;  /* 0x0000003a507c723c */ /* 0x040ff0000008107c */
[----:B------:R-:W-:Y:S08]  /*5e3c0*/  HMMA.1688.F32.TF32 R224, R80, R74, R224 ;  /* 0x0000004a50e0723c */ /* 0x000ff000000810e0 */
[C---:B------:R-:W-:Y:S08]  /*5e3d0*/  HMMA.1688.F32.TF32 R140, R76.reuse, R166, R140 ;  /* 0x000000a64c8c723c */ /* 0x040ff0000008108c */
[C---:B------:R-:W-:Y:S08]  /*5e3e0*/  HMMA.1688.F32.TF32 R148, R76.reuse, R174, R148 ;  /* 0x000000ae4c94723c */ /* 0x040ff00000081094 */
[C---:B------:R-:W-:Y:S08]  /*5e3f0*/  HMMA.1688.F32.TF32 R156, R76.reuse, R178, R236 ;  /* 0x000000b24c9c723c */ /* 0x040ff000000810ec */
[----:B------:R-:W-:Y:S11]  /*5e400*/  HMMA.1688.F32.TF32 R144, R76, R170, R144 ;  /* 0x000000aa4c90723c */ /* 0x000ff60000081090 */
[----:B------:R-:W-:Y:S04]  /*5e410*/  @!UPT UIADD3 URZ, URZ, URZ, URZ ;  /* 0x0000003f3f3ff290 */ /* 0x000fe8000fffe03f */
[----:B------:R-:W-:Y:S01]  /*5e420*/  STL.64 [R1+0x15c0], R156 ;  /* 0x0015c09c01007387 */ /* 0x000fe20000100a00 */
[C---:B------:R-:W-:Y:S03]  /*5e430*/  HMMA.1688.F32.TF32 R132, R80.reuse, R66, R132 ;  /* 0x000000425084723c */ /* 0x040fe60000081084 */
[----:B------:R-:W-:Y:S05]  /*5e440*/  STL.64 [R1+0x15c8], R158 ;  /* 0x0015c89e01007387 */ /* 0x000fea0000100a00 */
        /* <DEDUP_REMOVED lines=9> */
[----:B------:R-:W-:Y:S01]  /*5e4e0*/  STL.64 [R1+0x3a38], R226 ;  /* 0x003a38e201007387 */ /* 0x000fe20000100a00 */
[----:B------:R-:W-:Y:S11]  /*5e4f0*/  HMMA.1688.F32.TF32 R76, R76, R162, R232 ;  /* 0x000000a24c4c723c */ /* 0x000ff600000810e8 */
[----:B------:R-:W-:Y:S11]  /*5e500*/  @!UPT UIADD3 URZ, URZ, URZ, URZ ;  /* 0x0000003f3f3ff290 */ /* 0x000ff6000fffe03f */
[----:B------:R-:W-:Y:S01]  /*5e510*/  @!UPT UIADD3 URZ, URZ, URZ, URZ ;  /* 0x0000003f3f3ff290 */ /* 0x000fe2000fffe03f */
        /* <DEDUP_REMOVED lines=24> */
[C---:B--2---:R-:W-:Y:S03]  /*5e6a0*/  HMMA.1688.F32.TF32 R104, R80.reuse, R26, R96 ;  /* 0x0000001a5068723c */ /* 0x044fe60000081060 */
[----:B------:R-:W-:Y:S04]  /*5e6b0*/  LDS R76, [R3+0xc580] ;  /* 0x00c58000034c7984 */ /* 0x000fe80000000800 */
[----:B------:R-:W-:Y:S01]  /*5e6c0*/  LDS R78, [R3+0xe580] ;  /* 0x00e58000034e7984 */ /* 0x000fe20000000800 */
[C---:B-1----:R-:W-:Y:S03]  /*5e6d0*/  HMMA.1688.F32.TF32 R100, R80.reuse, R22, R92 ;  /* 0x000000165064723c */ /* 0x042fe6000008105c */
[----:B------:R-:W-:Y:S04]  /*5e6e0*/  LDS R77, [R240+0xc580] ;  /* 0x00c58000f04d7984 */ /* 0x000fe80000000800 */
[----:B------:R-:W1:Y:S01]  /*5e6f0*/  LDS R79, [R240+0xe580] ;  /* 0x00e58000f04f7984 */ /* 0x000e620000000800 */
[C---:B------:R-:W-:Y:S08]  /*5e700*/  HMMA.1688.F32.TF32 R96, R80.reuse, R18, R88 ;  /* 0x000000125060723c */ /* 0x040ff00000081058 */
[C---:B------:R-:W-:Y:S08]  /*5e710*/  HMMA.1688.F32.TF32 R92, R80.reuse, R14, R84 ;  /* 0x0000000e505c723c */ /* 0x040ff00000081054 */
        /* <DEDUP_REMOVED lines=14> */
[C---:B--2---:R-:W-:Y:S08]  /*5e800*/  HMMA.1688.F32.TF32 R92, R80.reuse, R214, R216 ;  /* 0x000000d6505c723c */ /* 0x044ff000000810d8 */
[----:B---3--:R-:W-:Y:S01]  /*5e810*/  HMMA.1688.F32.TF32 R88, R80, R210, R220 ;  /* 0x000000d25058723c */ /* 0x008fe200000810dc */
[----:B------:R2:W-:Y:S04]  /*5e820*/  STL.64 [R1+0x810], R84 ;  /* 0x0008105401007387 */ /* 0x0005e80000100a00 */
[----:B------:R3:W-:Y:S04]  /*5e830*/  STL.64 [R1+0x818], R86 ;  /* 0x0008185601007387 */ /* 0x0007e80000100a00 */
[----:B--2---:R-:W2:Y:S06]  /*5e840*/  LDL.LU R84, [R1+0x2b10] ;  /* 0x002b100001547983 */ /* 0x004eac0000300800 */
[----:B------:R-:W-:Y:S04]  /*5e850*/  STL.64 [R1+0x1450], R92 ;  /* 0x0014505c01007387 */ /* 0x000fe80000100a00 */
[----:B------:R-:W-:Y:S04]  /*5e860*/  STL.64 [R1+0x1458], R94 ;  /* 0x0014585e01007387 */ /* 0x000fe80000100a00 */
[----:B------:R4:W-:Y:S04]  /*5e870*/  STL.64 [R1+0x1440], R88 ;  /* 0x0014405801007387 */ /* 0x0009e80000100a00 */
[----:B------:R1:W-:Y:S04]  /*5e880*/  STL.64 [R1+0x1448], R90 ;  /* 0x0014485a01007387 */ /* 0x0003e80000100a00 */
        /* <DEDUP_REMOVED lines=55> */
[----:B----4-:R-:W4:Y:S04]  /*5ec00*/  LDL.LU R88, [R1+0x2b70] ;  /* 0x002b700001587983 */ /* 0x010f280000300800 */
        /* <DEDUP_REMOVED lines=20> */
[----:B--2---:R-:W-:Y:S08]  /*5ed50*/  HMMA.1688.F32.TF32 R84, R76, R62, R84 ;  /* 0x0000003e4c54723c */ /* 0x004ff00000081054 */
[C---:B------:R-:W-:Y:S08]  /*5ed60*/  HMMA.1688.F32.TF32 R140, R80.reuse, R206, R136 ;  /* 0x000000ce508c723c */ /* 0x040ff00000081088 */
        /* <DEDUP_REMOVED lines=14> */
[----:B------:R-:W-:Y:S01]  /*5ee50*/  HMMA.1688.F32.TF32 R80, R80, R162, R96 ;  /* 0x000000a25050723c */ /* 0x000fe20000081060 */
[----:B------:R-:W-:Y:S04]  /*5ee60*/  STL.64 [R1+0x1420], R132 ;  /* 0x0014208401007387 */ /* 0x000fe80000100a00 */
[----:B------:R-:W-:Y:S03]  /*5ee70*/  STL.64 [R1+0x1428], R134 ;  /* 0x0014288601007387 */ /* 0x000fe60000100a00 */
[C---:B----4-:R-:W-:Y:S01]  /*5ee80*/  HMMA.1688.F32.TF32 R92, R76.reuse, R70, R92 ;  /* 0x000000464c5c723c */ /* 0x050fe2000008105c */
        /* <DEDUP_REMOVED lines=38> */
[----:B------:R-:W-:Y:S04]  /*5f0f0*/  STL.64 [R1+0xe8], R62 ;  /* 0x0000e83e01007387 */ /* 0x000fe80000100a00 */
[----:B------:R-:W-:Y:S04]  /*5f100*/  STL.64 [R1+0x3bd8], R54 ;  /* 0x003bd83601007387 */ /* 0x000fe80000100a00 */
[----:B------:R1:W-:Y:S02]  /*5f110*/  STL.64 [R1+0x3bd0], R52 ;  /* 0x003bd03401007387 */ /* 0x0003e40000100a00 */
[C---:B-1----:R-:W-:Y:S10]  /*5f120*/  HMMA.1688.F32.TF32 R52, R76.reuse, R50, R216 ;  /* 0x000000324c34723c */ /* 0x042ff400000810d8 */
[----:B------:R-:W-:Y:S04]  /*5f130*/  STL.64 [R1+0x1b0], R56 ;  /* 0x0001b03801007387 */ /* 0x000fe80000100a00 */
[----:B------:R-:W-:Y:S04]  /*5f140*/  STL.64 [R1+0x1b8], R58 ;  /* 0x0001b83a01007387 */ /* 0x000fe80000100a00 */
[----:B------:R-:W2:Y:S05]  /*5f150*/  LDL.LU R216, [R1+0x2ca0] ;  /* 0x002ca00001d87983 */ /* 0x000eaa0000300800 */
[----:B------:R-:W-:Y:S04]  /*5f160*/  STL.64 [R1+0x1a0], R52 ;  /* 0x0001a03401007387 */ /* 0x000fe80000100a00 */
[----:B------:R-:W-:Y:S04]  /*5f170*/  STL.64 [R1+0x1a8], R54 ;  /* 0x0001a83601007387 */ /* 0x000fe80000100a00 */
        /* <DEDUP_REMOVED lines=104> */
[----:B------:R2:W-:Y:S02]  /*5f800*/  STL.64 [R1+0x3bc0], R48 ;  /* 0x003bc03001007387 */ /* 0x0005e40000100a00 */
[C---:B--2---:R-:W-:Y:S02]  /*5f810*/  HMMA.1688.F32.TF32 R48, R76.reuse, R42, R248 ;  /* 0x0000002a4c30723c */ /* 0x044fe400000810f8 */
[----:B------:R-:W2:Y:S06]  /*5f820*/  LDL.LU R248, [R1+0x2c60] ;  /* 0x002c600001f87983 */ /* 0x000eac0000300800 */
[C---:B---3--:R-:W-:Y:S11]  /*5f830*/  HMMA.1688.F32.TF32 R52, R76.reuse, R46, R224 ;  /* 0x0000002e4c34723c */ /* 0x048ff600000810e0 */
[----:B------:R-:W-:Y:S11]  /*5f840*/  @!UPT UIADD3 URZ, URZ, URZ, URZ ;  /* 0x0000003f3f3ff290 */ /* 0x000ff6000fffe03f */
[----:B------:R-:W-:Y:S01]  /*5f850*/  @!UPT UIADD3 URZ, URZ, URZ, URZ ;  /* 0x0000003f3f3ff290 */ /* 0x000fe2000fffe03f */
[----:B------:R-:W-:Y:S04]  /*5f860*/  STL.64 [R1+0x290], R52 ;  /* 0x0002903401007387 */ /* 0x000fe80000100a00 */
[----:B------:R4:W-:Y:S04]  /*5f870*/  STL.64 [R1+0x298], R54 ;  /* 0x0002983601007387 */ /* 0x0009e80000100a00 */
[----:B------:R-:W-:Y:S04]  /*5f880*/  STL.64 [R1+0x280], R48 ;  /* 0x0002803001007387 */ /* 0x000fe80000100a00 */
[----:B------:R1:W-:Y:S04]  /*5f890*/  STL.64 [R1+0x288], R50 ;  /* 0x0002883201007387 */ /* 0x0003e80000100a00 */
[----:B------:R-:W2:Y:S04]  /*5f8a0*/  LDL.LU R249, [R1+0x2c64] ;  /* 0x002c640001f97983 */ /* 0x000ea80000300800 */
[----:B------:R-:W2:Y:S04]  /*5f8b0*/  LDL.LU R250, [R1+0x2c68] ;  /* 0x002c680001fa7983 */ /* 0x000ea80000300800 */
[----:B------:R-:W2:Y:S01]  /*5f8c0*/  LDL.LU R251, [R1+0x2c6c] ;  /* 0x002c6c0001fb7983 */ /* 0x000ea20000300800 */
[C---:B----4-:R-:W-:Y:S08]  /*5f8d0*/  HMMA.1688.F32.TF32 R52, R76.reuse, R38, R232 ;  /* 0x000000264c34723c */ /* 0x050ff000000810e8 */
[C---:B-1----:R-:W-:Y:S08]  /*5f8e0*/  HMMA.1688.F32.TF32 R48, R76.reuse, R34, R228 ;  /* 0x000000224c30723c */ /* 0x042ff000000810e4 */
[C---:B------:R-:W-:Y:S07]  /*5f8f0*/  HMMA.1688.F32.TF32 R56, R76.reuse, R30, R156 ;  /* 0x0000001e4c38723c */ /* 0x040fee000008109c */
[----:B------:R-:W-:Y:S04]  /*5f900*/  STL.64 [R1+0x370], R52 ;  /* 0x0003703401007387 */ /* 0x000fe80000100a00 */
[----:B------:R1:W-:Y:S04]  /*5f910*/  STL.64 [R1+0x378], R54 ;  /* 0x0003783601007387 */ /* 0x0003e80000100a00 */
[----:B------:R-:W-:Y:S04]  /*5f920*/  STL.64 [R1+0x360], R48 ;  /* 0x0003603001007387 */ /* 0x000fe80000100a00 */
[----:B------:R3:W-:Y:S01]  /*5f930*/  STL.64 [R1+0x368], R50 ;  /* 0x0003683201007387 */ /* 0x0007e20000100a00 */
[C---:B-1----:R-:W-:Y:S08]  /*5f940*/  HMMA.1688.F32.TF32 R52, R76.reuse, R26, R236 ;  /* 0x0000001a4c34723c */ /* 0x042ff000000810ec */
[C---:B---3--:R-:W-:Y:S01]  /*5f950*/  HMMA.1688.F32.TF32 R48, R76.reuse, R22, R148 ;  /* 0x000000164c30723c */ /* 0x048fe20000081094 */
        /* <DEDUP_REMOVED lines=8> */
[C---:B---3--:R-:W-:Y:S03]  /*5f9e0*/  HMMA.1688.F32.TF32 R48, R76.reuse, R10, R136 ;  /* 0x0000000a4c30723c */ /* 0x048fe60000081088 */
        /* <DEDUP_REMOVED lines=35> */
[----:B---3--:R-:W-:Y:S03]  /*5fc20*/  HMMA.1688.F32.TF32 R48, R76, R174, R92 ;  /* 0x000000ae4c30723c */ /* 0x008fe6000008105c */
[----:B------:R-:W-:Y:S04]  /*5fc30*/  STL.64 [R1+0xd80], R56 ;  /* 0x000d803801007387 */ /* 0x000fe80000100a00 */
[----:B------:R1:W-:Y:S01]  /*5fc40*/  STL.64 [R1+0xd88], R58 ;  /* 0x000d883a01007387 */ /* 0x0003e20000100a00 */
[----:B------:R-:W-:Y:S07]  /*5fc50*/  HMMA.1688.F32.TF32 R216, R80, R74, R216 ;  /* 0x0000004a50d8723c */ /* 0x000fee00000810d8 */
        /* <DEDUP_REMOVED lines=8> */
[----:B------:R-:W-:Y:S04]  /*5fce0*/  STL.64 [R1+0xd58], R58 ;  /* 0x000d583a01007387 */ /* 0x000fe80000100a00 */
[----:B------:R-:W-:Y:S04]  /*5fcf0*/  LDS R76, [R3+0xc680] ;  /* 0x00c68000034c7984 */ /* 0x000fe80000000800 */
[----:B------:R-:W-:Y:S04]  /*5fd00*/  LDS R78, [R3+0xe680] ;  /* 0x00e68000034e7984 */ /* 0x000fe80000000800 */
[----:B------:R-:W-:Y:S04]  /*5fd10*/  STL.64 [R1+0xd40], R52 ;  /* 0x000d403401007387 */ /* 0x000fe80000100a00 */
[----:B------:R-:W-:Y:S04]  /*5fd20*/  STL.64 [R1+0xd48], R54 ;  /* 0x000d483601007387 */ /* 0x000fe80000100a00 */
[----:B------:R-:W-:Y:S04]  /*5fd30*/  STL.64 [R1+0x3a58], R218 ;  /* 0x003a58da01007387 */ /* 0x000fe80000100a00 */
[----:B------:R-:W-:Y:S04]  /*5fd40*/  STL.64 [R1+0x12c0], R48 ;  /* 0x0012c03001007387 */ /* 0x000fe80000100a00 */
[----:B------:R2:W-:Y:S04]  /*5fd50*/  STL.64 [R1+0x12c8], R50 ;  /* 0x0012c83201007387 */ /* 0x0005e80000100a00 */
[----:B------:R-:W-:Y:S04]  /*5fd60*/  LDS R77, [R240+0xc680] ;  /* 0x00c68000f04d7984 */ /* 0x000fe80000000800 */
[----:B------:R-:W1:Y:S01]  /*5fd70*/  LDS R79, [R240+0xe680] ;  /* 0x00e68000f04f7984 */ /* 0x000e620000000800 */
[C---:B--2---:R-:W-:Y:S03]  /*5fd80*/  HMMA.1688.F32.TF32 R48, R80.reuse, R70, R248 ;  /* 0x000000465030723c */ /* 0x044fe600000810f8 */
[----:B------:R2:W-:Y:S04]  /*5fd90*/  STL.64 [R1+0x3a50], R216 ;  /* 0x003a50d801007387 */ /* 0x0005e80000100a00 */
[----:B------:R-:W3:Y:S11]  /*5fda0*/  LDL.LU R244, [R1+0x1160] ;  /* 0x0011600001f47983 */ /* 0x000ef60000300800 */
[----:B------:R-:W-:Y:S05]  /*5fdb0*/  @!UPT UIADD3 URZ, URZ, URZ, URZ ;  /* 0x0000003f3f3ff290 */ /* 0x000fea000fffe03f */
        /* <DEDUP_REMOVED lines=77> */
[----:B--2---:R-:W2:Y:S04]  /*60290*/  LDL.LU R216, [R1+0x2ac0] ;  /* 0x002ac00001d87983 */ /* 0x004ea80000300800 */
[----:B------:R-:W2:Y:S04]  /*602a0*/  LDL.LU R217, [R1+0x2ac4] ;  /* 0x002ac40001d97983 */ /* 0x000ea80000300800 */
[----:B------:R-:W2:Y:S04]  /*602b0*/  LDL.LU R218, [R1+0x2ac8] ;  /* 0x002ac80001da7983 */ /* 0x000ea80000300800 */
[----:B------:R-:W2:Y:S04]  /*602c0*/  LDL.LU R219, [R1+0x2acc] ;  /* 0x002acc0001db7983 */ /* 0x000ea80000300800 */
[----:B----4-:R-:W4:Y:S04]  /*602d0*/  LDL.LU R48, [R1+0x2b20] ;  /* 0x002b200001307983 */ /* 0x010f280000300800 */
[----:B------:R-:W4:Y:S04]  /*602e0*/  LDL.LU R49, [R1+0x2b24] ;  /* 0x002b240001317983 */ /* 0x000f280000300800 */
[----:B-1----:R-:W4:Y:S04]  /*602f0*/  LDL.LU R50, [R1+0x2b28] ;  /* 0x002b280001327983 */ /* 0x002f280000300800 */
        /* <DEDUP_REMOVED lines=41> */
[C---:B--2---:R-:W-:Y:S11]  /*60590*/  HMMA.1688.F32.TF32 R60, R80.reuse, R66, R60 ;  /* 0x00000042503c723c */ /* 0x044ff6000008103c */
[----:B------:R-:W-:Y:S11]  /*605a0*/  @!UPT UIADD3 URZ, URZ, URZ, URZ ;  /* 0x0000003f3f3ff290 */ /* 0x000ff6000fffe03f */
[----:B------:R-:W-:Y:S01]  /*605b0*/  @!UPT UIADD3 URZ, URZ, URZ, URZ ;  /* 0x0000003f3f3ff290 */ /* 0x000fe2000fffe03f */
[----:B------:R-:W-:Y:S04]  /*605c0*/  STL.64 [R1], R60 ;  /* 0x0000003c01007387 */ /* 0x000fe80000100a00 */
        /* <DEDUP_REMOVED lines=8> */
[----:B-1----:R-:W3:Y:S04]  /*60650*/  LDL.LU.64 R58, [R1+0x3be8] ;  /* 0x003be800013a7983 */ /* 0x002ee80000300a00 */
[----:B------:R-:W2:Y:S01]  /*60660*/  LDL.LU.64 R56, [R1+0x3be0] ;  /* 0x003be00001387983 */ /* 0x000ea20000300a00 */
[C---:B---3--:R-:W-:Y:S11]  /*60670*/  HMMA.1688.F32.TF32 R52, R80.reuse, R58, R52 ;  /* 0x0000003a5034723c */ /* 0x048ff60000081034 */
[----:B------:R-:W-:Y:S11]  /*60680*/  @!UPT UIADD3 URZ, URZ, URZ, URZ ;  /* 0x0000003f3f3ff290 */ /* 0x000ff6000fffe03f */
[----:B------:R-:W-:Y:S01]  /*60690*/  @!UPT UIADD3 URZ, URZ, URZ, URZ ;  /* 0x0000003f3f3ff290 */ /* 0x000fe2000fffe03f */
[----:B------:R-:W-:Y:S04]  /*606a0*/  STL.64 [R1+0xc0], R52 ;  /* 0x0000c03401007387 */ /* 0x000fe80000100a00 */
[----:B------:R1:W-:Y:S04]  /*606b0*/  STL.64 [R1+0xc8], R54 ;  /* 0x0000c83601007387 */ /* 0x0003e80000100a00 */
[----:B-1----:R-:W4:Y:S04]  /*606c0*/  LDL.LU.64 R54, [R1+0x3bd8] ;  /* 0x003bd80001367983 */ /* 0x002f280000300a00 */
[----:B------:R-:W3:Y:S01]  /*606d0*/  LDL.LU.64 R52, [R1+0x3bd0] ;  /* 0x003bd00001347983 */ /* 0x000ee20000300a00 */
[C---:B----4-:R-:W-:Y:S11]  /*606e0*/  HMMA.1688.F32.TF32 R48, R80.reuse, R54, R48 ;  /* 0x000000365030723c */ /* 0x050ff60000081030 */
[----:B------:R-:W-:Y:S11]  /*606f0*/  @!UPT UIADD3 URZ, URZ, URZ, URZ ;  /* 0x0000003f3f3ff290 */ /* 0x000ff6000fffe03f */
[----:B------:R-:W-:Y:S01]  /*60700*/  @!UPT UIADD3 URZ, URZ, URZ, URZ ;  /* 0x0000003f3f3ff290 */ /* 0x000fe2000fffe03f */
[----:B------:R-:W-:Y:S04]  /*60710*/  STL.64 [R1+0x190], R48 ;  /* 0x0001903001007387 */ /* 0x000fe80000100a00 */
[----:B------:R1:W-:Y:S04]  /*60720*/  STL.64 [R1+0x198], R50 ;  /* 0x0001983201007387 */ /* 0x0003e80000100a00 */
[----:B-1----:R-:W4:Y:S04]  /*60730*/  LDL.LU.64 R50, [R1+0x3bc8] ;  /* 0x003bc80001327983 */ /* 0x002f280000300a00 */
[----:B------:R-:W2:Y:S01]  /*60740*/  LDL.LU.64 R48, [R1+0x3bc0] ;  /* 0x003bc00001307983 */ /* 0x000ea20000300a00 */
        /* <DEDUP_REMOVED lines=31> */
[----:B------:R-:W-:Y:S01]  /*60940*/  STL.64 [R1+0x320], R224 ;  /* 0x000320e001007387 */ /* 0x000fe20000100a00 */
[----:B------:R-:W-:Y:S06]  /*60950*/  STL.64 [R1+0x328], R226 ;  /* 0x000328e201007387 */ /* 0x000fec0000100a00 */
        /* <DEDUP_REMOVED lines=13> */
[----:B------:R-:W-:Y:S02]  /*60a30*/  STL.64 [R1+0x530], R144 ;  /* 0x0005309001007387 */ /* 0x000fe40000100a00 */
[----:B------:R-:W-:Y:S01]  /*60a40*/  STL.64 [R1+0x538], R146 ;  /* 0x0005389201007387 */ /* 0x000fe20000100a00 */
[----:B------:R-:W-:Y:S01]  /*60a50*/  STL.64 [R1+0x520], R140 ;  /* 0x0005208c01007387 */ /* 0x000fe20000100a00 */
[----:B------:R-:W-:Y:S02]  /*60a60*/  STL.64 [R1+0x528], R142 ;  /* 0x0005288e01007387 */ /* 0x000fe40000100a00 */
[----:B------:R-:W-:Y:S02]  /*60a70*/  STL.64 [R1+0x790], R136 ;  /* 0x0007908801007387 */ /* 0x000fe40000100a00 */
[----:B------:R-:W-:Y:S01]  /*60a80*/  STL.64 [R1+0x798], R138 ;  /* 0x0007988a01007387 */ /* 0x000fe20000100a00 */
[----:B------:R-:W-:Y:S01]  /*60a90*/  STL.64 [R1+0x1260], R132 ;  /* 0x0012608401007387 */ /* 0x000fe20000100a00 */
[----:B------:R-:W-:Y:S02]  /*60aa0*/  STL.64 [R1+0x1268], R134 ;  /* 0x0012688601007387 */ /* 0x000fe40000100a00 */
[----:B------:R-:W-:Y:S02]  /*60ab0*/  STL.64 [R1+0x1250], R128 ;  /* 0x0012508001007387 */ /* 0x000fe40000100a00 */
[----:B------:R-:W-:Y:S01]  /*60ac0*/  STL.64 [R1+0x1258], R130 ;  /* 0x0012588201007387 */ /* 0x000fe20000100a00 */
[----:B------:R-:W-:Y:S01]  /*60ad0*/  STL.64 [R1+0x1240], R124 ;  /* 0x0012407c01007387 */ /* 0x000fe20000100a00 */
[----:B------:R-:W-:Y:S01]  /*60ae0*/  HMMA.1688.F32.TF32 R80, R80, R162, R244 ;  /* 0x000000a25050723c */ /* 0x000fe200000810f4 */
        /* <DEDUP_REMOVED lines=9> */
[----:B------:R1:W-:Y:S01]  /*60b80*/  STL.64 [R1+0x1150], R104 ;  /* 0x0011506801007387 */ /* 0x0003e20000100a00 */
[----:B------:R4:W-:Y:S01]  /*60b90*/  STL.64 [R1+0x1158], R106 ;  /* 0x0011586a01007387 */ /* 0x0009e20000100a00 */
[----:B------:R1:W-:Y:S02]  /*60ba0*/  STL.64 [R1+0xfa0], R100 ;  /* 0x000fa06401007387 */ /* 0x0003e40000100a00 */
[----:B------:R1:W-:Y:S02]  /*60bb0*/  STL.64 [R1+0xfa8], R102 ;  /* 0x000fa86601007387 */ /* 0x0003e40000100a00 */
        /* <DEDUP_REMOVED lines=8> */
[----:B------:R-:W3:Y:S01]  /*60c40*/  LDL.LU R152, [R1+0x29f0] ;  /* 0x0029f00001987983 */ /* 0x000ee20000300800 */
[----:B------:R-:W-:Y:S01]  /*60c50*/  STL.64 [R1+0x1110], R80 ;  /* 0x0011105001007387 */ /* 0x000fe20000100a00 */
[----:B------:R2:W-:Y:S02]  /*60c60*/  STL.64 [R1+0x1118], R82 ;  /* 0x0011185201007387 */ /* 0x0005e40000100a00 */
[----:B------:R-:W3:Y:S02]  /*60c70*/  LDL.LU R153, [R1+0x29f4] ;  /* 0x0029f40001997983 */ /* 0x000ee40000300800 */
[----:B------:R-:W3:Y:S01]  /*60c80*/  LDL.LU R154, [R1+0x29f8] ;  /* 0x0029f800019a7983 */ /* 0x000ee20000300800 */
[----:B------:R-:W3:Y:S01]  /*60c90*/  LDL.LU R155, [R1+0x29fc] ;  /* 0x0029fc00019b7983 */ /* 0x000ee20000300800 */
[----:B-1----:R-:W3:Y:S02]  /*60ca0*/  LDL.LU R104, [R1+0x2ad0] ;  /* 0x002ad00001687983 */ /* 0x002ee40000300800 */
[----:B------:R-:W3:Y:S02]  /*60cb0*/  LDL.LU R105, [R1+0x2ad4] ;  /* 0x002ad40001697983 */ /* 0x000ee40000300800 */
[----:B----4-:R-:W3:Y:S01]  /*60cc0*/  LDL.LU R106, [R1+0x2ad8] ;  /* 0x002ad800016a7983 */ /* 0x010ee20000300800 */
[----:B------:R-:W3:Y:S01]  /*60cd0*/  LDL.LU R107, [R1+0x2adc] ;  /* 0x002adc00016b7983 */ /* 0x000ee20000300800 */
[----:B------:R-:W4:Y:S02]  /*60ce0*/  LDL.LU R108, [R1+0x2b30] ;  /* 0x002b3000016c7983 */ /* 0x000f240000300800 */
[----:B------:R-:W4:Y:S02]  /*60cf0*/  LDL.LU R109, [R1+0x2b34] ;  /* 0x002b3400016d7983 */ /* 0x000f240000300800 */
[----:B------:R-:W4:Y:S01]  /*60d00*/  LDL.LU R110, [R1+0x2b38] ;  /* 0x002b3800016e7983 */ /* 0x000f220000300800 */
[C---:B------:R-:W-:Y:S01]  /*60d10*/  HMMA.1688.F32.TF32 R156, R76.reuse, R74, R248 ;  /* 0x0000004a4c9c723c */ /* 0x040fe200000810f8 */
[----:B------:R-:W4:Y:S01]  /*60d20*/  LDL.LU R111, [R1+0x2b3c] ;  /* 0x002b3c00016f7983 */ /* 0x000f220000300800 */
[----:B------:R-:W3:Y:S02]  /*60d30*/  LDL.LU R248, [R1+0x2ce0] ;  /* 0x002ce00001f87983 */ /* 0x000ee40000300800 */
[----:B------:R-:W3:Y:S02]  /*60d40*/  LDL.LU R249, [R1+0x2ce4] ;  /* 0x002ce40001f97983 */ /* 0x000ee40000300800 */
[----:B------:R-:W3:Y:S01]  /*60d50*/  LDL.LU R250, [R1+0x2ce8] ;  /* 0x002ce80001fa7983 */ /* 0x000ee20000300800 */
[----:B------:R-:W3:Y:S01]  /*60d60*/  LDL.LU R251, [R1+0x2cec] ;  /* 0x002cec0001fb7983 */ /* 0x000ee20000300800 */
[----:B------:R-:W4:Y:S02]  /*60d70*/  LDL.LU R112, [R1+0x2b90] ;  /* 0x002b900001707983 */ /* 0x000f240000300800 */
[----:B------:R-:W4:Y:S02]  /*60d80*/  LDL.LU R113, [R1+0x2b94] ;  /* 0x002b940001717983 */ /* 0x000f240000300800 */
[----:B------:R-:W4:Y:S01]  /*60d90*/  LDL.LU R114, [R1+0x2b98] ;  /* 0x002b980001727983 */ /* 0x000f220000300800 */
[----:B------:R-:W4:Y:S01]  /*60da0*/  LDL.LU R115, [R1+0x2b9c] ;  /* 0x002b9c0001737983 */ /* 0x000f220000300800 */
        /* <DEDUP_REMOVED lines=24> */
[----:B------:R-:W-:Y:S02]  /*60f30*/  STL.64 [R1+0x3a68], R158 ;  /* 0x003a689e01007387 */ /* 0x000fe40000100a00 */
[----:B------:R-:W-:Y:S02]  /*60f40*/  STL.64 [R1+0x3a60], R156 ;  /* 0x003a609c01007387 */ /* 0x000fe40000100a00 */
[----:B------:R-:W4:Y:S01]  /*60f50*/  LDL.LU R92, [R1+0x2810] ;  /* 0x00281000015c7983 */ /* 0x000f220000300800 */
[----:B------:R-:W4:Y:S01]  /*60f60*/  LDL.LU R93, [R1+0x2814] ;  /* 0x00281400015d7983 */ /* 0x000f220000300800 */
[----:B--2---:R-:W2:Y:S02]  /*60f70*/  LDL.LU R94, [R1+0x2818] ;  /* 0x00281800015e7983 */ /* 0x004ea40000300800 */
[----:B------:R-:W2:Y:S02]  /*60f80*/  LDL.LU R95, [R1+0x281c] ;  /* 0x00281c00015f7983 */ /* 0x000ea40000300800 */
[----:B------:R-:W2:Y:S01]  /*60f90*/  LDL.LU R88, [R1+0x2780] ;  /* 0x0027800001587983 */ /* 0x000ea20000300800 */
[----:B------:R-:W2:Y:S01]  /*60fa0*/  LDL.LU R89, [R1+0x2784] ;  /* 0x0027840001597983 */ /* 0x000ea20000300800 */
[----:B------:R-:W2:Y:S02]  /*60fb0*/  LDL.LU R90, [R1+0x2788] ;  /* 0x00278800015a7983 */ /* 0x000ea40000300800 */
[----:B------:R-:W2:Y:S02]  /*60fc0*/  LDL.LU R91, [R1+0x278c] ;  /* 0x00278c00015b7983 */ /* 0x000ea40000300800 */
[----:B------:R-:W2:Y:S01]  /*60fd0*/  LDL.LU R84, [R1+0x2630] ;  /* 0x0026300001547983 */ /* 0x000ea20000300800 */
[----:B------:R-:W2:Y:S01]  /*60fe0*/  LDL.LU R85, [R1+0x2634] ;  /* 0x0026340001557983 */ /* 0x000ea20000300800 */
[----:B------:R-:W2:Y:S02]  /*60ff0*/  LDL.LU R86, [R1+0x2638] ;  /* 0x0026380001567983 */ /* 0x000ea40000300800 */
[----:B------:R-:W2:Y:S01]  /*61000*/  LDL.LU R87, [R1+0x263c] ;  /* 0x00263c0001577983 */ /* 0x000ea20000300800 */
[C---:B---3--:R-:W-:Y:S08]  /*61010*/  HMMA.1688.F32.TF32 R248, R76.reuse, R70, R248 ;  /* 0x000000464cf8723c */ /* 0x048ff000000810f8 */
[C---:B----4-:R-:W-:Y:S08]  /*61020*/  HMMA.1688.F32.TF32 R244, R76.reuse, R66, R244 ;  /* 0x000000424cf4723c */ /* 0x050ff000000810f4 */
[C---:B------:R-:W-:Y:S08]  /*61030*/  HMMA.1688.F32.TF32 R80, R76.reuse, R62, R124 ;  /* 0x0000003e4c50723c */ /* 0x040ff0000008107c */
[C---:B------:R-:W-:Y:S08]  /*61040*/  HMMA.1688.F32.TF32 R120, R76.reuse, R58, R120 ;  /* 0x0000003a4c78723c */ /* 0x040ff00000081078 */
[C---:B------:R-:W-:Y:S01]  /*61050*/  HMMA.1688.F32.TF32 R116, R76.reuse, R54, R116 ;  /* 0x000000364c74723c */ /* 0x040fe20000081074 */
[----:B------:R-:W-:Y:S01]  /*61060*/  STL.64 [R1+0x3a78], R250 ;  /* 0x003a78fa01007387 */ /* 0x000fe20000100a00 */
[----:B------:R-:W-:Y:S06]  /*61070*/  STL.64 [R1+0x3a70], R248 ;  /* 0x003a70f801007387 */ /* 0x000fec0000100a00 */
[C---:B------:R-:W-:Y:S08]  /*61080*/  HMMA.1688.F32.TF32 R108, R76.reuse, R46, R108 ;  /* 0x0000002e4c6c723c */ /* 0x040ff0000008106c */
[C---:B------:R-:W-:Y:S01]  /*61090*/  HMMA.1688.F32.TF32 R104, R76.reuse, R42, R104 ;  /* 0x0000002a4c68723c */ /* 0x040fe20000081068 */
[----:B------:R-:W-:Y:S01]  /*610a0*/  STL.64 [R1+0x3a88], R246 ;  /* 0x003a88f601007387 */ /* 0x000fe20000100a00 */
[----:B------:R-:W-:Y:S02]  /*610b0*/  STL.64 [R1+0x3a80], R244 ;  /* 0x003a80f401007387 */ /* 0x000fe40000100a00 */
[----:B------:R-:W-:Y:S02]  /*610c0*/  STL.64 [R1+0xb0], R80 ;  /* 0x0000b05001007387 */ /* 0x000fe40000100a00 */
[----:B------:R1:W-:Y:S02]  /*610d0*/  STL.64 [R1+0xb8], R82 ;  /* 0x0000b85201007387 */ /* 0x0003e40000100a00 */
[C---:B-1----:R-:W-:Y:S01]  /*610e0*/  HMMA.1688.F32.TF32 R80, R76.reuse, R50, R112 ;  /* 0x000000324c50723c */ /* 0x042fe20000081070 */
[----:B------:R-:W-:Y:S01]  /*610f0*/  STL.64 [R1+0xa0], R120 ;  /* 0x0000a07801007387 */ /* 0x000fe20000100a00 */
[----:B------:R-:W-:Y:S02]  /*61100*/  STL.64 [R1+0xa8], R122 ;  /* 0x0000a87a01007387 */ /* 0x000fe40000100a00 */
[----:B------:R-:W-:Y:S02]  /*61110*/  STL.64 [R1+0x170], R116 ;  /* 0x0001707401007387 */ /* 0x000fe40000100a00 */
[----:B------:R-:W-:Y:S11]  /*61120*/  STL.64 [R1+0x178], R118 ;  /* 0x0001787601007387 */ /* 0x000ff60000100a00 */
[----:B------:R-:W-:Y:S06]  /*61130*/  @!UPT UIADD3 URZ, URZ, URZ, URZ ;  /* 0x0000003f3f3ff290 */ /* 0x000fec000fffe03f */
[----:B------:R-:W-:Y:S01]  /*61140*/  STL.64 [R1+0x160], R80 ;  /* 0x0001605001007387 */ /* 0x000fe20000100a00 */
[----:B------:R1:W-:Y:S02]  /*61150*/  STL.64 [R1+0x168], R82 ;  /* 0x0001685201007387 */ /* 0x0003e40000100a00 */
[----:B------:R-:W-:Y:S02]  /*61160*/  STL.64 [R1+0x230], R108 ;  /* 0x0002306c01007387 */ /* 0x000fe40000100a00 */
[----:B------:R-:W-:Y:S01]  /*61170*/  STL.64 [R1+0x238], R110 ;  /* 0x0002386e01007387 */ /* 0x000fe20000100a00 */
[----:B------:R-:W-:Y:S01]  /*61180*/  STL.64 [R1+0x3b50], R38 ;  /* 0x003b502601007387 */ /* 0x000fe20000100a00 */
[----:B------:R-:W-:Y:S02]  /*61190*/  STL.64 [R1+0x220], R104 ;  /* 0x0002206801007387 */ /* 0x000fe40000100a00 */
[----:B------:R-:W-:Y:S02]  /*611a0*/  STL.64 [R1+0x228], R106 ;  /* 0x0002286a01007387 */ /* 0x000fe40000100a00 */
[----:B------:R3:W-:Y:S01]  /*611b0*/  STL.64 [R1+0x3b48], R36 ;  /* 0x003b482401007387 */ /* 0x0007e20000100a00 */
[C---:B-1----:R-:W-:Y:S08]  /*611c0*/  HMMA.1688.F32.TF32 R80, R76.reuse, R38, R100 ;  /* 0x000000264c50723c */ /* 0x042ff00000081064 */
[C---:B---3--:R-:W-:Y:S11]  /*611d0*/  HMMA.1688.F32.TF32 R36, R76.reuse, R34, R152 ;  /* 0x000000224c24723c */ /* 0x048ff60000081098 */
[----:B------:R-:W-:Y:S04]  /*611e0*/  @!UPT UIADD3 URZ, URZ, URZ, URZ ;  /* 0x0000003f3f3ff290 */ /* 0x000fe8000fffe03f */
[----:B------:R-:W-:Y:S01]  /*611f0*/  STL.64 [R1+0x2c0], R80 ;  /* 0x0002c05001007387 */ /* 0x000fe20000100a00 */
[----:B------:R-:W-:Y:S02]  /*61200*/  STL.64 [R1+0x2c8], R82 ;  /* 0x0002c85201007387 */ /* 0x000fe40000100a00 */
[----:B------:R-:W-:Y:S02]  /*61210*/  STL.64 [R1+0x3b40], R34 ;  /* 0x003b402201007387 */ /* 0x000fe40000100a00 */
[----:B------:R1:W-:Y:S03]  /*61220*/  STL.64 [R1+0x3b38], R32 ;  /* 0x003b382001007387 */ /* 0x0003e60000100a00 */
[----:B------:R-:W-:Y:S01]  /*61230*/  STL.64 [R1+0x2b0], R36 ;  /* 0x0002b02401007387 */ /* 0x000fe20000100a00 */
[----:B------:R-:W-:Y:S02]  /*61240*/  STL.64 [R1+0x2b8], R38 ;  /* 0x0002b82601007387 */ /* 0x000fe40000100a00 */
[----:B------:R-:W-:Y:S02]  /*61250*/  STL.64 [R1+0x3b30], R30 ;  /* 0x003b301e01007387 */ /* 0x000fe40000100a00 */
[----:B------:R2:W-:Y:S01]  /*61260*/  STL.64 [R1+0x3b28], R28 ;  /* 0x003b281c01007387 */ /* 0x0005e20000100a00 */
[----:B------:R-:W-:Y:S04]  /*61270*/  LDS R80, [R3+0xc700] ;  /* 0x00c7000003507984 */ /* 0x000fe80000000800 */
[----:B------:R-:W-:Y:S04]  /*61280*/  LDS R82, [R3+0xe700] ;  /* 0x00e7000003527984 */ /* 0x000fe80000000800 */
[----:B------:R-:W-:Y:S04]  /*61290*/  LDS R81, [R240+0xc700] ;  /* 0x00c70000f0517984 */ /* 0x000fe80000000800 */
[----:B------:R-:W3:Y:S01]  /*612a0*/  LDS R83, [R240+0xe700] ;  /* 0x00e70000f0537984 */ /* 0x000ee20000000800 */
[C---:B-1----:R-:W-:Y:S08]  /*612b0*/  HMMA.1688.F32.TF32 R32, R76.reuse, R30, R96 ;  /* 0x0000001e4c20723c */ /* 0x042ff00000081060 */
[C---:B--2---:R-:W-:Y:S11]  /*612c0*/  HMMA.1688.F32.TF32 R28, R76.reuse, R26, R92 ;  /* 0x0000001a4c1c723c */ /* 0x044ff6000008105c */
        /* <DEDUP_REMOVED lines=9> */
[C---:B-1----:R-:W-:Y:S08]  /*61360*/  HMMA.1688.F32.TF32 R24, R76.reuse, R22, R88 ;  /* 0x000000164c18723c */ /* 0x042ff00000081058 */
[C---:B--2---:R-:W-:Y:S11]  /*61370*/  HMMA.1688.F32.TF32 R20, R76.reuse, R18, R84 ;  /* 0x000000124c14723c */ /* 0x044ff60000081054 */
[----:B------:R-:W-:Y:S04]  /*61380*/  @!UPT UIADD3 URZ, URZ, URZ, URZ ;  /* 0x0000003f3f3ff290 */ /* 0x000fe8000fffe03f */
[----:B------:R-:W-:Y:S01]  /*61390*/  STL.64 [R1+0x410], R24 ;  /* 0x0004101801007387 */ /* 0x000fe20000100a00 */
[----:B------:R-:W-:Y:S02]  /*613a0*/  STL.64 [R1+0x418], R26 ;  /* 0x0004181a01007387 */ /* 0x000fe40000100a00 */
[----:B------:R-:W2:Y:S05]  /*613b0*/  LDL.LU R84, [R1+0x2bf0] ;  /* 0x002bf00001547983 */ /* 0x000eaa0000300800 */
[----:B------:R-:W-:Y:S01]  /*613c0*/  STL.64 [R1+0x400], R20 ;  /* 0x0004001401007387 */ /* 0x000fe20000100a00 */
[----:B------:R-:W-:Y:S01]  /*613d0*/  STL.64 [R1+0x408], R22 ;  /* 0x0004081601007387 */ /* 0x000fe20000100a00 */
[----:B------:R-:W2:Y:S02]  /*613e0*/  LDL.LU R85, [R1+0x2bf4] ;  /* 0x002bf40001557983 */ /* 0x000ea40000300800 */
[----:B------:R-:W2:Y:S02]  /*613f0*/  LDL.LU R86, [R1+0x2bf8] ;  /* 0x002bf80001567983 */ /* 0x000ea40000300800 */
[----:B------:R-:W2:Y:S01]  /*61400*/  LDL.LU R87, [R1+0x2bfc] ;  /* 0x002bfc0001577983 */ /* 0x000ea20000300800 */
[----:B------:R-:W4:Y:S01]  /*61410*/  LDL.LU R88, [R1+0x2c40] ;  /* 0x002c400001587983 */ /* 0x000f220000300800 */
[----:B------:R-:W4:Y:S02]  /*61420*/  LDL.LU R89, [R1+0x2c44] ;  /* 0x002c440001597983 */ /* 0x000f240000300800 */
[----:B------:R-:W4:Y:S02]  /*61430*/  LDL.LU R90, [R1+0x2c48] ;  /* 0x002c4800015a7983 */ /* 0x000f240000300800 */
[----:B------:R-:W4:Y:S01]  /*61440*/  LDL.LU R91, [R1+0x2c4c] ;  /* 0x002c4c00015b7983 */ /* 0x000f220000300800 */
[----:B------:R-:W2:Y:S01]  /*61450*/  LDL.LU R96, [R1+0x2cc0] ;  /* 0x002cc00001607983 */ /* 0x000ea20000300800 */
[----:B------:R-:W2:Y:S02]  /*61460*/  LDL.LU R97, [R1+0x2cc4] ;  /* 0x002cc40001617983 */ /* 0x000ea40000300800 */
[----:B------:R-:W2:Y:S02]  /*61470*/  LDL.LU R98, [R1+0x2cc8] ;  /* 0x002cc80001627983 */ /* 0x000ea40000300800 */
[----:B------:R-:W2:Y:S01]  /*61480*/  LDL.LU R99, [R1+0x2ccc] ;  /* 0x002ccc0001637983 */ /* 0x000ea20000300800 */
[----:B------:R-:W2:Y:S01]  /*61490*/  LDL.LU R152, [R1+0x2cf0] ;  /* 0x002cf00001987983 */ /* 0x000ea20000300800 */
[----:B------:R-:W2:Y:S02]  /*614a0*/  LDL.LU R153, [R1+0x2cf4] ;  /* 0x002cf40001997983 */ /* 0x000ea40000300800 */
[----:B------:R-:W2:Y:S02]  /*614b0*/  LDL.LU R154, [R1+0x2cf8] ;  /* 0x002cf800019a7983 */ /* 0x000ea40000300800 */
[----:B------:R-:W2:Y:S01]  /*614c0*/  LDL.LU R155, [R1+0x2cfc] ;  /* 0x002cfc00019b7983 */ /* 0x000ea20000300800 */
[----:B------:R-:W3:Y:S01]  /*614d0*/  LDL.LU R100, [R1+0x2d20] ;  /* 0x002d200001647983 */ /* 0x000ee20000300800 */
[----:B------:R-:W3:Y:S02]  /*614e0*/  LDL.LU R101, [R1+0x2d24] ;  /* 0x002d240001657983 */ /* 0x000ee40000300800 */
[----:B------:R-:W3:Y:S02]  /*614f0*/  LDL.LU R102, [R1+0x2d28] ;  /* 0x002d280001667983 */ /* 0x000ee40000300800 */
[----:B------:R-:W3:Y:S01]  /*61500*/  LDL.LU R103, [R1+0x2d2c] ;  /* 0x002d2c0001677983 */ /* 0x000ee20000300800 */
        /* <DEDUP_REMOVED lines=80> */
[----:B------:R-:W-:Y:S01]  /*61a10*/  STL.64 [R1+0x3b00], R18 ;  /* 0x003b001201007387 */ /* 0x000fe20000100a00 */
[----:B------:R2:W-:Y:S02]  /*61a20*/  STL.64 [R1+0x3af8], R16 ;  /* 0x003af81001007387 */ /* 0x0005e40000100a00 */
[----:B------:R-:W-:Y:S02]  /*61a30*/  STL.64 [R1+0x3af0], R14 ;  /* 0x003af00e01007387 */ /* 0x000fe40000100a00 */
[----:B------:R1:W-:Y:S01]  /*61a40*/  STL.64 [R1+0x3ae8], R12 ;  /* 0x003ae80c01007387 */ /* 0x0003e20000100a00 */
[C---:B--2---:R-:W-:Y:S08]  /*61a50*/  HMMA.1688.F32.TF32 R16, R76.reuse, R14, R156 ;  /* 0x0000000e4c10723c */ /* 0x044ff0000008109c */
[C---:B-1----:R-:W-:Y:S08]  /*61a60*/  HMMA.1688.F32.TF32 R12, R76.reuse, R10, R216 ;  /* 0x0000000a4c0c723c */ /* 0x042ff000000810d8 */
[C---:B---3--:R-:W-:Y:S07]  /*61a70*/  HMMA.1688.F32.TF32 R20, R76.reuse, R6, R220 ;  /* 0x000000064c14723c */ /* 0x048fee00000810dc */
[----:B------:R-:W-:Y:S01]  /*61a80*/  STL.64 [R1+0x4d0], R16 ;  /* 0x0004d01001007387 */ /* 0x000fe20000100a00 */
[----:B------:R1:W-:Y:S07]  /*61a90*/  STL.64 [R1+0x4d8], R18 ;  /* 0x0004d81201007387 */ /* 0x0003ee0000100a00 */
[----:B------:R-:W-:Y:S02]  /*61aa0*/  STL.64 [R1+0x4c0], R12 ;  /* 0x0004c00c01007387 */ /* 0x000fe40000100a00 */
[----:B------:R2:W-:Y:S01]  /*61ab0*/  STL.64 [R1+0x4c8], R14 ;  /* 0x0004c80e01007387 */ /* 0x0005e20000100a00 */
[C---:B-1----:R-:W-:Y:S08]  /*61ac0*/  HMMA.1688.F32.TF32 R16, R76.reuse, R214, R224 ;  /* 0x000000d64c10723c */ /* 0x042ff000000810e0 */
[C---:B--2---:R-:W-:Y:S01]  /*61ad0*/  HMMA.1688.F32.TF32 R12, R76.reuse, R210, R232 ;  /* 0x000000d24c0c723c */ /* 0x044fe200000810e8 */
[----:B------:R-:W-:Y:S01]  /*61ae0*/  STL.64 [R1+0x4b0], R20 ;  /* 0x0004b01401007387 */ /* 0x000fe20000100a00 */
[----:B------:R1:W-:Y:S06]  /*61af0*/  STL.64 [R1+0x4b8], R22 ;  /* 0x0004b81601007387 */ /* 0x0003ec0000100a00 */
[C---:B-1----:R-:W-:Y:S07]  /*61b00*/  HMMA.1688.F32.TF32 R20, R76.reuse, R206, R228 ;  /* 0x000000ce4c14723c */ /* 0x042fee00000810e4 */
[----:B------:R-:W-:Y:S01]  /*61b10*/  STL.64 [R1+0x1120], R16 ;  /* 0x0011201001007387 */ /* 0x000fe20000100a00 */
[----:B------:R4:W-:Y:S07]  /*61b20*/  STL.64 [R1+0x1128], R18 ;  /* 0x0011281201007387 */ /* 0x0009ee0000100a00 */
[----:B------:R-:W-:Y:S02]  /*61b30*/  STL.64 [R1+0x1160], R12 ;  /* 0x0011600c01007387 */ /* 0x000fe40000100a00 */
[----:B------:R1:W-:Y:S01]  /*61b40*/  STL.64 [R1+0x1168], R14 ;  /* 0x0011680e01007387 */ /* 0x0003e20000100a00 */
[C---:B----4-:R-:W-:Y:S08]  /*61b50*/  HMMA.1688.F32.TF32 R16, R76.reuse, R202, R236 ;  /* 0x000000ca4c10723c */ /* 0x050ff000000810ec */
[C---:B-1----:R-:W-:Y:S01]  /*61b60*/  HMMA.1688.F32.TF32 R12, R76.reuse, R198, R148 ;  /* 0x000000c64c0c723c */ /* 0x042fe20000081094 */
[----:B------:R-:W-:Y:S01]  /*61b70*/  STL.64 [R1+0x1170], R20 ;  /* 0x0011701401007387 */ /* 0x000fe20000100a00 */
[----:B------:R1:W-:Y:S06]  /*61b80*/  STL.64 [R1+0x1178], R22 ;  /* 0x0011781601007387 */ /* 0x0003ec0000100a00 */
[C---:B-1----:R-:W-:Y:S07]  /*61b90*/  HMMA.1688.F32.TF32 R20, R76.reuse, R194, R144 ;  /* 0x000000c24c14723c */ /* 0x042fee0000081090 */
        /* <DEDUP_REMOVED lines=23> */
[----:B--2---:R-:W-:Y:S01]  /*61d10*/  HMMA.1688.F32.TF32 R12, R76, R162, R112 ;  /* 0x000000a24c0c723c */ /* 0x004fe20000081070 */
[----:B------:R-:W-:Y:S01]  /*61d20*/  STL.64 [R1+0x1580], R20 ;  /* 0x0015801401007387 */ /* 0x000fe20000100a00 */
[----:B------:R-:W-:Y:S06]  /*61d30*/  STL.64 [R1+0x1588], R22 ;  /* 0x0015881601007387 */ /* 0x000fec0000100a00 */
[C---:B------:R-:W-:Y:S08]  /*61d40*/  HMMA.1688.F32.TF32 R232, R80.reuse, R66, R100 ;  /* 0x0000004250e8723c */ /* 0x040ff00000081064 */
[C---:B------:R-:W-:Y:S08]  /*61d50*/  HMMA.1688.F32.TF32 R236, R80.reuse, R70, R104 ;  /* 0x0000004650ec723c */ /* 0x040ff00000081068 */
[C---:B------:R-:W-:Y:S01]  /*61d60*/  HMMA.1688.F32.TF32 R144, R80.reuse, R74, R108 ;  /* 0x0000004a5090723c */ /* 0x040fe2000008106c */
[----:B------:R-:W-:Y:S01]  /*61d70*/  IMAD.MOV.U32 R117, RZ, RZ, R64 ;  /* 0x000000ffff757224 */ /* 0x000fe200078e0040 */
[----:B------:R-:W-:Y:S01]  /*61d80*/  MOV R118, R52 ;  /* 0x0000003400767202 */ /* 0x000fe20000000f00 */
[----:B------:R-:W-:Y:S01]  /*61d90*/  IMAD.MOV.U32 R119, RZ, RZ, R48 ;  /* 0x000000ffff777224 */ /* 0x000fe200078e0030 */
[----:B------:R-:W-:Y:S04]  /*61da0*/  LDS R78, [R3+0xe780] ;  /* 0x00e78000034e7984 */ /* 0x000fe80000000800 */
[----:B------:R-:W-:Y:S04]  /*61db0*/  LDS R76, [R3+0xc780] ;  /* 0x00c78000034c7984 */ /* 0x000fe80000000800 */
[----:B------:R-:W-:Y:S04]  /*61dc0*/  LDS R79, [R240+0xe780] ;  /* 0x00e78000f04f7984 */ /* 0x000fe80000000800 */
[----:B------:R-:W1:Y:S04]  /*61dd0*/  LDS R77, [R240+0xc780] ;  /* 0x00c78000f04d7984 */ /* 0x000e680000000800 */
[----:B------:R-:W-:Y:S01]  /*61de0*/  STL.64 [R1+0x1670], R16 ;  /* 0x0016701001007387 */ /* 0x000fe20000100a00 */
[----:B------:R2:W-:Y:S02]  /*61df0*/  STL.64 [R1+0x1678], R18 ;  /* 0x0016781201007387 */ /* 0x0005e40000100a00 */
[----:B------:R-:W-:Y:S02]  /*61e00*/  STL.64 [R1+0x1660], R12 ;  /* 0x0016600c01007387 */ /* 0x000fe40000100a00 */
[----:B------:R3:W-:Y:S01]  /*61e10*/  STL.64 [R1+0x1668], R14 ;  /* 0x0016680e01007387 */ /* 0x0007e20000100a00 */
[C---:B--2---:R-:W-:Y:S08]  /*61e20*/  HMMA.1688.F32.TF32 R16, R80.reuse, R62, R152 ;  /* 0x0000003e5010723c */ /* 0x044ff00000081098 */
[C---:B---3--:R-:W-:Y:S08]  /*61e30*/  HMMA.1688.F32.TF32 R12, R80.reuse, R58, R96 ;  /* 0x0000003a500c723c */ /* 0x048ff00000081060 */
[C---:B------:R-:W-:Y:S07]  /*61e40*/  HMMA.1688.F32.TF32 R20, R80.reuse, R54, R92 ;  /* 0x000000365014723c */ /* 0x040fee000008105c */
[----:B------:R-:W-:Y:S01]  /*61e50*/  STL.64 [R1+0x90], R16 ;  /* 0x0000901001007387 */ /* 0x000fe20000100a00 */
[----:B------:R2:W-:Y:S07]  /*61e60*/  STL.64 [R1+0x98], R18 ;  /* 0x0000981201007387 */ /* 0x0005ee0000100a00 */
[----:B------:R-:W-:Y:S02]  /*61e70*/  STL.64 [R1+0x80], R12 ;  /* 0x0000800c01007387 */ /* 0x000fe40000100a00 */
[----:B------:R3:W-:Y:S01]  /*61e80*/  STL.64 [R1+0x88], R14 ;  /* 0x0000880e01007387 */ /* 0x0007e20000100a00 */
[C---:B--2---:R-:W-:Y:S08]  /*61e90*/  HMMA.1688.F32.TF32 R16, R80.reuse, R50, R88 ;  /* 0x000000325010723c */ /* 0x044ff00000081058 */
[----:B---3--:R-:W-:Y:S01]  /*61ea0*/  HMMA.1688.F32.TF32 R12, R80, R46, R84 ;  /* 0x0000002e500c723c */ /* 0x008fe20000081054 */
[----:B------:R-:W-:Y:S01]  /*61eb0*/  STL.64 [R1+0x150], R20 ;  /* 0x0001501401007387 */ /* 0x000fe20000100a00 */
[----:B------:R-:W-:Y:S02]  /*61ec0*/  STL.64 [R1+0x158], R22 ;  /* 0x0001581601007387 */ /* 0x000fe40000100a00 */
[----:B------:R-:W2:Y:S02]  /*61ed0*/  LDL.LU R88, [R1+0x2d00] ;  /* 0x002d000001587983 */ /* 0x000ea40000300800 */
[----:B------:R-:W-:-:S09]  /*61ee0*/  IMAD.MOV.U32 R108, RZ, RZ, R72 ;  /* 0x000000ffff6c7224 */ /* 0x000fd200078e0048 */
[----:B------:R3:W-:Y:S01]  /*61ef0*/  STL.64 [R1+0x140], R16 ;  /* 0x0001401001007387 */ /* 0x0007e20000100a00 */
[----:B------:R4:W-:Y:S07]  /*61f00*/  STL.64 [R1+0x148], R18 ;  /* 0x0001481201007387 */ /* 0x0009ee0000100a00 */
[----:B------:R1:W-:Y:S02]  /*61f10*/  STL.64 [R1+0x1d0], R12 ;  /* 0x0001d00c01007387 */ /* 0x0003e40000100a00 */
[----:B------:R1:W-:Y:S01]  /*61f20*/  STL.64 [R1+0x1d8], R14 ;  /* 0x0001d80e01007387 */ /* 0x0003e20000100a00 */
        /* <DEDUP_REMOVED lines=20> */
[----:B------:R-:W-:Y:S01]  /*62070*/  MOV R109, R73 ;  /* 0x00000049006d7202 */ /* 0x000fe20000000f00 */
[----:B------:R-:W-:Y:S01]  /*62080*/  IMAD.MOV.U32 R110, RZ, RZ, R53 ;  /* 0x000000ffff6e7224 */ /* 0x000fe200078e0035 */
[----:B------:R-:W3:Y:S01]  /*62090*/  LDL.LU R73, [R1+0x3bb4] ;  /* 0x003bb40001497983 */ /* 0x000ee20000300800 */
[----:B------:R-:W3:Y:S02]  /*620a0*/  LDL.LU R53, [R1+0x3bb0] ;  /* 0x003bb00001357983 */ /* 0x000ee40000300800 */
[----:B------:R-:W-:-:S02]  /*620b0*/  IMAD.MOV.U32 R111, RZ, RZ, R65 ;  /* 0x000000ffff6f7224 */ /* 0x000fc400078e0041 */
[----:B------:R-:W-:Y:S01]  /*620c0*/  IMAD.MOV.U32 R112, RZ, RZ, R49 ;  /* 0x000000ffff707224 */ /* 0x000fe200078e0031 */
[----:B------:R-:W4:Y:S01]  /*620d0*/  LDL.LU R65, [R1+0x3bac] ;  /* 0x003bac0001417983 */ /* 0x000f220000300800 */
[----:B------:R-:W4:Y:S02]  /*620e0*/  LDL.LU R116, [R1+0x1760] ;  /* 0x0017600001747983 */ /* 0x000f240000300800 */
[----:B------:R-:W4:Y:S02]  /*620f0*/  LDL.LU R64, [R1+0x3ba8] ;  /* 0x003ba80001407983 */ /* 0x000f240000300800 */
[----:B------:R-:W4:Y:S01]  /*62100*/  LDL.LU R52, [R1+0x3ba4] ;  /* 0x003ba40001347983 */ /* 0x000f220000300800 */
[----:B------:R-:W4:Y:S01]  /*62110*/  LDL.LU R48, [R1+0x3ba0] ;  /* 0x003ba00001307983 */ /* 0x000f220000300800 */
[----:B------:R-:W-:Y:S01]  /*62120*/  MOV R114, R57 ;  /* 0x0000003900727202 */ /* 0x000fe20000000f00 */
[----:B------:R-:W-:Y:S02]  /*62130*/  IMAD.MOV.U32 R115, RZ, RZ, R56 ;  /* 0x000000ffff737224 */ /* 0x000fe400078e0038 */
[----:B------:R-:W-:Y:S01]  /*62140*/  BAR.SYNC.DEFER_BLOCKING 0x0 ;  /* 0x0000000000007b1d */ /* 0x000fe20000010000 */
[----:B--2---:R-:W-:-:S02]  /*62150*/  IMAD.MOV.U32 R123, RZ, RZ, R72 ;  /* 0x000000ffff7b7224 */ /* 0x004fc400078e0048 */
[----:B---3--:R-:W-:Y:S01]  /*62160*/  IMAD.MOV.U32 R120, RZ, RZ, R53 ;  /* 0x000000ffff787224 */ /* 0x008fe200078e0035 */
[----:B------:R-:W-:Y:S02]  /*62170*/  MOV R122, R73 ;  /* 0x00000049007a7202 */ /* 0x000fe40000000f00 */
[----:B------:R-:W2:Y:S01]  /*62180*/  LDL.LU R53, [R1+0x3b9c] ;  /* 0x003b9c0001357983 */ /* 0x000ea20000300800 */
[----:B----4-:R-:W-:-:S03]  /*62190*/  IMAD.MOV.U32 R121, RZ, RZ, R65 ;  /* 0x000000ffff797224 */ /* 0x010fc600078e0041 */
[----:B------:R-:W3:Y:S01]  /*621a0*/  LDL.LU R65, [R1+0x3b98] ;  /* 0x003b980001417983 */ /* 0x000ee20000300800 */
[----:B------:R-:W4:Y:S03]  /*621b0*/  LDL.LU R73, [R1+0x3b94] ;  /* 0x003b940001497983 */ /* 0x000f260000300800 */
[----:B------:R-:W2:Y:S01]  /*621c0*/  LDL.LU R72, [R1+0x3b90] ;  /* 0x003b900001487983 */ /* 0x000ea20000300800 */
[----:B------:R-:W2:Y:S02]  /*621d0*/  LDL.LU R124, [R1+0x1740] ;  /* 0x00174000017c7983 */ /* 0x000ea40000300800 */
[----:B------:R-:W-:Y:S02]  /*621e0*/  IMAD.MOV.U32 R125, RZ, RZ, R48 ;  /* 0x000000ffff7d7224 */ /* 0x000fe400078e0030 */
[----:B------:R-:W-:Y:S01]  /*621f0*/  IMAD.MOV.U32 R126, RZ, RZ, R52 ;  /* 0x000000ffff7e7224 */ /* 0x000fe200078e0034 */
[----:B------:R-:W2:Y:S01]  /*62200*/  LDL.LU R48, [R1+0x3b8c] ;  /* 0x003b8c0001307983 */ /* 0x000ea20000300800 */
[----:B------:R-:W3:Y:S01]  /*62210*/  LDL.LU R52, [R1+0x3b88] ;  /* 0x003b880001347983 */ /* 0x000ee20000300800 */
[----:B------:R-:W-:-:S02]  /*62220*/  MOV R127, R64 ;  /* 0x00000040007f7202 */ /* 0x000fc40000000f00 */
[----:B------:R-:W4:Y:S01]  /*62230*/  LDL.LU R64, [R1+0x3b84] ;  /* 0x003b840001407983 */ /* 0x000f220000300800 */
[----:B------:R-:W4:Y:S02]  /*62240*/  LDL.LU R132, [R1+0x1720] ;  /* 0x0017200001847983 */ /* 0x000f240000300800 */
[----:B------:R-:W4:Y:S02]  /*62250*/  LDL.LU R133, [R1+0x1724] ;  /* 0x0017240001857983 */ /* 0x000f240000300800 */
[----:B------:R-:W4:Y:S01]  /*62260*/  LDL.LU R134, [R1+0x1728] ;  /* 0x0017280001867983 */ /* 0x000f220000300800 */
[----:B------:R-:W4:Y:S01]  /*62270*/  LDL.LU R135, [R1+0x172c] ;  /* 0x00172c0001877983 */ /* 0x000f220000300800 */
[----:B------:R-:W4:Y:S02]  /*62280*/  LDL.LU R136, [R1+0x1710] ;  /* 0x0017100001887983 */ /* 0x000f240000300800 */
[----:B--2---:R-:W-:Y:S02]  /*62290*/  IMAD.MOV.U32 R139, RZ, RZ, R48 ;  /* 0x000000ffff8b7224 */ /* 0x004fe400078e0030 */
[----:B---3--:R-:W-:-:S02]  /*622a0*/  IMAD.MOV.U32 R138, RZ, RZ, R52 ;  /* 0x000000ffff8a7224 */ /* 0x008fc400078e0034 */
[----:B----4-:R-:W-:Y:S02]  /*622b0*/  IMAD.MOV.U32 R137, RZ, RZ, R64 ;  /* 0x000000ffff897224 */ /* 0x010fe400078e0040 */
[----:B------:R-:W2:Y:S01]  /*622c0*/  LDL.LU R64, [R1+0x3b80] ;  /* 0x003b800001407983 */ /* 0x000ea20000300800 */
[----:B------:R-:W3:Y:S02]  /*622d0*/  LDL.LU R52, [R1+0x3b7c] ;  /* 0x003b7c0001347983 */ /* 0x000ee40000300800 */
        /* <DEDUP_REMOVED lines=53> */
[----:B-1----:R-:W4:Y:S01]  /*62630*/  LDL.LU R12, [R1+0x2820] ;  /* 0x00282000010c7983 */ /* 0x002f220000300800 */
[----:B------:R-:W4:Y:S01]  /*62640*/  LDL.LU R13, [R1+0x2824] ;  /* 0x00282400010d7983 */ /* 0x000f220000300800 */
[----:B------:R-:W4:Y:S02]  /*62650*/  LDL.LU R14, [R1+0x2828] ;  /* 0x00282800010e7983 */ /* 0x000f240000300800 */
[----:B------:R-:W4:Y:S02]  /*62660*/  LDL.LU R15, [R1+0x282c] ;  /* 0x00282c00010f7983 */ /* 0x000f240000300800 */
[----:B------:R-:W4:Y:S01]  /*62670*/  LDL.LU R216, [R1+0x1a80] ;  /* 0x001a800001d87983 */ /* 0x000f220000300800 */
[----:B------:R-:W4:Y:S01]  /*62680*/  LDL.LU R217, [R1+0x1a84] ;  /* 0x001a840001d97983 */ /* 0x000f220000300800 */
[----:B------:R-:W4:Y:S02]  /*62690*/  LDL.LU R218, [R1+0x1a88] ;  /* 0x001a880001da7983 */ /* 0x000f240000300800 */
[----:B------:R-:W4:Y:S02]  /*626a0*/  LDL.LU R219, [R1+0x1a8c] ;  /* 0x001a8c0001db7983 */ /* 0x000f240000300800 */
[----:B------:R-:W4:Y:S02]  /*626b0*/  LDL.LU R148, [R1+0x1940] ;  /* 0x0019400001947983 */ /* 0x000f240000300800 */
[----:B------:R-:W-:Y:S01]  /*626c0*/  IMAD.MOV.U32 R128, RZ, RZ, R72 ;  /* 0x000000ffff807224 */ /* 0x000fe200078e0048 */
[----:B------:R-:W-:Y:S01]  /*626d0*/  MOV R129, R73 ;  /* 0x0000004900817202 */ /* 0x000fe20000000f00 */
[----:B------:R-:W-:-:S02]  /*626e0*/  IMAD.MOV.U32 R130, RZ, RZ, R65 ;  /* 0x000000ffff827224 */ /* 0x000fc400078e0041 */
[----:B------:R-:W-:Y:S02]  /*626f0*/  IMAD.MOV.U32 R131, RZ, RZ, R53 ;  /* 0x000000ffff837224 */ /* 0x000fe400078e0035 */
[----:B--2---:R-:W-:Y:S02]  /*62700*/  IMAD.MOV.U32 R151, RZ, RZ, R64 ;  /* 0x000000ffff977224 */ /* 0x004fe400078e0040 */
[----:B---3--:R-:W-:Y:S01]  /*62710*/  IMAD.MOV.U32 R150, RZ, RZ, R52 ;  /* 0x000000ffff967224 */ /* 0x008fe200078e0034 */
[----:B----4-:R-:W-:Y:S02]  /*62720*/  MOV R149, R48 ;  /* 0x0000003000957202 */ /* 0x010fe40000000f00 */
[----:B------:R-:W2:Y:S01]  /*62730*/  LDL.LU R48, [R1+0x3b74] ;  /* 0x003b740001307983 */ /* 0x000ea20000300800 */
[----:B------:R-:W3:Y:S02]  /*62740*/  LDL.LU R52, [R1+0x3b70] ;  /* 0x003b700001347983 */ /* 0x000ee40000300800 */
[----:B------:R-:W4:Y:S02]  /*62750*/  LDL.LU R64, [R1+0x3b6c] ;  /* 0x003b6c0001407983 */ /* 0x000f240000300800 */
[----:B------:R-:W2:Y:S01]  /*62760*/  LDL.LU R72, [R1+0x3b68] ;  /* 0x003b680001487983 */ /* 0x000ea20000300800 */
[----:B------:R-:W2:Y:S01]  /*62770*/  LDL.LU R73, [R1+0x3b64] ;  /* 0x003b640001497983 */ /* 0x000ea20000300800 */
[----:B------:R-:W2:Y:S02]  /*62780*/  LDL.LU R65, [R1+0x3b60] ;  /* 0x003b600001417983 */ /* 0x000ea40000300800 */
[----:B------:R-:W2:Y:S02]  /*62790*/  LDL.LU R53, [R1+0x3b5c] ;  /* 0x003b5c0001357983 */ /* 0x000ea40000300800 */
[----:B------:R-:W2:Y:S01]  /*627a0*/  LDL.LU R49, [R1+0x3b58] ;  /* 0x003b580001317983 */ /* 0x000ea20000300800 */
[----:B------:R-:W2:Y:S01]  /*627b0*/  LDL.LU R113, [R1+0x1784] ;  /* 0x0017840001717983 */ /* 0x000ea20000300800 */
[C---:B------:R-:W-:Y:S11]  /*627c0*/  HMMA.1688.F32.TF32 R36, R80.reuse, R42, R36 ;  /* 0x0000002a5024723c */ /* 0x040ff60000081024 */
[----:B------:R-:W-:Y:S11]  /*627d0*/  @!UPT UIADD3 URZ, URZ, URZ, URZ ;  /* 0x0000003f3f3ff290 */ /* 0x000ff6000fffe03f */
[----:B------:R-:W-:Y:S01]  /*627e0*/  @!UPT UIADD3 URZ, URZ, URZ, URZ ;  /* 0x0000003f3f3ff290 */ /* 0x000fe2000fffe03f */
[----:B------:R-:W-:Y:S01]  /*627f0*/  STL.64 [R1+0x1c0], R36 ;  /* 0x0001c02401007387 */ /* 0x000fe20000100a00 */
[----:B------:R1:W-:Y:S03]  /*62800*/  STL.64 [R1+0x1c8], R38 ;  /* 0x0001c82601007387 */ /* 0x0003e60000100a00 */
[----:B-1----:R-:W2:Y:S01]  /*62810*/  LDL.LU.64 R38, [R1+0x3b50] ;  /* 0x003b500001267983 */ /* 0x002ea20000300a00 */
[----:B------:R-:W3:Y:S01]  /*62820*/  LDL.LU.64 R36, [R1+0x3b48] ;  /* 0x003b480001247983 */ /* 0x000ee20000300a00 */
[C---:B--2---:R-:W-:Y:S11]  /*62830*/  HMMA.1688.F32.TF32 R32, R80.reuse, R38, R32 ;  /* 0x000000265020723c */ /* 0x044ff60000081020 */
        /* <DEDUP_REMOVED lines=51> */
[----:B------:R-:W-:Y:S08]  /*62b70*/  HMMA.1688.F32.TF32 R112, R80, R166, R112 ;  /* 0x000000a65070723c */ /* 0x000ff00000081070 */
[----:B------:R-:W-:Y:S01]  /*62b80*/  HMMA.1688.F32.TF32 R56, R76, R58, R92 ;  /* 0x0000003a4c38723c */ /* 0x000fe2000008105c */
[----:B------:R-:W-:-:S02]  /*62b90*/  IMAD.MOV.U32 R152, RZ, RZ, R73 ;  /* 0x000000ffff987224 */ /* 0x000fc400078e0049 */
[----:B------:R-:W-:-:S05]  /*62ba0*/  IMAD.MOV.U32 R153, RZ, RZ, R72 ;  /* 0x000000ffff997224 */ /* 0x000fca00078e0048 */
[----:B------:R-:W-:Y:S01]  /*62bb0*/  HMMA.1688.F32.TF32 R72, R76, R74, R104 ;  /* 0x0000004a4c48723c */ /* 0x000fe20000081068 */
[----:B------:R-:W-:Y:S02]  /*62bc0*/  IMAD.MOV.U32 R92, RZ, RZ, R44 ;  /* 0x000000ffff5c7224 */ /* 0x000fe400078e002c */
[----:B------:R-:W-:-:S04]  /*62bd0*/  IMAD.MOV.U32 R93, RZ, RZ, R45 ;  /* 0x000000ffff5d7224 */ /* 0x000fc800078e002d */
[----:B------:R-:W-:Y:S02]  /*62be0*/  IMAD.MOV.U32 R104, RZ, RZ, R243 ;  /* 0x000000ffff687224 */ /* 0x000fe400078e00f3 */
[----:B------:R-:W-:Y:S01]  /*62bf0*/  IMAD.MOV.U32 R105, RZ, RZ, R242 ;  /* 0x000000ffff697224 */ /* 0x000fe200078e00f2 */
[C---:B--2---:R-:W-:Y:S11]  /*62c00*/  HMMA.1688.F32.TF32 R244, R80.reuse, R14, R244 ;  /* 0x0000000e50f4723c */ /* 0x044ff600000810f4 */
[----:B------:R-:W-:Y:S11]  /*62c10*/  @!UPT UIADD3 URZ, URZ, URZ, URZ ;  /* 0x0000003f3f3ff290 */ /* 0x000ff6000fffe03f */
[----:B------:R-:W-:Y:S01]  /*62c20*/  @!UPT UIADD3 URZ, URZ, URZ, URZ ;  /* 0x0000003f3f3ff290 */ /* 0x000fe2000fffe03f */
[----:B------:R-:W-:Y:S01]  /*62c30*/  STL.64 [R1+0x470], R244 ;  /* 0x000470f401007387 */ /* 0x000fe20000100a00 */
[----:B------:R1:W-:Y:S02]  /*62c40*/  STL.64 [R1+0x478], R246 ;  /* 0x000478f601007387 */ /* 0x0003e40000100a00 */
[C---:B-1----:R-:W-:Y:S08]  /*62c50*/  HMMA.1688.F32.TF32 R244, R80.reuse, R6, R156 ;  /* 0x0000000650f4723c */ /* 0x042ff0000008109c */
[C---:B------:R-:W-:Y:S01]  /*62c60*/  HMMA.1688.F32.TF32 R156, R80.reuse, R214, R216 ;  /* 0x000000d6509c723c */ /* 0x040fe200000810d8 */
[----:B------:R-:W-:Y:S01]  /*62c70*/  STL.64 [R1+0x460], R248 ;  /* 0x000460f801007387 */ /* 0x000fe20000100a00 */
[----:B------:R-:W-:Y:S06]  /*62c80*/  STL.64 [R1+0x468], R250 ;  /* 0x000468fa01007387 */ /* 0x000fec0000100a00 */
[C---:B------:R-:W-:Y:S07]  /*62c90*/  HMMA.1688.F32.TF32 R216, R80.reuse, R206, R224 ;  /* 0x000000ce50d8723c */ /* 0x040fee00000810e0 */
[----:B------:R-:W-:Y:S01]  /*62ca0*/  STL.64 [R1+0x450], R244 ;  /* 0x000450f401007387 */ /* 0x000fe20000100a00 */
[----:B------:R-:W-:Y:S07]  /*62cb0*/  STL.64 [R1+0x458], R246 ;  /* 0x000458f601007387 */ /* 0x000fee0000100a00 */
[----:B------:R-:W-:Y:S02]  /*62cc0*/  STL.64 [R1+0x1680], R156 ;  /* 0x0016809c01007387 */ /* 0x000fe40000100a00 */
[----:B------:R1:W-:Y:S02]  /*62cd0*/  STL.64 [R1+0x1688], R158 ;  /* 0x0016889e01007387 */ /* 0x0003e40000100a00 */
[C---:B-1----:R-:W-:Y:S01]  /*62ce0*/  HMMA.1688.F32.TF32 R156, R80.reuse, R202, R228 ;  /* 0x000000ca509c723c */ /* 0x042fe200000810e4 */
[----:B------:R-:W-:Y:S01]  /*62cf0*/  STL.64 [R1+0x16b0], R220 ;  /* 0x0016b0dc01007387 */ /* 0x000fe20000100a00 */
[----:B------:R-:W-:Y:S06]  /*62d00*/  STL.64 [R1+0x16b8], R222 ;  /* 0x0016b8de01007387 */ /* 0x000fec0000100a00 */
[----:B------:R-:W-:Y:S01]  /*62d10*/  HMMA.1688.F32.TF32 R80, R80, R162, R108 ;  /* 0x000000a25050723c */ /* 0x000fe2000008106c */
[----:B------:R-:W-:Y:S01]  /*62d20*/  STL.64 [R1+0x16c0], R216 ;  /* 0x0016c0d801007387 */ /* 0x000fe20000100a00 */
[----:B------:R-:W-:Y:S11]  /*62d30*/  STL.64 [R1+0x16c8], R218 ;  /* 0x0016c8da01007387 */ /* 0x000ff60000100a00 */
[----:B------:R-:W-:Y:S02]  /*62d40*/  @!UPT UIADD3 URZ, URZ, URZ, URZ ;  /* 0x0000003f3f3ff290 */ /* 0x000fe4000fffe03f */
        /* <DEDUP_REMOVED lines=14> */
[----:B------:R1:W-:Y:S02]  /*62e30*/  STL.64 [R1+0x1750], R120 ;  /* 0x0017507801007387 */ /* 0x0003e40000100a00 */
[----:B------:R-:W-:Y:S01]  /*62e40*/  STL.64 [R1+0x1758], R122 ;  /* 0x0017587a01007387 */ /* 0x000fe20000100a00 */
[----:B------:R2:W-:Y:S01]  /*62e50*/  STL.64 [R1+0x1760], R116 ;  /* 0x0017607401007387 */ /* 0x0005e20000100a00 */
[----:B------:R-:W-:Y:S02]  /*62e60*/  STL.64 [R1+0x1768], R118 ;  /* 0x0017687601007387 */ /* 0x000fe40000100a00 */
[----:B------:R-:W-:Y:S02]  /*62e70*/  STL.64 [R1+0x1780], R112 ;  /* 0x0017807001007387 */ /* 0x000fe40000100a00 */
[----:B------:R-:W-:Y:S01]  /*62e80*/  STL.64 [R1+0x1788], R114 ;  /* 0x0017887201007387 */ /* 0x000fe20000100a00 */
[----:B------:R3:W-:Y:S01]  /*62e90*/  STL.64 [R1+0x1770], R80 ;  /* 0x0017705001007387 */ /* 0x0007e20000100a00 */
[----:B------:R3:W-:Y:S02]  /*62ea0*/  STL.64 [R1+0x1778], R82 ;  /* 0x0017785201007387 */ /* 0x0007e40000100a00 */
[----:B------:R-:W3:Y:S02]  /*62eb0*/  LDL.LU R44, [R1+0x3ae4] ;  /* 0x003ae400012c7983 */ /* 0x000ee40000300800 */
[----:B------:R-:W3:Y:S01]  /*62ec0*/  LDL.LU R45, [R1+0x3ae0] ;  /* 0x003ae000012d7983 */ /* 0x000ee20000300800 */
[----:B------:R-:W3:Y:S01]  /*62ed0*/  LDL.LU R243, [R1+0x3adc] ;  /* 0x003adc0001f37983 */ /* 0x000ee20000300800 */
[----:B------:R-:W3:Y:S02]  /*62ee0*/  LDL.LU R242, [R1+0x3ad8] ;  /* 0x003ad80001f27983 */ /* 0x000ee40000300800 */
[----:B-1----:R-:W-:-:S02]  /*62ef0*/  IMAD.MOV.U32 R120, RZ, RZ, R60 ;  /* 0x000000ffff787224 */ /* 0x002fc400078e003c */
[----:B--2---:R-:W-:Y:S02]  /*62f00*/  IMAD.MOV.U32 R116, RZ, RZ, R252 ;  /* 0x000000ffff747224 */ /* 0x004fe400078e00fc */
[----:B------:R-:W-:Y:S01]  /*62f10*/  IMAD.MOV.U32 R117, RZ, RZ, R0 ;  /* 0x000000ffff757224 */ /* 0x000fe200078e0000 */
[----:B------:R-:W2:Y:S01]  /*62f20*/  LDL.LU R252, [R1+0x3ad4] ;  /* 0x003ad40001fc7983 */ /* 0x000ea20000300800 */
[----:B------:R-:W3:Y:S02]  /*62f30*/  LDL.LU R0, [R1+0x3ad0] ;  /* 0x003ad00001007983 */ /* 0x000ee40000300800 */
[----:B------:R-:W4:Y:S02]  /*62f40*/  LDL.LU R60, [R1+0x3acc] ;  /* 0x003acc00013c7983 */ /* 0x000f240000300800 */
[----:B------:R-:W-:Y:S02]  /*62f50*/  IMAD.MOV.U32 R121, RZ, RZ, R61 ;  /* 0x000000ffff797224 */ /* 0x000fe400078e003d */
[----:B------:R-:W4:Y:S01]  /*62f60*/  LDL.LU R61, [R1+0x3ac8] ;  /* 0x003ac800013d7983 */ /* 0x000f220000300800 */
[----:B------:R-:W-:-:S02]  /*62f70*/  IMAD.MOV.U32 R136, RZ, RZ, R2 ;  /* 0x000000ffff887224 */ /* 0x000fc400078e0002 */
[----:B------:R-:W4:Y:S02]  /*62f80*/  LDL.LU R2, [R1+0x3ac4] ;  /* 0x003ac40001027983 */ /* 0x000f240000300800 */
[----:B------:R-:W-:Y:S02]  /*62f90*/  IMAD.MOV.U32 R137, RZ, RZ, R69 ;  /* 0x000000ffff897224 */ /* 0x000fe400078e0045 */
[----:B------:R-:W-:Y:S01]  /*62fa0*/  IMAD.MOV.U32 R140, RZ, RZ, R68 ;  /* 0x000000ffff8c7224 */ /* 0x000fe200078e0044 */
[----:B------:R-:W4:Y:S01]  /*62fb0*/  LDL.LU R69, [R1+0x3ac0] ;  /* 0x003ac00001457983 */ /* 0x000f220000300800 */
[----:B------:R-:W4:Y:S02]  /*62fc0*/  LDL.LU R68, [R1+0x3abc] ;  /* 0x003abc0001447983 */ /* 0x000f240000300800 */
[----:B--2---:R-:W-:Y:S01]  /*62fd0*/  IMAD.MOV.U32 R131, RZ, RZ, R252 ;  /* 0x000000ffff837224 */ /* 0x004fe200078e00fc */
[----:B---3--:R-:W-:Y:S01]  /*62fe0*/  MOV R130, R0 ;  /* 0x0000000000827202 */ /* 0x008fe20000000f00 */
[----:B----4-:R-:W-:-:S02]  /*62ff0*/  IMAD.MOV.U32 R129, RZ, RZ, R60 ;  /* 0x000000ffff817224 */ /* 0x010fc400078e003c */
[----:B------:R-:W-:Y:S02]  /*63000*/  IMAD.MOV.U32 R128, RZ, RZ, R61 ;  /* 0x000000ffff807224 */ /* 0x000fe400078e003d */
[----:B------:R-:W2:Y:S01]  /*63010*/  LDL.LU R61, [R1+0x3ab8] ;  /* 0x003ab800013d7983 */ /* 0x000ea20000300800 */
[----:B------:R-:W2:Y:S02]  /*63020*/  LDL.LU R60, [R1+0x3ab4] ;  /* 0x003ab400013c7983 */ /* 0x000ea40000300800 */
[----:B------:R-:W3:Y:S02]  /*63030*/  LDL.LU R0, [R1+0x3ab0] ;  /* 0x003ab00001007983 */ /* 0x000ee40000300800 */
[----:B------:R-:W4:Y:S01]  /*63040*/  LDL.LU R252, [R1+0x3aac] ;  /* 0x003aac0001fc7983 */ /* 0x000f220000300800 */
[----:B------:R-:W-:Y:S01]  /*63050*/  MOV R154, R65 ;  /* 0x00000041009a7202 */ /* 0x000fe20000000f00 */
[----:B------:R-:W-:Y:S01]  /*63060*/  IMAD.MOV.U32 R155, RZ, RZ, R64 ;  /* 0x000000ffff9b7224 */ /* 0x000fe200078e0040 */
[C---:B------:R-:W-:Y:S08]  /*63070*/  HMMA.1688.F32.TF32 R148, R76.reuse, R70, R100 ;  /* 0x000000464c94723c */ /* 0x040ff00000081064 */
[C---:B------:R-:W-:Y:S08]  /*63080*/  HMMA.1688.F32.TF32 R64, R76.reuse, R66, R152 ;  /* 0x000000424c40723c */ /* 0x040ff00000081098 */
[----:B------:R-:W-:Y:S01]  /*63090*/  HMMA.1688.F32.TF32 R152, R76, R62, R96 ;  /* 0x0000003e4c98723c */ /* 0x000fe20000081060 */
[----:B------:R-:W2:Y:S01]  /*630a0*/  LDL.LU R70, [R1+0x2998] ;  /* 0x0029980001467983 */ /* 0x000ea20000300800 */
[----:B------:R-:W-:-:S03]  /*630b0*/  IMAD.MOV.U32 R71, RZ, RZ, R2 ;  /* 0x000000ffff477224 */ /* 0x000fc600078e0002 */
[----:B------:R-:W2:Y:S02]  /*630c0*/  LDL.LU R2, [R1+0x3aa8] ;  /* 0x003aa80001027983 */ /* 0x000ea40000300800 */
[----:B---3--:R-:W-:Y:S01]  /*630d0*/  IMAD.MOV.U32 R62, RZ, RZ, R0 ;  /* 0x000000ffff3e7224 */ /* 0x008fe200078e0000 */
[----:B----4-:R-:W-:Y:S01]  /*630e0*/  MOV R63, R252 ;  /* 0x000000fc003f7202 */ /* 0x010fe20000000f00 */
        /* <DEDUP_REMOVED lines=27> */
[----:B------:R-:W-:-:S02]  /*632a0*/  IMAD.MOV.U32 R84, RZ, RZ, R53 ;  /* 0x000000ffff547224 */ /* 0x000fc400078e0035 */
[----:B------:R-:W-:Y:S01]  /*632b0*/  IMAD.MOV.U32 R85, RZ, RZ, R52 ;  /* 0x000000ffff557224 */ /* 0x000fe200078e0034 */
[----:B------:R-:W-:Y:S01]  /*632c0*/  MOV R86, R49 ;  /* 0x0000003100567202 */ /* 0x000fe20000000f00 */
[----:B------:R-:W-:Y:S01]  /*632d0*/  IMAD.MOV.U32 R87, RZ, RZ, R48 ;  /* 0x000000ffff577224 */ /* 0x000fe200078e0030 */
[----:B------:R-:W-:Y:S01]  /*632e0*/  MOV R80, R242 ;  /* 0x000000f200507202 */ /* 0x000fe20000000f00 */
[----:B------:R-:W-:Y:S02]  /*632f0*/  IMAD.MOV.U32 R81, RZ, RZ, R243 ;  /* 0x000000ffff517224 */ /* 0x000fe400078e00f3 */
[----:B------:R-:W-:Y:S02]  /*63300*/  IMAD.MOV.U32 R82, RZ, RZ, R45 ;  /* 0x000000ffff527224 */ /* 0x000fe400078e002d */
[----:B------:R-:W-:Y:S02]  /*63310*/  IMAD.MOV.U32 R83, RZ, RZ, R44 ;  /* 0x000000ffff537224 */ /* 0x000fe400078e002c */
[----:B------:R-:W-:Y:S01]  /*63320*/  IMAD.MOV.U32 R141, RZ, RZ, R241 ;  /* 0x000000ffff8d7224 */ /* 0x000fe200078e00f1 */
[----:B------:R-:W-:Y:S01]  /*63330*/  MOV R142, R213 ;  /* 0x000000d5008e7202 */ /* 0x000fe20000000f00 */
[----:B------:R-:W-:Y:S01]  /*63340*/  IMAD.MOV.U32 R143, RZ, RZ, R212 ;  /* 0x000000ffff8f7224 */ /* 0x000fe200078e00d4 */
[----:B------:R-:W-:Y:S01]  /*63350*/  HMMA.1688.F32.TF32 R52, R76, R54, R88 ;  /* 0x000000364c34723c */ /* 0x000fe20000081058 */
[----:B------:R-:W-:Y:S01]  /*63360*/  MOV R138, R209 ;  /* 0x000000d1008a7202 */ /* 0x000fe20000000f00 */
[----:B------:R-:W-:-:S06]  /*63370*/  IMAD.MOV.U32 R139, RZ, RZ, R208 ;  /* 0x000000ffff8b7224 */ /* 0x000fcc00078e00d0 */
[C---:B------:R-:W-:Y:S01]  /*63380*/  HMMA.1688.F32.TF32 R48, R76.reuse, R50, R84 ;  /* 0x000000324c30723c */ /* 0x040fe20000081054 */
[----:B------:R-:W-:Y:S01]  /*63390*/  IMAD.MOV.U32 R132, RZ, RZ, R41 ;  /* 0x000000ffff847224 */ /* 0x000fe200078e0029 */
[----:B------:R-:W-:Y:S01]  /*633a0*/  MOV R133, R40 ;  /* 0x0000002800857202 */ /* 0x000fe20000000f00 */
[----:B------:R-:W-:Y:S02]  /*633b0*/  IMAD.MOV.U32 R134, RZ, RZ, R37 ;  /* 0x000000ffff867224 */ /* 0x000fe400078e0025 */
[----:B------:R-:W-:Y:S01]  /*633c0*/  IMAD.MOV.U32 R88, RZ, RZ, R17 ;  /* 0x000000ffff587224 */ /* 0x000fe200078e0011 */
[----:B------:R-:W-:Y:S01]  /*633d0*/  MOV R89, R16 ;  /* 0x0000001000597202 */ /* 0x000fe20000000f00 */
[----:B------:R-:W-:Y:S01]  /*633e0*/  IMAD.MOV.U32 R135, RZ, RZ, R36 ;  /* 0x000000ffff877224 */ /* 0x000fe200078e0024 */
[----:B--2---:R-:W-:Y:S01]  /*633f0*/  HMMA.1688.F32.TF32 R16, R76, R18, R60 ;  /* 0x000000124c10723c */ /* 0x004fe2000008103c */
[----:B------:R-:W-:Y:S02]  /*63400*/  IMAD.MOV.U32 R86, RZ, RZ, R5 ;  /* 0x000000ffff567224 */ /* 0x000fe400078e0005 */
[----:B------:R-:W-:-:S05]  /*63410*/  IMAD.MOV.U32 R87, RZ, RZ, R4 ;  /* 0x000000ffff577224 */ /* 0x000fca00078e0004 */
[C---:B------:R-:W-:Y:S08]  /*63420*/  HMMA.1688.F32.TF32 R60, R76.reuse, R6, R80 ;  /* 0x000000064c3c723c */ /* 0x040ff00000081050 */
[----:B------:R-:W-:Y:S01]  /*63430*/  HMMA.1688.F32.TF32 R4, R76, R214, R140 ;  /* 0x000000d64c04723c */ /* 0x000fe2000008108c */
[----:B------:R-:W-:Y:S02]  /*63440*/  IMAD.MOV.U32 R90, RZ, RZ, R13 ;  /* 0x000000ffff5a7224 */ /* 0x000fe400078e000d */
[----:B------:R-:W-:-:S05]  /*63450*/  IMAD.MOV.U32 R91, RZ, RZ, R12 ;  /* 0x000000ffff5b7224 */ /* 0x000fca00078e000c */
[C---:B------:R-:W-:Y:S08]  /*63460*/  HMMA.1688.F32.TF32 R12, R76.reuse, R14, R68 ;  /* 0x0000000e4c0c723c */ /* 0x040ff00000081044 */
[----:B------:R-:W-:Y:S01]  /*63470*/  HMMA.1688.F32.TF32 R68, R76, R210, R136 ;  /* 0x000000d24c44723c */ /* 0x000fe20000081088 */
[----:B------:R-:W-:-:S07]  /*63480*/  IMAD.MOV.U32 R231, RZ, RZ, R2 ;  /* 0x000000ffffe77224 */ /* 0x000fce00078e0002 */
[----:B------:R-:W-:Y:S01]  /*63490*/  HMMA.1688.F32.TF32 R80, R76, R206, R132 ;  /* 0x000000ce4c50723c */ /* 0x000fe20000081084 */
[----:B------:R-:W-:Y:S01]  /*634a0*/  IMAD.MOV.U32 R112, RZ, RZ, R33 ;  /* 0x000000ffff707224 */ /* 0x000fe200078e0021 */
        /* <DEDUP_REMOVED lines=10> */
[----:B------:R-:W-:Y:S02]  /*63550*/  IMAD.MOV.U32 R103, RZ, RZ, R20 ;  /* 0x000000ffff677224 */ /* 0x000fe400078e0014 */
[----:B------:R-:W-:Y:S01]  /*63560*/  IMAD.MOV.U32 R84, RZ, RZ, R9 ;  /* 0x000000ffff547224 */ /* 0x000fe200078e0009 */
[----:B------:R-:W-:Y:S02]  /*63570*/  MOV R85, R8 ;  /* 0x0000000800557202 */ /* 0x000fe40000000f00 */
[----:B------:R-:W-:Y:S01]  /*63580*/  MOV R122, R197 ;  /* 0x000000c5007a7202 */ /* 0x000fe20000000f00 */
[----:B------:R-:W-:Y:S01]  /*63590*/  IMAD.MOV.U32 R123, RZ, RZ, R196 ;  /* 0x000000ffff7b7224 */ /* 0x000fe200078e00c4 */
[----:B------:R-:W-:Y:S01]  /*635a0*/  HMMA.1688.F32.TF32 R8, R76, R10, R128 ;  /* 0x0000000a4c08723c */ /* 0x000fe20000081080 */
[----:B------:R-:W-:Y:S01]  /*635b0*/  MOV R118, R193 ;  /* 0x000000c100767202 */ /* 0x000fe20000000f00 */
[----:B------:R-:W-:-:S02]  /*635c0*/  IMAD.MOV.U32 R119, RZ, RZ, R192 ;  /* 0x000000ffff777224 */ /* 0x000fc400078e00c0 */
[----:B------:R-:W-:Y:S02]  /*635d0*/  IMAD.MOV.U32 R108, RZ, RZ, R189 ;  /* 0x000000ffff6c7224 */ /* 0x000fe400078e00bd */
[----:B------:R-:W-:Y:S01]  /*635e0*/  IMAD.MOV.U32 R109, RZ, RZ, R188 ;  /* 0x000000ffff6d7224 */ /* 0x000fe200078e00bc */
[----:B------:R-:W-:Y:S01]  /*635f0*/  MOV R110, R185 ;  /* 0x000000b9006e7202 */ /* 0x000fe20000000f00 */
[----:B------:R-:W-:Y:S01]  /*63600*/  IMAD.MOV.U32 R111, RZ, RZ, R184 ;  /* 0x000000ffff6f7224 */ /* 0x000fe200078e00b8 */
[----:B------:R-:W-:Y:S01]  /*63610*/  MOV R106, R181 ;  /* 0x000000b5006a7202 */ /* 0x000fe20000000f00 */
[----:B------:R-:W-:Y:S02]  /*63620*/  IMAD.MOV.U32 R107, RZ, RZ, R180 ;  /* 0x000000ffff6b7224 */ /* 0x000fe400078e00b4 */
[----:B------:R-:W-:Y:S02]  /*63630*/  IMAD.MOV.U32 R96, RZ, RZ, R177 ;  /* 0x000000ffff607224 */ /* 0x000fe400078e00b1 */
[----:B------:R-:W-:Y:S01]  /*63640*/  IMAD.MOV.U32 R97, RZ, RZ, R176 ;  /* 0x000000ffff617224 */ /* 0x000fe200078e00b0 */
[----:B------:R-:W-:Y:S01]  /*63650*/  MOV R98, R173 ;  /* 0x000000ad00627202 */ /* 0x000fe20000000f00 */
[----:B------:R-:W-:Y:S01]  /*63660*/  IMAD.MOV.U32 R99, RZ, RZ, R172 ;  /* 0x000000ffff637224 */ /* 0x000fe200078e00ac */
[----:B------:R-:W-:Y:S01]  /*63670*/  MOV R94, R169 ;  /* 0x000000a9005e7202 */ /* 0x000fe20000000f00 */
[----:B------:R-:W-:Y:S01]  /*63680*/  IMAD.MOV.U32 R95, RZ, RZ, R168 ;  /* 0x000000ffff5f7224 */ /* 0x000fe200078e00a8 */
[C---:B------:R-:W-:Y:S08]  /*63690*/  HMMA.1688.F32.TF32 R88, R76.reuse, R166, R88 ;  /* 0x000000a64c58723c */ /* 0x040ff00000081058 */
[----:B------:R-:W-:Y:S01]  /*636a0*/  HMMA.1688.F32.TF32 R92, R76, R170, R92 ;  /* 0x000000aa4c5c723c */ /* 0x000fe2000008105c */
[----:B---3--:R-:W-:-:S02]  /*636b0*/  IMAD.MOV.U32 R230, RZ, RZ, R0 ;  /* 0x000000ffffe67224 */ /* 0x008fc400078e0000 */
[----:B----4-:R-:W-:Y:S02]  /*636c0*/  IMAD.MOV.U32 R229, RZ, RZ, R252 ;  /* 0x000000ffffe57224 */ /* 0x010fe400078e00fc */
[----:B------:R-:W2:Y:S01]  /*636d0*/  LDL.LU R252, [R1+0x3a9c] ;  /* 0x003a9c0001fc7983 */ /* 0x000ea20000300800 */
[----:B------:R-:W3:Y:S02]  /*636e0*/  LDL.LU R0, [R1+0x3a98] ;  /* 0x003a980001007983 */ /* 0x000ee40000300800 */
[----:B------:R-:W4:Y:S02]  /*636f0*/  LDL.LU R2, [R1+0x3a94] ;  /* 0x003a940001027983 */ /* 0x000f240000300800 */
[----:B------:R1:W5:Y:S01]  /*63700*/  LDL.LU R242, [R1+0x3a90] ;  /* 0x003a900001f27983 */ /* 0x0003620000300800 */
[C---:B------:R-:W-:Y:S08]  /*63710*/  HMMA.1688.F32.TF32 R24, R76.reuse, R26, R224 ;  /* 0x0000001a4c18723c */ /* 0x040ff000000810e0 */
[C---:B------:R-:W-:Y:S08]  /*63720*/  HMMA.1688.F32.TF32 R32, R76.reuse, R34, R216 ;  /* 0x000000224c20723c */ /* 0x040ff000000810d8 */
[C---:B------:R-:W-:Y:S08]  /*63730*/  HMMA.1688.F32.TF32 R28, R76.reuse, R30, R220 ;  /* 0x0000001e4c1c723c */ /* 0x040ff000000810dc */
[C---:B------:R-:W-:Y:S08]  /*63740*/  HMMA.1688.F32.TF32 R40, R76.reuse, R42, R248 ;  /* 0x0000002a4c28723c */ /* 0x040ff000000810f8 */
[C---:B------:R-:W-:Y:S01]  /*63750*/  HMMA.1688.F32.TF32 R44, R76.reuse, R46, R244 ;  /* 0x0000002e4c2c723c */ /* 0x040fe200000810f4 */
[----:B------:R1:W5:Y:S01]  /*63760*/  LDL.LU.64 R246, [R1+0x3a88] ;  /* 0x003a880001f67983 */ /* 0x0003620000300a00 */
[----:B------:R1:W5:Y:S02]  /*63770*/  LDL.LU.64 R244, [R1+0x3a80] ;  /* 0x003a800001f47983 */ /* 0x0003640000300a00 */
[----:B------:R1:W5:Y:S02]  /*63780*/  LDL.LU.64 R250, [R1+0x3a78] ;  /* 0x003a780001fa7983 */ /* 0x0003640000300a00 */
[----:B------:R1:W5:Y:S02]  /*63790*/  LDL.LU.64 R248, [R1+0x3a70] ;  /* 0x003a700001f87983 */ /* 0x0003640000300a00 */
[C---:B------:R-:W-:Y:S01]  /*637a0*/  HMMA.1688.F32.TF32 R36, R76.reuse, R38, R156 ;  /* 0x000000264c24723c */ /* 0x040fe2000008109c */
[----:B------:R1:W5:Y:S01]  /*637b0*/  LDL.LU.64 R158, [R1+0x3a68] ;  /* 0x003a6800019e7983 */ /* 0x0003620000300a00 */
[----:B------:R1:W5:Y:S02]  /*637c0*/  LDL.LU.64 R156, [R1+0x3a60] ;  /* 0x003a6000019c7983 */ /* 0x0003640000300a00 */
[----:B------:R1:W5:Y:S02]  /*637d0*/  LDL.LU.64 R218, [R1+0x3a58] ;  /* 0x003a580001da7983 */ /* 0x0003640000300a00 */
[----:B------:R1:W5:Y:S01]  /*637e0*/  LDL.LU.64 R216, [R1+0x3a50] ;  /* 0x003a500001d87983 */ /* 0x0003620000300a00 */
[----:B------:R1:W5:Y:S01]  /*637f0*/  LDL.LU.64 R222, [R1+0x3a48] ;  /* 0x003a480001de7983 */ /* 0x0003620000300a00 */
[----:B------:R1:W5:Y:S02]  /*63800*/  LDL.LU.64 R220, [R1+0x3a40] ;  /* 0x003a400001dc7983 */ /* 0x0003640000300a00 */
[----:B------:R1:W5:Y:S02]  /*63810*/  LDL.LU.64 R226, [R1+0x3a38] ;  /* 0x003a380001e27983 */ /* 0x0003640000300a00 */
[----:B------:R1:W5:Y:S01]  /*63820*/  LDL.LU.64 R224, [R1+0x3a30] ;  /* 0x003a300001e07983 */ /* 0x0003620000300a00 */
[C---:B------:R-:W-:Y:S01]  /*63830*/  HMMA.1688.F32.TF32 R20, R76.reuse, R22, R228 ;  /* 0x000000164c14723c */ /* 0x040fe200000810e4 */
[----:B------:R1:W5:Y:S01]  /*63840*/  LDL.LU.64 R230, [R1+0x3a28] ;  /* 0x003a280001e67983 */ /* 0x0003620000300a00 */
[----:B------:R1:W5:Y:S02]  /*63850*/  LDL.LU.64 R228, [R1+0x3a20] ;  /* 0x003a200001e47983 */ /* 0x0003640000300a00 */
[----:B------:R-:W3:Y:S02]  /*63860*/  LDL.LU R131, [R1+0x2de4] ;  /* 0x002de40001837983 */ /* 0x000ee40000300800 */
[----:B------:R-:W-:Y:S01]  /*63870*/  STL.64 [R1+0x1200], R4 ;  /* 0x0012000401007387 */ /* 0x000fe20000100a00 */
[----:B------:R1:W-:Y:S01]  /*63880*/  STL.64 [R1+0x1208], R6 ;  /* 0x0012080601007387 */ /* 0x0003e20000100a00 */
[----:B------:R-:W-:Y:S02]  /*63890*/  STL.64 [R1+0x11d0], R68 ;  /* 0x0011d04401007387 */ /* 0x000fe40000100a00 */
[----:B------:R1:W-:Y:S02]  /*638a0*/  STL.64 [R1+0x11d8], R70 ;  /* 0x0011d84601007387 */ /* 0x0003e40000100a00 */
[----:B------:R-:W-:Y:S01]  /*638b0*/  STL.64 [R1+0x1530], R80 ;  /* 0x0015305001007387 */ /* 0x000fe20000100a00 */
[----:B------:R1:W-:Y:S02]  /*638c0*/  STL.64 [R1+0x1538], R82 ;  /* 0x0015385201007387 */ /* 0x0003e40000100a00 */
[C---:B-1----:R-:W-:Y:S08]  /*638d0*/  HMMA.1688.F32.TF32 R4, R76.reuse, R202, R124 ;  /* 0x000000ca4c04723c */ /* 0x042ff0000008107c */
[C---:B------:R-:W-:Y:S08]  /*638e0*/  HMMA.1688.F32.TF32 R68, R76.reuse, R198, R120 ;  /* 0x000000c64c44723c */ /* 0x040ff00000081078 */
[C---:B------:R-:W-:Y:S07]  /*638f0*/  HMMA.1688.F32.TF32 R80, R76.reuse, R194, R116 ;  /* 0x000000c24c50723c */ /* 0x040fee0000081074 */
[----:B------:R-:W-:Y:S01]  /*63900*/  STL.64 [R1+0x1520], R4 ;  /* 0x0015200401007387 */ /* 0x000fe20000100a00 */
[----:B------:R1:W-:Y:S07]  /*63910*/  STL.64 [R1+0x1528], R6 ;  /* 0x0015280601007387 */ /* 0x0003ee0000100a00 */
[----:B------:R-:W-:Y:S02]  /*63920*/  STL.64 [R1+0x1510], R68 ;  /* 0x0015104401007387 */ /* 0x000fe40000100a00 */
[----:B------:R1:W-:Y:S06]  /*63930*/  STL.64 [R1+0x1518], R70 ;  /* 0x0015184601007387 */ /* 0x0003ec0000100a00 */
[----:B------:R-:W-:Y:S01]  /*63940*/  STL.64 [R1+0x1500], R80 ;  /* 0x0015005001007387 */ /* 0x000fe20000100a00 */
[----:B------:R1:W-:Y:S02]  /*63950*/  STL.64 [R1+0x1508], R82 ;  /* 0x0015085201007387 */ /* 0x0003e40000100a00 */
[C---:B-1----:R-:W-:Y:S08]  /*63960*/  HMMA.1688.F32.TF32 R4, R76.reuse, R190, R112 ;  /* 0x000000be4c04723c */ /* 0x042ff00000081070 */
[C---:B------:R-:W-:Y:S08]  /*63970*/  HMMA.1688.F32.TF32 R68, R76.reuse, R186, R108 ;  /* 0x000000ba4c44723c */ /* 0x040ff0000008106c */
[C---:B------:R-:W-:Y:S07]  /*63980*/  HMMA.1688.F32.TF32 R80, R76.reuse, R182, R104 ;  /* 0x000000b64c50723c */ /* 0x040fee0000081068 */
[----:B------:R-:W-:Y:S01]  /*63990*/  STL.64 [R1+0x14f0], R4 ;  /* 0x0014f00401007387 */ /* 0x000fe20000100a00 */
[----:B------:R1:W-:Y:S03]  /*639a0*/  STL.64 [R1+0x14f8], R6 ;  /* 0x0014f80601007387 */ /* 0x0003e60000100a00 */
[----:B-1----:R-:W4:Y:S04]  /*639b0*/  LDL.LU R6, [R1+0x32f8] ;  /* 0x0032f80001067983 */ /* 0x002f280000300800 */
[----:B------:R-:W-:Y:S02]  /*639c0*/  STL.64 [R1+0x14e0], R68 ;  /* 0x0014e04401007387 */ /* 0x000fe40000100a00 */
[----:B------:R1:W-:Y:S06]  /*639d0*/  STL.64 [R1+0x14e8], R70 ;  /* 0x0014e84601007387 */ /* 0x0003ec0000100a00 */
[----:B------:R-:W-:Y:S01]  /*639e0*/  STL.64 [R1+0x14d0], R80 ;  /* 0x0014d05001007387 */ /* 0x000fe20000100a00 */
[----:B------:R1:W-:Y:S01]  /*639f0*/  STL.64 [R1+0x14d8], R82 ;  /* 0x0014d85201007387 */ /* 0x0003e20000100a00 */
[----:B------:R-:W4:Y:S01]  /*63a00*/  LDL.LU R7, [R1+0x32f4] ;  /* 0x0032f40001077983 */ /* 0x000f220000300800 */
[C---:B-1----:R-:W-:Y:S08]  /*63a10*/  HMMA.1688.F32.TF32 R68, R76.reuse, R178, R100 ;  /* 0x000000b24c44723c */ /* 0x042ff00000081064 */
[C---:B------:R-:W-:Y:S08]  /*63a20*/  HMMA.1688.F32.TF32 R80, R76.reuse, R174, R96 ;  /* 0x000000ae4c50723c */ /* 0x040ff00000081060 */
[----:B------:R-:W-:Y:S07]  /*63a30*/  HMMA.1688.F32.TF32 R76, R76, R162, R84 ;  /* 0x000000a24c4c723c */ /* 0x000fee0000081054 */
[----:B------:R-:W-:Y:S01]  /*63a40*/  STL.64 [R1+0x14c0], R68 ;  /* 0x0014c04401007387 */ /* 0x000fe20000100a00 */
[----:B------:R-:W-:Y:S07]  /*63a50*/  STL.64 [R1+0x14c8], R70 ;  /* 0x0014c84601007387 */ /* 0x000fee0000100a00 */
[----:B------:R1:W-:Y:S02]  /*63a60*/  STL.64 [R1+0x14b0], R80 ;  /* 0x0014b05001007387 */ /* 0x0003e40000100a00 */
[----:B------:R1:W-:Y:S02]  /*63a70*/  STL.64 [R1+0x14b8], R82 ;  /* 0x0014b85201007387 */ /* 0x0003e40000100a00 */
[----:B-1----:R-:W4:Y:S01]  /*63a80*/  LDL.LU R81, [R1+0x3300] ;  /* 0x0033000001517983 */ /* 0x002f220000300800 */
[----:B------:R-:W-:Y:S02]  /*63a90*/  STL.64 [R1+0x14a0], R92 ;  /* 0x0014a05c01007387 */ /* 0x000fe40000100a00 */
[----:B------:R-:W-:Y:S02]  /*63aa0*/  STL.64 [R1+0x14a8], R94 ;  /* 0x0014a85e01007387 */ /* 0x000fe40000100a00 */
[----:B------:R-:W4:Y:S01]  /*63ab0*/  LDL.LU R71, [R1+0x3308] ;  /* 0x0033080001477983 */ /* 0x000f220000300800 */
[----:B------:R-:W-:Y:S01]  /*63ac0*/  STL.64 [R1+0x1490], R88 ;  /* 0x0014905801007387 */ /* 0x000fe20000100a00 */
[----:B------:R-:W-:Y:S02]  /*63ad0*/  STL.64 [R1+0x1498], R90 ;  /* 0x0014985a01007387 */ /* 0x000fe40000100a00 */
[----:B------:R-:W4:Y:S02]  /*63ae0*/  LDL.LU R82, [R1+0x32fc] ;  /* 0x0032fc0001527983 */ /* 0x000f240000300800 */
[----:B------:R-:W-:Y:S01]  /*63af0*/  STL.64 [R1+0x1470], R76 ;  /* 0x0014704c01007387 */ /* 0x000fe20000100a00 */
[----:B------:R1:W-:Y:S01]  /*63b00*/  STL.64 [R1+0x1478], R78 ;  /* 0x0014784e01007387 */ /* 0x0003e20000100a00 */
[----:B------:R-:W4:Y:S02]  /*63b10*/  LDL.LU R80, [R1+0x3304] ;  /* 0x0033040001507983 */ /* 0x000f240000300800 */
[----:B------:R-:W-:Y:S01]  /*63b20*/  IMAD.MOV.U32 R69, RZ, RZ, 0x1f ;  /* 0x0000001fff457424 */ /* 0x000fe200078e00ff */
[----:B-1----:R-:W4:Y:S01]  /*63b30*/  LDL.LU R79, [R1+0x330c] ;  /* 0x00330c00014f7983 */ /* 0x002f220000300800 */
[----:B------:R-:W4:Y:S02]  /*63b40*/  LDL.LU R78, [R1+0x3310] ;  /* 0x00331000014e7983 */ /* 0x000f240000300800 */
[----:B------:R-:W4:Y:S02]  /*63b50*/  LDL.LU R77, [R1+0x3314] ;  /* 0x00331400014d7983 */ /* 0x000f240000300800 */
[----:B------:R-:W4:Y:S01]  /*63b60*/  LDL.LU R70, [R1+0x3318] ;  /* 0x0033180001467983 */ /* 0x000f220000300800 */
[----:B------:R-:W-:-:S02]  /*63b70*/  IADD3 R69, R69, c[0x0][0x180], RZ ;  /* 0x0000600045457a10 */ /* 0x000fc40007ffe0ff */
[----:B------:R-:W-:Y:S01]  /*63b80*/  MOV R68, c[0x0][0x180] ;  /* 0x0000600000447a02 */ /* 0x000fe20000000f00 */
[----:B------:R-:W4:Y:S01]  /*63b90*/  LDL.LU R76, [R1+0x331c] ;  /* 0x00331c00014c7983 */ /* 0x000f220000300800 */
[----:B------:R-:W-:Y:S02]  /*63ba0*/  SHF.R.S32.HI R3, RZ, 0x1f, R69 ;  /* 0x0000001fff037819 */ /* 0x000fe40000011445 */
[----:B------:R-:W-:Y:S02]  /*63bb0*/  IADD3 R4, R68, -0x40, RZ ;  /* 0xffffffc044047810 */ /* 0x000fe40007ffe0ff */
[----:B------:R-:W-:Y:S02]  /*63bc0*/  LEA.HI R3, R3, R69, RZ, 0x5 ;  /* 0x0000004503037211 */ /* 0x000fe400078f28ff */
[----:B------:R-:W4:Y:S01]  /*63bd0*/  LDL.LU R69, [R1+0x3320] ;  /* 0x0033200001457983 */ /* 0x000f220000300800 */
[----:B------:R-:W4:Y:S02]  /*63be0*/  LDL.LU R68, [R1+0x3324] ;  /* 0x0033240001447983 */ /* 0x000f240000300800 */
[----:B------:R-:W4:Y:S01]  /*63bf0*/  LDL.LU R5, [R1+0x3328] ;  /* 0x0033280001057983 */ /* 0x000f220000300800 */
[----:B------:R-:W1:Y:S01]  /*63c00*/  S2R R213, SR_TID.X ;  /* 0x0000000000d57919 */ /* 0x000e620000002100 */
[----:B------:R-:W-:Y:S01]  /*63c10*/  SHF.R.S32.HI R3, RZ, 0x5, R3 ;  /* 0x00000005ff037819 */ /* 0x000fe20000011403 */
[----:B------:R-:W-:-:S03]  /*63c20*/  IMAD.MOV.U32 R243, RZ, RZ, c[0x0][0x188] ;  /* 0x00006200fff37624 */ /* 0x000fc600078e00ff */
[----:B------:R-:W-:Y:S01]  /*63c30*/  IADD3 R3, R3, -0x2, RZ ;  /* 0xfffffffe03037810 */ /* 0x000fe20007ffe0ff */
[----:B------:R-:W-:-:S05]  /*63c40*/  IMAD.SHL.U32 R243, R243, 0x20, RZ ;  /* 0x00000020f3f37824 */ /* 0x000fca00078e00ff */
[----:B------:R-:W-:Y:S02]  /*63c50*/  SHF.L.U32 R243, R243, 0x2, RZ ;  /* 0x00000002f3f37819 */ /* 0x000fe400000006ff */
[----:B-1----:R-:W-:-:S05]  /*63c60*/  LOP3.LUT R241, R213, 0x3f, RZ, 0xc0, !PT ;  /* 0x0000003fd5f17812 */ /* 0x002fca00078ec0ff */
[----:B------:R-:W-:Y:S01]  /*63c70*/  IMAD.SHL.U32 R93, R241, 0x4, RZ ;  /* 0x00000004f15d7824 */ /* 0x000fe200078e00ff */
[----:B--2---:R-:W-:-:S04]  /*63c80*/  IADD3 R252, R252, 0x1, RZ ;  /* 0x00000001fcfc7810 */ /* 0x004fc80007ffe0ff */
[----:B------:R-:W-:-:S04]  /*63c90*/  ISETP.GT.AND P2, PT, R252, 0x1, PT ;  /* 0x00000001fc00780c */ /* 0x000fc80003f44270 */
[----:B------:R-:W-:Y:S01]  /*63ca0*/  SEL R252, R252, RZ, !P2 ;  /* 0x000000fffcfc7207 */ /* 0x000fe20005000000 */
[C---:B---3--:R-:W-:Y:S01]  /*63cb0*/  IMAD R4, R131.reuse, -0x20, R4 ;  /* 0xffffffe083047824 */ /* 0x048fe200078e0204 */
[----:B------:R-:W-:-:S04]  /*63cc0*/  ISETP.GE.AND P0, PT, R131, R3, PT ;  /* 0x000000038300720c */ /* 0x000fc80003f06270 */
[----:B------:R-:W-:-:S04]  /*63cd0*/  ISETP.GT.AND P1, PT, R4, RZ, PT ;  /* 0x000000ff0400720c */ /* 0x000fc80003f24270 */
[----:B------:R-:W-:-:S04]  /*63ce0*/  SEL R3, RZ, 0x4, !P1 ;  /* 0x00000004ff037807 */ /* 0x000fc80004800000 */
[----:B------:R-:W-:-:S04]  /*63cf0*/  SEL R3, R3, RZ, !P0 ;  /* 0x000000ff03037207 */ /* 0x000fc80004000000 */
[----:B------:R-:W-:Y:S01]  /*63d00*/  ISETP.NE.U32.AND P1, PT, R3, RZ, PT ;  /* 0x000000ff0300720c */ /* 0x000fe20003f25070 */
[----:B------:R-:W-:Y:S01]  /*63d10*/  IMAD R3, R252, 0x10000, R93 ;  /* 0x00010000fc037824 */ /* 0x000fe200078e025d */
[----:B----4-:R-:W-:-:S05]  /*63d20*/  IADD3 R6, P3, R6, R243, RZ ;  /* 0x000000f306067210 */ /* 0x010fca0007f7e0ff */
[----:B------:R-:W-:Y:S01]  /*63d30*/  IMAD.X R7, R7, 0x1, R0, P3 ;  /* 0x0000000107077824 */ /* 0x000fe200018e0600 */
[----:B------:R1:W-:Y:S04]  /*63d40*/  STL [R1+0x32f8], R6 ;  /* 0x0032f80601007387 */ /* 0x0003e80000100800 */
[----:B------:R2:W-:Y:S04]  /*63d50*/  STL [R1+0x32f4], R7 ;  /* 0x0032f40701007387 */ /* 0x0005e80000100800 */
[----:B------:R-:W-:Y:S01]  /*63d60*/  @!PT LDS RZ, [RZ] ;  /* 0x00000000fffff984 */ /* 0x000fe20000000800 */
[----:B------:R-:W-:Y:S01]  /*63d70*/  @!PT LDS RZ, [RZ] ;  /* 0x00000000fffff984 */ /* 0x000fe20000000800 */
[----:B------:R-:W-:Y:S01]  /*63d80*/  @!PT LDS RZ, [RZ] ;  /* 0x00000000fffff984 */ /* 0x000fe20000000800 */
[----:B------:R1:W-:Y:S01]  /*63d90*/  LDGSTS.E [R3], [R6.64], P1 ;  /* 0x0000000006037fae */ /* 0x0003e20008921844 */
[----:B------:R-:W-:-:S02]  /*63da0*/  IADD3 R81, P2, R81, R243, RZ ;  /* 0x000000f351517210 */ /* 0x000fc40007f5e0ff */
[-C--:B------:R-:W-:Y:S02]  /*63db0*/  IADD3 R71, P3, R71, R243.reuse, RZ ;  /* 0x000000f347477210 */ /* 0x080fe40007f7e0ff */
[----:B------:R-:W-:Y:S01]  /*63dc0*/  IADD3.X R82, R82, R0, RZ, P2, !PT ;  /* 0x0000000052527210 */ /* 0x000fe200017fe4ff */
[----:B-1----:R-:W-:Y:S02]  /*63dd0*/  IMAD.MOV.U32 R6, RZ, RZ, R81 ;  /* 0x000000ffff067224 */ /* 0x002fe400078e0051 */
[----:B------:R-:W-:Y:S02]  /*63de0*/  IMAD.X R80, R80, 0x1, R0, P3 ;  /* 0x0000000150507824 */ /* 0x000fe400018e0600 */
[----:B--2---:R-:W-:Y:S01]  /*63df0*/  IMAD.MOV.U32 R7, RZ, RZ, R82 ;  /* 0x000000ffff077224 */ /* 0x004fe200078e0052 */
[----:B------:R-:W-:Y:S01]  /*63e00*/  STL [R1+0x3300], R81 ;  /* 0x0033005101007387 */ /* 0x000fe20000100800 */
[----:B------:R-:W-:Y:S02]  /*63e10*/  STL [R1+0x32fc], R82 ;  /* 0x0032fc5201007387 */ /* 0x000fe40000100800 */
[----:B------:R1:W-:Y:S02]  /*63e20*/  STL [R1+0x3308], R71 ;  /* 0x0033084701007387 */ /* 0x0003e40000100800 */
[----:B------:R2:W-:Y:S01]  /*63e30*/  STL [R1+0x3304], R80 ;  /* 0x0033045001007387 */ /* 0x0005e20000100800 */
[----:B------:R3:W-:Y:S04]  /*63e40*/  LDGSTS.E [R3+0x100], [R6.64], P1 ;  /* 0x0010000006037fae */ /* 0x0007e80008921844 */
[----:B------:R-:W4:Y:S01]  /*63e50*/  LDL.LU R85, [R1+0x332c] ;  /* 0x00332c0001557983 */ /* 0x000f220000300800 */
[----:B------:R-:W-:-:S02]  /*63e60*/  IADD3 R78, P2, R78, R243, RZ ;  /* 0x000000f34e4e7210 */ /* 0x000fc40007f5e0ff */
[----:B------:R-:W-:Y:S02]  /*63e70*/  IADD3 R70, P3, R70, R243, RZ ;  /* 0x000000f346467210 */ /* 0x000fe40007f7e0ff */
[----:B---3--:R-:W-:Y:S02]  /*63e80*/  MOV R6, R71 ;  /* 0x0000004700067202 */ /* 0x008fe40000000f00 */
[----:B-1----:R-:W3:Y:S01]  /*63e90*/  LDL.LU R71, [R1+0x3330] ;  /* 0x0033300001477983 */ /* 0x002ee20000300800 */
[----:B------:R-:W4:Y:S02]  /*63ea0*/  LDL.LU R84, [R1+0x33f4] ;  /* 0x0033f40001547983 */ /* 0x000f240000300800 */
[----:B------:R-:W4:Y:S02]  /*63eb0*/  LDL.LU R83, [R1+0x33f8] ;  /* 0x0033f80001537983 */ /* 0x000f240000300800 */
[----:B------:R-:W-:Y:S02]  /*63ec0*/  IMAD.MOV.U32 R7, RZ, RZ, R80 ;  /* 0x000000ffff077224 */ /* 0x000fe400078e0050 */
[----:B------:R-:W-:-:S02]  /*63ed0*/  IMAD.X R79, R79, 0x1, R0, P2 ;  /* 0x000000014f4f7824 */ /* 0x000fc400010e0600 */
[----:B------:R-:W-:Y:S01]  /*63ee0*/  IMAD.X R77, R77, 0x1, R0, P3 ;  /* 0x000000014d4d7824 */ /* 0x000fe200018e0600 */
[----:B------:R-:W-:Y:S04]  /*63ef0*/  STL [R1+0x3310], R78 ;  /* 0x0033104e01007387 */ /* 0x000fe80000100800 */
[----:B------:R1:W-:Y:S01]  /*63f00*/  LDGSTS.E [R3+0x200], [R6.64], P1 ;  /* 0x0020000006037fae */ /* 0x0003e20008921844 */
[----:B------:R-:W-:Y:S02]  /*63f10*/  STL [R1+0x330c], R79 ;  /* 0x00330c4f01007387 */ /* 0x000fe40000100800 */
[----:B------:R1:W-:Y:S02]  /*63f20*/  STL [R1+0x3318], R70 ;  /* 0x0033184601007387 */ /* 0x0003e40000100800 */
[----:B------:R1:W-:Y:S01]  /*63f30*/  STL [R1+0x3314], R77 ;  /* 0x0033144d01007387 */ /* 0x0003e20000100800 */
[----:B------:R-:W4:Y:S01]  /*63f40*/  LDL.LU R82, [R1+0x33fc] ;  /* 0x0033fc0001527983 */ /* 0x000f220000300800 */
[----:B------:R-:W4:Y:S02]  /*63f50*/  LDL.LU R81, [R1+0x3400] ;  /* 0x0034000001517983 */ /* 0x000f240000300800 */
[----:B--2---:R-:W2:Y:S01]  /*63f60*/  LDL.LU R80, [R1+0x3404] ;  /* 0x0034040001507983 */ /* 0x004ea20000300800 */
[----:B-1----:R-:W-:Y:S01]  /*63f70*/  MOV R6, R78 ;  /* 0x0000004e00067202 */ /* 0x002fe20000000f00 */
[----:B------:R-:W-:-:S05]  /*63f80*/  IMAD.MOV.U32 R7, RZ, RZ, R79 ;  /* 0x000000ffff077224 */ /* 0x000fca00078e004f */
[----:B------:R1:W-:Y:S01]  /*63f90*/  LDGSTS.E [R3+0x300], [R6.64], P1 ;  /* 0x0030000006037fae */ /* 0x0003e20008921844 */
[-C--:B------:R-:W-:Y:S02]  /*63fa0*/  IADD3 R69, P2, R69, R243.reuse, RZ ;  /* 0x000000f345457210 */ /* 0x080fe40007f5e0ff */
[----:B------:R-:W-:Y:S01]  /*63fb0*/  IADD3 R5, P3, R5, R243, RZ ;  /* 0x000000f305057210 */ /* 0x000fe20007f7e0ff */
[----:B-1----:R-:W-:Y:S02]  /*63fc0*/  IMAD.MOV.U32 R6, RZ, RZ, R70 ;  /* 0x000000ffff067224 */ /* 0x002fe400078e0046 */
[----:B------:R-:W2:Y:S01]  /*63fd0*/  LDL.LU R70, [R1+0x3408] ;  /* 0x0034080001467983 */ /* 0x000ea20000300800 */
[----:B------:R-:W-:Y:S01]  /*63fe0*/  IADD3.X R76, R76, R0, RZ, P2, !PT ;  /* 0x000000004c4c7210 */ /* 0x000fe200017fe4ff */
[----:B------:R-:W-:Y:S02]  /*63ff0*/  IMAD.X R68, R68, 0x1, R0, P3 ;  /* 0x0000000144447824 */ /* 0x000fe400018e0600 */
[----:B------:R-:W-:Y:S01]  /*64000*/  IMAD.MOV.U32 R7, RZ, RZ, R77 ;  /* 0x000000ffff077224 */ /* 0x000fe200078e004d */
[----:B------:R-:W-:Y:S01]  /*64010*/  STL [R1+0x3320], R69 ;  /* 0x0033204501007387 */ /* 0x000fe20000100800 */
[----:B------:R1:W-:Y:S02]  /*64020*/  STL [R1+0x331c], R76 ;  /* 0x00331c4c01007387 */ /* 0x0003e40000100800 */
[----:B------:R1:W-:Y:S02]  /*64030*/  STL [R1+0x3328], R5 ;  /* 0x0033280501007387 */ /* 0x0003e40000100800 */
[----:B------:R1:W-:Y:S01]  /*64040*/  STL [R1+0x3324], R68 ;  /* 0x0033244401007387 */ /* 0x0003e20000100800 */
[----:B------:R-:W2:Y:S04]  /*64050*/  LDL.LU R79, [R1+0x340c] ;  /* 0x00340c00014f7983 */ /* 0x000ea80000300800 */
[----:B------:R1:W-:Y:S01]  /*64060*/  LDGSTS.E [R3+0x400], [R6.64], P1 ;  /* 0x0040000006037fae */ /* 0x0003e20008921844 */
[----:B------:R-:W2:Y:S02]  /*64070*/  LDL.LU R78, [R1+0x3410] ;  /* 0x00341000014e7983 */ /* 0x000ea40000300800 */
[----:B------:R-:W2:Y:S02]  /*64080*/  LDL.LU R77, [R1+0x3414] ;  /* 0x00341400014d7983 */ /* 0x000ea40000300800 */
[----:B-1----:R-:W-:-:S02]  /*64090*/  IMAD.MOV.U32 R7, RZ, RZ, R76 ;  /* 0x000000ffff077224 */ /* 0x002fc400078e004c */
[----:B------:R-:W2:Y:S01]  /*640a0*/  LDL.LU R76, [R1+0x3418] ;  /* 0x00341800014c7983 */ /* 0x000ea20000300800 */
[----:B------:R-:W-:Y:S01]  /*640b0*/  IMAD.MOV.U32 R6, RZ, RZ, R69 ;  /* 0x000000ffff067224 */ /* 0x000fe200078e0045 */
[----:B------:R-:W-:Y:S01]  /*640c0*/  ISETP.GT.AND P2, PT, R4, 0x4, PT ;  /* 0x000000040400780c */ /* 0x000fe20003f44270 */
[----:B------:R-:W2:Y:S03]  /*640d0*/  LDL.LU R69, [R1+0x3420] ;  /* 0x0034200001457983 */ /* 0x000ea60000300800 */
[----:B------:R1:W-:Y:S02]  /*640e0*/  LDGSTS.E [R3+0x500], [R6.64], P1 ;  /* 0x0050000006037fae */ /* 0x0003e40008921844 */
[----:B-1----:R-:W-:Y:S01]  /*640f0*/  MOV R6, R5 ;  /* 0x0000000500067202 */ /* 0x002fe20000000f00 */
[----:B------:R-:W-:Y:S02]  /*64100*/  SEL R5, RZ, 0x4, !P2 ;  /* 0x00000004ff057807 */ /* 0x000fe40005000000 */
[----:B------:R-:W-:-:S02]  /*64110*/  IMAD.MOV.U32 R7, RZ, RZ, R68 ;  /* 0x000000ffff077224 */ /* 0x000fc400078e0044 */
[----:B------:R-:W2:Y:S01]  /*64120*/  LDL.LU R68, [R1+0x3428] ;  /* 0x0034280001447983 */ /* 0x000ea20000300800 */
[----:B------:R-:W-:-:S03]  /*64130*/  SEL R5, R5, RZ, !P0 ;  /* 0x000000ff05057207 */ /* 0x000fc60004000000 */
[----:B------:R1:W-:Y:S01]  /*64140*/  LDGSTS.E [R3+0x600], [R6.64], P1 ;  /* 0x0060000006037fae */ /* 0x0003e20008921844 */
[----:B------:R-:W-:Y:S02]  /*64150*/  ISETP.NE.U32.AND P2, PT, R5, RZ, PT ;  /* 0x000000ff0500720c */ /* 0x000fe40003f45070 */
[-C--:B---3--:R-:W-:Y:S02]  /*64160*/  IADD3 R71, P3, R71, R243.reuse, RZ ;  /* 0x000000f347477210 */ /* 0x088fe40007f7e0ff */
[----:B----4-:R-:W-:-:S03]  /*64170*/  IADD3 R83, P5, R83, R243, RZ ;  /* 0x000000f353537210 */ /* 0x010fc60007fbe0ff */
[--C-:B------:R-:W-:Y:S01]  /*64180*/  IMAD.X R85, R85, 0x1, R0.reuse, P3 ;  /* 0x0000000155557824 */ /* 0x100fe200018e0600 */
[----:B------:R3:W-:Y:S01]  /*64190*/  STL [R1+0x3330], R71 ;  /* 0x0033304701007387 */ /* 0x0007e20000100800 */
[----:B------:R-:W-:Y:S01]  /*641a0*/  IMAD.X R84, R84, 0x1, R0, P5 ;  /* 0x0000000154547824 */ /* 0x000fe200028e0600 */
[----:B-1----:R-:W-:Y:S01]  /*641b0*/  MOV R6, R71 ;  /* 0x0000004700067202 */ /* 0x002fe20000000f00 */
[----:B------:R-:W-:Y:S01]  /*641c0*/  IMAD.MOV.U32 R7, RZ, RZ, R85 ;  /* 0x000000ffff077224 */ /* 0x000fe200078e0055 */
[----:B------:R1:W-:Y:S01]  /*641d0*/  STL [R1+0x332c], R85 ;  /* 0x00332c5501007387 */ /* 0x0003e20000100800 */
[----:B------:R-:W-:Y:S03]  /*641e0*/  STL [R1+0x33f8], R83 ;  /* 0x0033f85301007387 */ /* 0x000fe60000100800 */
[----:B------:R4:W-:Y:S04]  /*641f0*/  LDGSTS.E [R3+0x700], [R6.64], P1 ;  /* 0x0070000006037fae */ /* 0x0009e80008921844 */
[----:B---3--:R-:W3:Y:S01]  /*64200*/  LDL.LU R71, [R1+0x341c] ;  /* 0x00341c0001477983 */ /* 0x008ee20000300800 */
[----:B------:R-:W-:Y:S02]  /*64210*/  STL [R1+0x33f4], R84 ;  /* 0x0033f45401007387 */ /* 0x000fe40000100800 */
[----:B------:R-:W3:Y:S01]  /*64220*/  LDL.LU R5, [R1+0x3424] ;  /* 0x0034240001057983 */ /* 0x000ee20000300800 */
[----:B------:R-:W-:-:S04]  /*64230*/  IADD3 R81, P1, R81, R243, RZ ;  /* 0x000000f351517210 */ /* 0x000fc80007f3e0ff */
[----:B------:R-:W-:Y:S01]  /*64240*/  IADD3.X R82, R82, R0, RZ, P1, !PT ;  /* 0x0000000052527210 */ /* 0x000fe20000ffe4ff */
[----:B----4-:R-:W-:Y:S02]  /*64250*/  IMAD.MOV.U32 R6, RZ, RZ, R83 ;  /* 0x000000ffff067224 */ /* 0x010fe400078e0053 */
[----:B------:R-:W-:Y:S01]  /*64260*/  IMAD.MOV.U32 R7, RZ, RZ, R84 ;  /* 0x000000ffff077224 */ /* 0x000fe200078e0054 */
[----:B------:R-:W-:Y:S04]  /*64270*/  STL [R1+0x3400], R81 ;  /* 0x0034005101007387 */ /* 0x000fe80000100800 */
[----:B------:R4:W-:Y:S01]  /*64280*/  LDGSTS.E [R3+0x2000], [R6.64], P2 ;  /* 0x0200000006037fae */ /* 0x0009e20009121844 */
[----:B--2---:R-:W-:-:S03]  /*64290*/  IADD3 R70, P3, R70, R243, RZ ;  /* 0x000000f346467210 */ /* 0x004fc60007f7e0ff */
[----:B------:R-:W-:Y:S02]  /*642a0*/  STL [R1+0x33fc], R82 ;  /* 0x0033fc5201007387 */ /* 0x000fe40000100800 */
[----:B------:R-:W-:Y:S02]  /*642b0*/  IMAD.X R80, R80, 0x1, R0, P3 ;  /* 0x0000000150507824 */ /* 0x000fe400018e0600 */
[----:B----4-:R-:W-:Y:S02]  /*642c0*/  IMAD.MOV.U32 R6, RZ, RZ, R81 ;  /* 0x000000ffff067224 */ /* 0x010fe400078e0051 */
[----:B------:R-:W-:Y:S01]  /*642d0*/  IMAD.MOV.U32 R7, RZ, RZ, R82 ;  /* 0x000000ffff077224 */ /* 0x000fe200078e0052 */
[----:B------:R2:W-:Y:S01]  /*642e0*/  STL [R1+0x3408], R70 ;  /* 0x0034084601007387 */ /* 0x0005e20000100800 */
[----:B------:R4:W-:Y:S02]  /*642f0*/  STL [R1+0x3404], R80 ;  /* 0x0034045001007387 */ /* 0x0009e40000100800 */
[----:B-1----:R-:W3:Y:S01]  /*64300*/  LDL.LU R85, [R1+0x342c] ;  /* 0x00342c0001557983 */ /* 0x002ee20000300800 */
[----:B------:R1:W-:Y:S01]  /*64310*/  LDGSTS.E [R3+0x2100], [R6.64], P2 ;  /* 0x0210000006037fae */ /* 0x0003e20009121844 */
[----:B------:R-:W-:-:S02]  /*64320*/  IADD3 R78, P1, R78, R243, RZ ;  /* 0x000000f34e4e7210 */ /* 0x000fc40007f3e0ff */
[----:B-1----:R-:W-:Y:S02]  /*64330*/  MOV R6, R70 ;  /* 0x0000004600067202 */ /* 0x002fe40000000f00 */
[----:B--2---:R-:W2:Y:S01]  /*64340*/  LDL.LU R70, [R1+0x3430] ;  /* 0x0034300001467983 */ /* 0x004ea20000300800 */
[----:B------:R-:W2:Y:S02]  /*64350*/  LDL.LU R84, [R1+0x34f4] ;  /* 0x0034f40001547983 */ /* 0x000ea40000300800 */
[----:B------:R-:W2:Y:S01]  /*64360*/  LDL.LU R83, [R1+0x34f8] ;  /* 0x0034f80001537983 */ /* 0x000ea20000300800 */
[----:B------:R-:W-:Y:S01]  /*64370*/  IADD3 R76, P3, R76, R243, RZ ;  /* 0x000000f34c4c7210 */ /* 0x000fe20007f7e0ff */
[----:B------:R-:W-:Y:S02]  /*64380*/  IMAD.MOV.U32 R7, RZ, RZ, R80 ;  /* 0x000000ffff077224 */ /* 0x000fe400078e0050 */
[--C-:B------:R-:W-:Y:S01]  /*64390*/  IMAD.X R79, R79, 0x1, R0.reuse, P1 ;  /* 0x000000014f4f7824 */ /* 0x100fe200008e0600 */
[----:B------:R-:W-:Y:S04]  /*643a0*/  STL [R1+0x3410], R78 ;  /* 0x0034104e01007387 */ /* 0x000fe80000100800 */
[----:B------:R1:W-:Y:S01]  /*643b0*/  LDGSTS.E [R3+0x2200], [R6.64], P2 ;  /* 0x0220000006037fae */ /* 0x0003e20009121844 */
[----:B------:R-:W-:-:S03]  /*643c0*/  IMAD.X R77, R77, 0x1, R0, P3 ;  /* 0x000000014d4d7824 */ /* 0x000fc600018e0600 */
[----:B------:R-:W-:Y:S01]  /*643d0*/  STL [R1+0x340c], R79 ;  /* 0x00340c4f01007387 */ /* 0x000fe20000100800 */
[----:B------:R1:W-:Y:S03]  /*643e0*/  STL [R1+0x3418], R76 ;  /* 0x0034184c01007387 */ /* 0x0003e60000100800 */
[----:B------:R3:W-:Y:S01]  /*643f0*/  STL [R1+0x3414], R77 ;  /* 0x0034144d01007387 */ /* 0x0007e20000100800 */
[----:B------:R-:W2:Y:S02]  /*64400*/  LDL.LU R82, [R1+0x34fc] ;  /* 0x0034fc0001527983 */ /* 0x000ea40000300800 */
[----:B------:R-:W2:Y:S02]  /*64410*/  LDL.LU R81, [R1+0x3500] ;  /* 0x0035000001517983 */ /* 0x000ea40000300800 */
[----:B----4-:R-:W2:Y:S01]  /*64420*/  LDL.LU R80, [R1+0x3504] ;  /* 0x0035040001507983 */ /* 0x010ea20000300800 */
[----:B-1----:R-:W-:Y:S01]  /*64430*/  MOV R6, R78 ;  /* 0x0000004e00067202 */ /* 0x002fe20000000f00 */
[----:B------:R-:W-:-:S05]  /*64440*/  IMAD.MOV.U32 R7, RZ, RZ, R79 ;  /* 0x000000ffff077224 */ /* 0x000fca00078e004f */
[----:B------:R1:W-:Y:S02]  /*64450*/  LDGSTS.E [R3+0x2300], [R6.64], P2 ;  /* 0x0230000006037fae */ /* 0x0003e40009121844 */
[----:B-1----:R-:W-:Y:S02]  /*64460*/  IMAD.MOV.U32 R6, RZ, RZ, R76 ;  /* 0x000000ffff067224 */ /* 0x002fe400078e004c */
[----:B------:R-:W2:Y:S01]  /*64470*/  LDL.LU R76, [R1+0x3508] ;  /* 0x00350800014c7983 */ /* 0x000ea20000300800 */
[-C--:B------:R-:W-:Y:S02]  /*64480*/  IADD3 R69, P1, R69, R243.reuse, RZ ;  /* 0x000000f345457210 */ /* 0x080fe40007f3e0ff */
[----:B------:R-:W-:Y:S01]  /*64490*/  IADD3 R68, P3, R68, R243, RZ ;  /* 0x000000f344447210 */ /* 0x000fe20007f7e0ff */
[----:B------:R-:W-:Y:S02]  /*644a0*/  IMAD.MOV.U32 R7, RZ, RZ, R77 ;  /* 0x000000ffff077224 */ /* 0x000fe400078e004d */
[----:B------:R-:W-:Y:S04]  /*644b0*/  STL [R1+0x3420], R69 ;  /* 0x0034204501007387 */ /* 0x000fe80000100800 */
[----:B------:R1:W-:Y:S02]  /*644c0*/  LDGSTS.E [R3+0x2400], [R6.64], P2 ;  /* 0x0240000006037fae */ /* 0x0003e40009121844 */
[----:B-1----:R-:W-:Y:S01]  /*644d0*/  IMAD.MOV.U32 R6, RZ, RZ, R69 ;  /* 0x000000ffff067224 */ /* 0x002fe200078e0045 */
[----:B---3--:R-:W-:Y:S01]  /*644e0*/  IADD3.X R71, R71, R0, RZ, P1, !PT ;  /* 0x0000000047477210 */ /* 0x008fe20000ffe4ff */
[----:B------:R-:W-:-:S04]  /*644f0*/  IMAD.X R5, R5, 0x1, R0, P3 ;  /* 0x0000000105057824 */ /* 0x000fc800018e0600 */
[----:B------:R1:W-:Y:S01]  /*64500*/  STL [R1+0x341c], R71 ;  /* 0x00341c4701007387 */ /* 0x0003e20000100800 */
[----:B------:R-:W-:Y:S02]  /*64510*/  STL [R1+0x3428], R68 ;  /* 0x0034284401007387 */ /* 0x000fe40000100800 */
[----:B------:R3:W-:Y:S02]  /*64520*/  STL [R1+0x3424], R5 ;  /* 0x0034240501007387 */ /* 0x0007e40000100800 */
[----:B------:R-:W4:Y:S01]  /*64530*/  LDL.LU R79, [R1+0x350c] ;  /* 0x00350c00014f7983 */ /* 0x000f220000300800 */
[----:B------:R-:W4:Y:S01]  /*64540*/  LDL.LU R78, [R1+0x3510] ;  /* 0x00351000014e7983 */ /* 0x000f220000300800 */
[----:B------:R-:W-:Y:S02]  /*64550*/  IMAD.MOV.U32 R7, RZ, RZ, R71 ;  /* 0x000000ffff077224 */ /* 0x000fe400078e0047 */
[----:B------:R-:W4:Y:S01]  /*64560*/  LDL.LU R77, [R1+0x3514] ;  /* 0x00351400014d7983 */ /* 0x000f220000300800 */
[----:B-1----:R-:W4:Y:S01]  /*64570*/  LDL.LU R71, [R1+0x3518] ;  /* 0x0035180001477983 */ /* 0x002f220000300800 */
[----:B------:R-:W-:-:S03]  /*64580*/  ISETP.GT.AND P1, PT, R4, 0x8, PT ;  /* 0x000000080400780c */ /* 0x000fc60003f24270 */
[----:B------:R1:W-:Y:S01]  /*64590*/  LDGSTS.E [R3+0x2500], [R6.64], P2 ;  /* 0x0250000006037fae */ /* 0x0003e20009121844 */
[----:B------:R-:W4:Y:S02]  /*645a0*/  LDL.LU R69, [R1+0x3520] ;  /* 0x0035200001457983 */ /* 0x000f240000300800 */
[----:B-1----:R-:W-:Y:S01]  /*645b0*/  IMAD.MOV.U32 R7, RZ, RZ, R5 ;  /* 0x000000ffff077224 */ /* 0x002fe200078e0005 */
[----:B---3--:R-:W-:Y:S02]  /*645c0*/  SEL R5, RZ, 0x4, !P1 ;  /* 0x00000004ff057807 */ /* 0x008fe40004800000 */
[----:B------:R-:W-:Y:S02]  /*645d0*/  MOV R6, R68 ;  /* 0x0000004400067202 */ /* 0x000fe40000000f00 */
[----:B------:R-:W3:Y:S01]  /*645e0*/  LDL.LU R68, [R1+0x3528] ;  /* 0x0035280001447983 */ /* 0x000ee20000300800 */
[----:B------:R-:W-:-:S03]  /*645f0*/  SEL R5, R5, RZ, !P0 ;  /* 0x000000ff05057207 */ /* 0x000fc60004000000 */
[----:B------:R1:W-:Y:S01]  /*64600*/  LDGSTS.E [R3+0x2600], [R6.64], P2 ;  /* 0x0260000006037fae */ /* 0x0003e20009121844 */
[-C--:B--2---:R-:W-:Y:S02]  /*64610*/  IADD3 R70, P3, R70, R243.reuse, RZ ;  /* 0x000000f346467210 */ /* 0x084fe40007f7e0ff */
[----:B------:R-:W-:-:S03]  /*64620*/  IADD3 R83, P5, R83, R243, RZ ;  /* 0x000000f353537210 */ /* 0x000fc60007fbe0ff */
[--C-:B------:R-:W-:Y:S01]  /*64630*/  IMAD.X R85, R85, 0x1, R0.reuse, P3 ;  /* 0x0000000155557824 */ /* 0x100fe200018e0600 */
[----:B------:R2:W-:Y:S01]  /*64640*/  STL [R1+0x3430], R70 ;  /* 0x0034304601007387 */ /* 0x0005e20000100800 */
[----:B------:R-:W-:Y:S01]  /*64650*/  IMAD.X R84, R84, 0x1, R0, P5 ;  /* 0x0000000154547824 */ /* 0x000fe200028e0600 */
[----:B-1----:R-:W-:Y:S02]  /*64660*/  MOV R6, R70 ;  /* 0x0000004600067202 */ /* 0x002fe40000000f00 */
[----:B------:R1:W-:Y:S01]  /*64670*/  STL [R1+0x342c], R85 ;  /* 0x00342c5501007387 */ /* 0x0003e20000100800 */
[----:B------:R-:W-:Y:S01]  /*64680*/  STL [R1+0x34f8], R83 ;  /* 0x0034f85301007387 */ /* 0x000fe20000100800 */
[----:B------:R-:W-:Y:S01]  /*64690*/  ISETP.NE.U32.AND P1, PT, R5, RZ, PT ;  /* 0x000000ff0500720c */ /* 0x000fe20003f25070 */
[----:B------:R-:W-:Y:S01]  /*646a0*/  IMAD.MOV.U32 R7, RZ, RZ, R85 ;  /* 0x000000ffff077224 */ /* 0x000fe200078e0055 */
[----:B--2---:R-:W4:Y:S01]  /*646b0*/  LDL.LU R70, [R1+0x351c] ;  /* 0x00351c0001467983 */ /* 0x004f220000300800 */
[----:B------:R-:W-:Y:S02]  /*646c0*/  STL [R1+0x34f4], R84 ;  /* 0x0034f45401007387 */ /* 0x000fe40000100800 */
[----:B------:R-:W4:Y:S01]  /*646d0*/  LDL.LU R5, [R1+0x3524] ;  /* 0x0035240001057983 */ /* 0x000f220000300800 */
[----:B------:R1:W-:Y:S01]  /*646e0*/  LDGSTS.E [R3+0x2700], [R6.64], P2 ;  /* 0x0270000006037fae */ /* 0x0003e20009121844 */
[----:B------:R-:W-:-:S04]  /*646f0*/  IADD3 R81, P2, R81, R243, RZ ;  /* 0x000000f351517210 */ /* 0x000fc80007f5e0ff */
[----:B------:R-:W-:Y:S01]  /*64700*/  IADD3.X R82, R82, R0, RZ, P2, !PT ;  /* 0x0000000052527210 */ /* 0x000fe200017fe4ff */
[----:B-1----:R-:W-:Y:S02]  /*64710*/  IMAD.MOV.U32 R6, RZ, RZ, R83 ;  /* 0x000000ffff067224 */ /* 0x002fe400078e0053 */
[----:B------:R-:W-:Y:S01]  /*64720*/  IMAD.MOV.U32 R7, RZ, RZ, R84 ;  /* 0x000000ffff077224 */ /* 0x000fe200078e0054 */
[----:B------:R-:W-:-:S04]  /*64730*/  IADD3 R76, P3, R76, R243, RZ ;  /* 0x000000f34c4c7210 */ /* 0x000fc80007f7e0ff */
[----:B------:R1:W-:Y:S04]  /*64740*/  LDGSTS.E [R3+0x4000], [R6.64], P1 ;  /* 0x0400000006037fae */ /* 0x0003e80008921844 */
[----:B------:R-:W-:Y:S01]  /*64750*/  STL [R1+0x3500], R81 ;  /* 0x0035005101007387 */ /* 0x000fe20000100800 */
[----:B------:R-:W-:-:S03]  /*64760*/  IMAD.X R80, R80, 0x1, R0, P3 ;  /* 0x0000000150507824 */ /* 0x000fc600018e0600 */
[----:B------:R-:W-:Y:S01]  /*64770*/  STL [R1+0x34fc], R82 ;  /* 0x0034fc5201007387 */ /* 0x000fe20000100800 */
[----:B------:R1:W-:Y:S02]  /*64780*/  STL [R1+0x3508], R76 ;  /* 0x0035084c01007387 */ /* 0x0003e40000100800 */
[----:B-1----:R-:W-:Y:S02]  /*64790*/  IMAD.MOV.U32 R6, RZ, RZ, R81 ;  /* 0x000000ffff067224 */ /* 0x002fe400078e0051 */
[----:B------:R-:W-:Y:S01]  /*647a0*/  IMAD.MOV.U32 R7, RZ, RZ, R82 ;  /* 0x000000ffff077224 */ /* 0x000fe200078e0052 */
[----:B------:R1:W-:Y:S01]  /*647b0*/  STL [R1+0x3504], R80 ;  /* 0x0035045001007387 */ /* 0x0003e20000100800 */
[----:B------:R-:W4:Y:S03]  /*647c0*/  LDL.LU R85, [R1+0x352c] ;  /* 0x00352c0001557983 */ /* 0x000f260000300800 */
[----:B------:R1:W-:Y:S02]  /*647d0*/  LDGSTS.E [R3+0x4100], [R6.64], P1 ;  /* 0x0410000006037fae */ /* 0x0003e40008921844 */
[----:B-1----:R-:W-:-:S02]  /*647e0*/  MOV R6, R76 ;  /* 0x0000004c00067202 */ /* 0x002fc40000000f00 */
[----:B------:R-:W4:Y:S01]  /*647f0*/  LDL.LU R76, [R1+0x3530] ;  /* 0x00353000014c7983 */ /* 0x000f220000300800 */
[----:B------:R-:W4:Y:S02]  /*64800*/  LDL.LU R84, [R1+0x35f4] ;  /* 0x0035f40001547983 */ /* 0x000f240000300800 */
[----:B------:R-:W4:Y:S02]  /*64810*/  LDL.LU R83, [R1+0x35f8] ;  /* 0x0035f80001537983 */ /* 0x000f240000300800 */
[----:B------:R-:W-:-:S05]  /*64820*/  IMAD.MOV.U32 R7, RZ, RZ, R80 ;  /* 0x000000ffff077224 */ /* 0x000fca00078e0050 */
[----:B------:R1:W-:Y:S01]  /*64830*/  LDGSTS.E [R3+0x4200], [R6.64], P1 ;  /* 0x0420000006037fae */ /* 0x0003e20008921844 */
[-C--:B----4-:R-:W-:Y:S02]  /*64840*/  IADD3 R78, P2, R78, R243.reuse, RZ ;  /* 0x000000f34e4e7210 */ /* 0x090fe40007f5e0ff */
[----:B------:R-:W-:-:S03]  /*64850*/  IADD3 R71, P3, R71, R243, RZ ;  /* 0x000000f347477210 */ /* 0x000fc60007f7e0ff */
[--C-:B------:R-:W-:Y:S01]  /*64860*/  IMAD.X R79, R79, 0x1, R0.reuse, P2 ;  /* 0x000000014f4f7824 */ /* 0x100fe200010e0600 */
[----:B------:R-:W-:Y:S01]  /*64870*/  STL [R1+0x3510], R78 ;  /* 0x0035104e01007387 */ /* 0x000fe20000100800 */
[----:B------:R-:W-:-:S03]  /*64880*/  IMAD.X R77, R77, 0x1, R0, P3 ;  /* 0x000000014d4d7824 */ /* 0x000fc600018e0600 */
[----:B------:R-:W-:Y:S01]  /*64890*/  STL [R1+0x350c], R79 ;  /* 0x00350c4f01007387 */ /* 0x000fe20000100800 */
[----:B-1----:R-:W-:Y:S01]  /*648a0*/  MOV R6, R78 ;  /* 0x0000004e00067202 */ /* 0x002fe20000000f00 */
[----:B------:R-:W-:Y:S02]  /*648b0*/  IMAD.MOV.U32 R7, RZ, RZ, R79 ;  /* 0x000000ffff077224 */ /* 0x000fe400078e004f */
[----:B------:R1:W-:Y:S01]  /*648c0*/  STL [R1+0x3518], R71 ;  /* 0x0035184701007387 */ /* 0x0003e20000100800 */
[----:B------:R4:W-:Y:S01]  /*648d0*/  STL [R1+0x3514], R77 ;  /* 0x0035144d01007387 */ /* 0x0009e20000100800 */
[----:B------:R-:W2:Y:S02]  /*648e0*/  LDL.LU R82, [R1+0x35fc] ;  /* 0x0035fc0001527983 */ /* 0x000ea40000300800 */
[----:B------:R-:W2:Y:S01]  /*648f0*/  LDL.LU R81, [R1+0x3600] ;  /* 0x0036000001517983 */ /* 0x000ea20000300800 */
[----:B------:R1:W-:Y:S01]  /*64900*/  LDGSTS.E [R3+0x4300], [R6.64], P1 ;  /* 0x0430000006037fae */ /* 0x0003e20008921844 */
[----:B------:R-:W2:Y:S01]  /*64910*/  LDL.LU R80, [R1+0x3604] ;  /* 0x0036040001507983 */ /* 0x000ea20000300800 */
[----:B------:R-:W-:-:S02]  /*64920*/  IADD3 R69, P2, R69, R243, RZ ;  /* 0x000000f345457210 */ /* 0x000fc40007f5e0ff */
[----:B---3--:R-:W-:Y:S01]  /*64930*/  IADD3 R68, P3, R68, R243, RZ ;  /* 0x000000f344447210 */ /* 0x008fe20007f7e0ff */
[----:B-1----:R-:W-:Y:S02]  /*64940*/  IMAD.MOV.U32 R6, RZ, RZ, R71 ;  /* 0x000000ffff067224 */ /* 0x002fe400078e0047 */
[----:B------:R-:W3:Y:S01]  /*64950*/  LDL.LU R71, [R1+0x3608] ;  /* 0x0036080001477983 */ /* 0x000ee20000300800 */
[----:B------:R-:W-:Y:S02]  /*64960*/  IMAD.MOV.U32 R7, RZ, RZ, R77 ;  /* 0x000000ffff077224 */ /* 0x000fe400078e004d */
[----:B------:R-:W-:Y:S03]  /*64970*/  STL [R1+0x3520], R69 ;  /* 0x0035204501007387 */ /* 0x000fe60000100800 */
[----:B------:R1:W-:Y:S01]  /*64980*/  LDGSTS.E [R3+0x4400], [R6.64], P1 ;  /* 0x0440000006037fae */ /* 0x0003e20008921844 */
[----:B----4-:R-:W-:Y:S01]  /*64990*/  IADD3.X R70, R70, R0, RZ, P2, !PT ;  /* 0x0000000046467210 */ /* 0x010fe200017fe4ff */
[----:B------:R-:W-:-:S04]  /*649a0*/  IMAD.X R5, R5, 0x1, R0, P3 ;  /* 0x0000000105057824 */ /* 0x000fc800018e0600 */
[----:B------:R4:W-:Y:S01]  /*649b0*/  STL [R1+0x351c], R70 ;  /* 0x00351c4601007387 */ /* 0x0009e20000100800 */
[----:B------:R-:W-:Y:S02]  /*649c0*/  STL [R1+0x3528], R68 ;  /* 0x0035284401007387 */ /* 0x000fe40000100800 */
[----:B------:R4:W-:Y:S02]  /*649d0*/  STL [R1+0x3524], R5 ;  /* 0x0035240501007387 */ /* 0x0009e40000100800 */
[----:B------:R-:W3:Y:S01]  /*649e0*/  LDL.LU R79, [R1+0x360c] ;  /* 0x00360c00014f7983 */ /* 0x000ee20000300800 */
[----:B------:R-:W3:Y:S01]  /*649f0*/  LDL.LU R78, [R1+0x3610] ;  /* 0x00361000014e7983 */ /* 0x000ee20000300800 */
[----:B-1----:R-:W-:Y:S02]  /*64a00*/  IMAD.MOV.U32 R7, RZ, RZ, R70 ;  /* 0x000000ffff077224 */ /* 0x002fe400078e0046 */
[----:B------:R-:W3:Y:S01]  /*64a10*/  LDL.LU R77, [R1+0x3614] ;  /* 0x00361400014d7983 */ /* 0x000ee20000300800 */
[----:B----4-:R-:W3:Y:S01]  /*64a20*/  LDL.LU R70, [R1+0x3618] ;  /* 0x0036180001467983 */ /* 0x010ee20000300800 */
[----:B------:R-:W-:Y:S01]  /*64a30*/  IMAD.MOV.U32 R6, RZ, RZ, R69 ;  /* 0x000000ffff067224 */ /* 0x000fe200078e0045 */
[----:B------:R-:W-:Y:S01]  /*64a40*/  ISETP.GT.AND P2, PT, R4, 0xc, PT ;  /* 0x0000000c0400780c */ /* 0x000fe20003f44270 */
[----:B------:R-:W3:Y:S03]  /*64a50*/  LDL.LU R69, [R1+0x3620] ;  /* 0x0036200001457983 */ /* 0x000ee60000300800 */
[----:B------:R1:W-:Y:S02]  /*64a60*/  LDGSTS.E [R3+0x4500], [R6.64], P1 ;  /* 0x0450000006037fae */ /* 0x0003e40008921844 */
[----:B-1----:R-:W-:Y:S01]  /*64a70*/  IMAD.MOV.U32 R7, RZ, RZ, R5 ;  /* 0x000000ffff077224 */ /* 0x002fe200078e0005 */
[----:B------:R-:W-:-:S02]  /*64a80*/  SEL R5, RZ, 0x4, !P2 ;  /* 0x00000004ff057807 */ /* 0x000fc40005000000 */
[----:B------:R-:W-:Y:S02]  /*64a90*/  MOV R6, R68 ;  /* 0x0000004400067202 */ /* 0x000fe40000000f00 */
[----:B------:R-:W3:Y:S01]  /*64aa0*/  LDL.LU R68, [R1+0x3628] ;  /* 0x0036280001447983 */ /* 0x000ee20000300800 */
[----:B------:R-:W-:-:S03]  /*64ab0*/  SEL R5, R5, RZ, !P0 ;  /* 0x000000ff05057207 */ /* 0x000fc60004000000 */
[----:B------:R1:W-:Y:S01]  /*64ac0*/  LDGSTS.E [R3+0x4600], [R6.64], P1 ;  /* 0x0460000006037fae */ /* 0x0003e20008921844 */
[----:B------:R-:W-:Y:S02]  /*64ad0*/  ISETP.NE.U32.AND P2, PT, R5, RZ, PT ;  /* 0x000000ff0500720c */ /* 0x000fe40003f45070 */
[-C--:B------:R-:W-:Y:S02]  /*64ae0*/  IADD3 R76, P3, R76, R243.reuse, RZ ;  /* 0x000000f34c4c7210 */ /* 0x080fe40007f7e0ff */
[----:B------:R-:W-:-:S03]  /*64af0*/  IADD3 R83, P5, R83, R243, RZ ;  /* 0x000000f353537210 */ /* 0x000fc60007fbe0ff */
[--C-:B------:R-:W-:Y:S01]  /*64b00*/  IMAD.X R85, R85, 0x1, R0.reuse, P3 ;  /* 0x0000000155557824 */ /* 0x100fe200018e0600 */
[----:B------:R1:W-:Y:S01]  /*64b10*/  STL [R1+0x3530], R76 ;  /* 0x0035304c01007387 */ /* 0x0003e20000100800 */
[----:B------:R-:W-:Y:S01]  /*64b20*/  IMAD.X R84, R84, 0x1, R0, P5 ;  /* 0x0000000154547824 */ /* 0x000fe200028e0600 */
[----:B-1----:R-:W-:Y:S02]  /*64b30*/  MOV R6, R76 ;  /* 0x0000004c00067202 */ /* 0x002fe40000000f00 */
[----:B------:R1:W-:Y:S01]  /*64b40*/  STL [R1+0x352c], R85 ;  /* 0x00352c5501007387 */ /* 0x0003e20000100800 */
[----:B------:R-:W-:Y:S03]  /*64b50*/  STL [R1+0x35f8], R83 ;  /* 0x0035f85301007387 */ /* 0x000fe60000100800 */
[----:B------:R-:W3:Y:S01]  /*64b60*/  LDL.LU R76, [R1+0x361c] ;  /* 0x00361c00014c7983 */ /* 0x000ee20000300800 */
[----:B------:R-:W-:Y:S02]  /*64b70*/  STL [R1+0x35f4], R84 ;  /* 0x0035f45401007387 */ /* 0x000fe40000100800 */
[----:B------:R-:W3:Y:S02]  /*64b80*/  LDL.LU R5, [R1+0x3624] ;  /* 0x0036240001057983 */ /* 0x000ee40000300800 */
[----:B------:R-:W-:-:S05]  /*64b90*/  IMAD.MOV.U32 R7, RZ, RZ, R85 ;  /* 0x000000ffff077224 */ /* 0x000fca00078e0055 */
[----:B------:R1:W-:Y:S02]  /*64ba0*/  LDGSTS.E [R3+0x4700], [R6.64], P1 ;  /* 0x0470000006037fae */ /* 0x0003e40008921844 */
[----:B-1----:R-:W-:Y:S02]  /*64bb0*/  IMAD.MOV.U32 R6, RZ, RZ, R83 ;  /* 0x000000ffff067224 */ /* 0x002fe400078e0053 */
[----:B------:R-:W-:-:S05]  /*64bc0*/  IMAD.MOV.U32 R7, RZ, RZ, R84 ;  /* 0x000000ffff077224 */ /* 0x000fca00078e0054 */
[----:B------:R1:W-:Y:S01]  /*64bd0*/  LDGSTS.E [R3+0x6000], [R6.64], P2 ;  /* 0x0600000006037fae */ /* 0x0003e20009121844 */
[----:B--2---:R-:W-:-:S04]  /*64be0*/  IADD3 R81, P1, R81, R243, RZ ;  /* 0x000000f351517210 */ /* 0x004fc80007f3e0ff */
[----:B------:R-:W-:Y:S01]  /*64bf0*/  IADD3.X R82, R82, R0, RZ, P1, !PT ;  /* 0x0000000052527210 */ /* 0x000fe20000ffe4ff */
[----:B-1----:R-:W-:Y:S01]  /*64c00*/  IMAD.MOV.U32 R6, RZ, RZ, R81 ;  /* 0x000000ffff067224 */ /* 0x002fe200078e0051 */
[----:B------:R-:W-:Y:S03]  /*64c10*/  STL [R1+0x3600], R81 ;  /* 0x0036005101007387 */ /* 0x000fe60000100800 */
[----:B------:R-:W-:Y:S01]  /*64c20*/  IMAD.MOV.U32 R7, RZ, RZ, R82 ;  /* 0x000000ffff077224 */ /* 0x000fe200078e0052 */
[----:B---3--:R-:W-:Y:S01]  /*64c30*/  IADD3 R71, P3, R71, R243, RZ ;  /* 0x000000f347477210 */ /* 0x008fe20007f7e0ff */
[----:B------:R-:W-:Y:S04]  /*64c40*/  STL [R1+0x35fc], R82 ;  /* 0x0035fc5201007387 */ /* 0x000fe80000100800 */
[----:B------:R1:W-:Y:S01]  /*64c50*/  LDGSTS.E [R3+0x6100], [R6.64], P2 ;  /* 0x0610000006037fae */ /* 0x0003e20009121844 */
[----:B------:R-:W-:-:S03]  /*64c60*/  IMAD.X R80, R80, 0x1, R0, P3 ;  /* 0x0000000150507824 */ /* 0x000fc600018e0600 */
[----:B------:R2:W-:Y:S04]  /*64c70*/  STL [R1+0x3608], R71 ;  /* 0x0036084701007387 */ /* 0x0005e80000100800 */
[----:B------:R3:W-:Y:S01]  /*64c80*/  STL [R1+0x3604], R80 ;  /* 0x0036045001007387 */ /* 0x0007e20000100800 */
[----:B------:R-:W4:Y:S01]  /*64c90*/  LDL.LU R85, [R1+0x362c] ;  /* 0x00362c0001557983 */ /* 0x000f220000300800 */
[----:B-1----:R-:W-:Y:S02]  /*64ca0*/  MOV R6, R71 ;  /* 0x0000004700067202 */ /* 0x002fe40000000f00 */
[----:B--2---:R-:W2:Y:S01]  /*64cb0*/  LDL.LU R71, [R1+0x3630] ;  /* 0x0036300001477983 */ /* 0x004ea20000300800 */
[----:B------:R-:W4:Y:S02]  /*64cc0*/  LDL.LU R84, [R1+0x36f4] ;  /* 0x0036f40001547983 */ /* 0x000f240000300800 */
[----:B------:R-:W4:Y:S02]  /*64cd0*/  LDL.LU R83, [R1+0x36f8] ;  /* 0x0036f80001537983 */ /* 0x000f240000300800 */
[----:B------:R-:W-:-:S05]  /*64ce0*/  IMAD.MOV.U32 R7, RZ, RZ, R80 ;  /* 0x000000ffff077224 */ /* 0x000fca00078e0050 */
[----:B------:R1:W-:Y:S01]  /*64cf0*/  LDGSTS.E [R3+0x6200], [R6.64], P2 ;  /* 0x0620000006037fae */ /* 0x0003e20009121844 */
[-C--:B------:R-:W-:Y:S02]  /*64d00*/  IADD3 R78, P1, R78, R243.reuse, RZ ;  /* 0x000000f34e4e7210 */ /* 0x080fe40007f3e0ff */
[----:B---3--:R-:W-:-:S03]  /*64d10*/  IADD3 R70, P3, R70, R243, RZ ;  /* 0x000000f346467210 */ /* 0x008fc60007f7e0ff */
        /* <DEDUP_REMOVED lines=8> */
[----:B------:R-:W4:Y:S02]  /*64da0*/  LDL.LU R82, [R1+0x36fc] ;  /* 0x0036fc0001527983 */ /* 0x000f240000300800 */
[----:B------:R-:W4:Y:S01]  /*64db0*/  LDL.LU R81, [R1+0x3700] ;  /* 0x0037000001517983 */ /* 0x000f220000300800 */
[----:B------:R1:W-:Y:S01]  /*64dc0*/  LDGSTS.E [R3+0x6300], [R6.64], P2 ;  /* 0x0630000006037fae */ /* 0x0003e20009121844 */
[----:B------:R-:W4:Y:S01]  /*64dd0*/  LDL.LU R80, [R1+0x3704] ;  /* 0x0037040001507983 */ /* 0x000f220000300800 */
[----:B------:R-:W-:Y:S01]  /*64de0*/  IADD3 R69, P1, R69, R243, RZ ;  /* 0x000000f345457210 */ /* 0x000fe20007f3e0ff */
[----:B-1----:R-:W-:-:S02]  /*64df0*/  IMAD.MOV.U32 R6, RZ, RZ, R70 ;  /* 0x000000ffff067224 */ /* 0x002fc400078e0046 */
[----:B------:R-:W4:Y:S01]  /*64e00*/  LDL.LU R70, [R1+0x3708] ;  /* 0x0037080001467983 */ /* 0x000f220000300800 */
[----:B------:R-:W-:Y:S01]  /*64e10*/  IADD3 R68, P3, R68, R243, RZ ;  /* 0x000000f344447210 */ /* 0x000fe20007f7e0ff */
[----:B------:R-:W-:Y:S02]  /*64e20*/  IMAD.MOV.U32 R7, RZ, RZ, R77 ;  /* 0x000000ffff077224 */ /* 0x000fe400078e004d */
[----:B------:R-:W-:Y:S03]  /*64e30*/  STL [R1+0x3620], R69 ;  /* 0x0036204501007387 */ /* 0x000fe60000100800 */
[----:B------:R1:W-:Y:S01]  /*64e40*/  LDGSTS.E [R3+0x6400], [R6.64], P2 ;  /* 0x0640000006037fae */ /* 0x0003e20009121844 */
[----:B------:R-:W-:Y:S01]  /*64e50*/  IADD3.X R76, R76, R0, RZ, P1, !PT ;  /* 0x000000004c4c7210 */ /* 0x000fe20000ffe4ff */
[----:B------:R-:W-:-:S04]  /*64e60*/  IMAD.X R5, R5, 0x1, R0, P3 ;  /* 0x0000000105057824 */ /* 0x000fc800018e0600 */
[----:B------:R3:W-:Y:S01]  /*64e70*/  STL [R1+0x361c], R76 ;  /* 0x00361c4c01007387 */ /* 0x0007e20000100800 */
[----:B------:R-:W-:Y:S02]  /*64e80*/  STL [R1+0x3628], R68 ;  /* 0x0036284401007387 */ /* 0x000fe40000100800 */
[----:B------:R3:W-:Y:S02]  /*64e90*/  STL [R1+0x3624], R5 ;  /* 0x0036240501007387 */ /* 0x0007e40000100800 */
[----:B------:R-:W4:Y:S01]  /*64ea0*/  LDL.LU R79, [R1+0x370c] ;  /* 0x00370c00014f7983 */ /* 0x000f220000300800 */
[----:B------:R-:W4:Y:S01]  /*64eb0*/  LDL.LU R78, [R1+0x3710] ;  /* 0x00371000014e7983 */ /* 0x000f220000300800 */
[----:B-1----:R-:W-:Y:S02]  /*64ec0*/  IMAD.MOV.U32 R7, RZ, RZ, R76 ;  /* 0x000000ffff077224 */ /* 0x002fe400078e004c */
[----:B---3--:R-:W3:Y:S01]  /*64ed0*/  LDL.LU R77, [R1+0x3714] ;  /* 0x00371400014d7983 */ /* 0x008ee20000300800 */
[----:B------:R-:W3:Y:S01]  /*64ee0*/  LDL.LU R76, [R1+0x3718] ;  /* 0x00371800014c7983 */ /* 0x000ee20000300800 */
        /* <DEDUP_REMOVED lines=11> */
[-C--:B--2---:R-:W-:Y:S02]  /*64fa0*/  IADD3 R71, P3, R71, R243.reuse, RZ ;  /* 0x000000f347477210 */ /* 0x084fe40007f7e0ff */
        /* <DEDUP_REMOVED lines=9> */
[----:B--2---:R-:W2:Y:S01]  /*65040*/  LDL.LU R71, [R1+0x371c] ;  /* 0x00371c0001477983 */ /* 0x004ea20000300800 */
[----:B------:R-:W-:Y:S02]  /*65050*/  STL [R1+0x36f4], R84 ;  /* 0x0036f45401007387 */ /* 0x000fe40000100800 */
[----:B------:R-:W2:Y:S02]  /*65060*/  LDL.LU R5, [R1+0x3724] ;  /* 0x0037240001057983 */ /* 0x000ea40000300800 */
[----:B----4-:R-:W-:-:S02]  /*65070*/  IMAD.MOV.U32 R6, RZ, RZ, R83 ;  /* 0x000000ffff067224 */ /* 0x010fc400078e0053 */
[----:B------:R-:W-:-:S05]  /*65080*/  IMAD.MOV.U32 R7, RZ, RZ, R84 ;  /* 0x000000ffff077224 */ /* 0x000fca00078e0054 */
[----:B------:R4:W-:Y:S01]  /*65090*/  LDGSTS.E [R3+0x8000], [R6.64], P1 ;  /* 0x0800000006037fae */ /* 0x0009e20008921844 */
[----:B------:R-:W-:-:S04]  /*650a0*/  IADD3 R81, P2, R81, R243, RZ ;  /* 0x000000f351517210 */ /* 0x000fc80007f5e0ff */
[----:B------:R-:W-:Y:S01]  /*650b0*/  IADD3.X R82, R82, R0, RZ, P2, !PT ;  /* 0x0000000052527210 */ /* 0x000fe200017fe4ff */
[----:B------:R-:W-:Y:S01]  /*650c0*/  STL [R1+0x3700], R81 ;  /* 0x0037005101007387 */ /* 0x000fe20000100800 */
[----:B----4-:R-:W-:-:S03]  /*650d0*/  IMAD.MOV.U32 R6, RZ, RZ, R81 ;  /* 0x000000ffff067224 */ /* 0x010fc600078e0051 */
[----:B------:R-:W-:Y:S01]  /*650e0*/  IMAD.MOV.U32 R7, RZ, RZ, R82 ;  /* 0x000000ffff077224 */ /* 0x000fe200078e0052 */
[----:B------:R-:W-:Y:S01]  /*650f0*/  IADD3 R70, P3, R70, R243, RZ ;  /* 0x000000f346467210 */ /* 0x000fe20007f7e0ff */
[----:B------:R-:W-:Y:S04]  /*65100*/  STL [R1+0x36fc], R82 ;  /* 0x0036fc5201007387 */ /* 0x000fe80000100800 */
[----:B------:R4:W-:Y:S01]  /*65110*/  LDGSTS.E [R3+0x8100], [R6.64], P1 ;  /* 0x0810000006037fae */ /* 0x0009e20008921844 */
[----:B------:R-:W-:-:S03]  /*65120*/  IMAD.X R80, R80, 0x1, R0, P3 ;  /* 0x0000000150507824 */ /* 0x000fc600018e0600 */
[----:B------:R4:W-:Y:S04]  /*65130*/  STL [R1+0x3708], R70 ;  /* 0x0037084601007387 */ /* 0x0009e80000100800 */
[----:B------:R-:W-:Y:S01]  /*65140*/  STL [R1+0x3704], R80 ;  /* 0x0037045001007387 */ /* 0x000fe20000100800 */
[----:B-1----:R-:W2:Y:S01]  /*65150*/  LDL.LU R85, [R1+0x372c] ;  /* 0x00372c0001557983 */ /* 0x002ea20000300800 */
[----:B----4-:R-:W-:Y:S02]  /*65160*/  MOV R6, R70 ;  /* 0x0000004600067202 */ /* 0x010fe40000000f00 */
[----:B------:R-:W4:Y:S01]  /*65170*/  LDL.LU R70, [R1+0x3730] ;  /* 0x0037300001467983 */ /* 0x000f220000300800 */
        /* <DEDUP_REMOVED lines=9> */
[----:B------:R3:W-:Y:S01]  /*65210*/  STL [R1+0x370c], R79 ;  /* 0x00370c4f01007387 */ /* 0x0007e20000100800 */
[----:B------:R-:W-:Y:S03]  /*65220*/  STL [R1+0x3718], R76 ;  /* 0x0037184c01007387 */ /* 0x000fe60000100800 */
[----:B------:R2:W-:Y:S01]  /*65230*/  STL [R1+0x3714], R77 ;  /* 0x0037144d01007387 */ /* 0x0005e20000100800 */
[----:B------:R-:W4:Y:S02]  /*65240*/  LDL.LU R82, [R1+0x37fc] ;  /* 0x0037fc0001527983 */ /* 0x000f240000300800 */
[----:B------:R-:W4:Y:S02]  /*65250*/  LDL.LU R81, [R1+0x3800] ;  /* 0x0038000001517983 */ /* 0x000f240000300800 */
[----:B-1----:R-:W-:Y:S01]  /*65260*/  IMAD.MOV.U32 R7, RZ, RZ, R79 ;  /* 0x000000ffff077224 */ /* 0x002fe200078e004f */
[----:B------:R-:W-:Y:S01]  /*65270*/  MOV R6, R78 ;  /* 0x0000004e00067202 */ /* 0x000fe20000000f00 */
[----:B---3--:R-:W3:Y:S01]  /*65280*/  LDL.LU R79, [R1+0x3804] ;  /* 0x00380400014f7983 */ /* 0x008ee20000300800 */
[----:B------:R-:W3:Y:S01]  /*65290*/  LDL.LU R78, [R1+0x3808] ;  /* 0x00380800014e7983 */ /* 0x000ee20000300800 */
[----:B------:R-:W-:-:S02]  /*652a0*/  IADD3 R69, P2, R69, R243, RZ ;  /* 0x000000f345457210 */ /* 0x000fc40007f5e0ff */
[----:B------:R1:W-:Y:S01]  /*652b0*/  LDGSTS.E [R3+0x8300], [R6.64], P1 ;  /* 0x0830000006037fae */ /* 0x0003e20008921844 */
[----:B------:R-:W-:-:S03]  /*652c0*/  IADD3 R68, P3, R68, R243, RZ ;  /* 0x000000f344447210 */ /* 0x000fc60007f7e0ff */
[----:B------:R-:W-:Y:S01]  /*652d0*/  STL [R1+0x3720], R69 ;  /* 0x0037204501007387 */ /* 0x000fe20000100800 */
[----:B-1----:R-:W-:Y:S02]  /*652e0*/  IMAD.MOV.U32 R6, RZ, RZ, R76 ;  /* 0x000000ffff067224 */ /* 0x002fe400078e004c */
[----:B------:R-:W-:-:S05]  /*652f0*/  IMAD.MOV.U32 R7, RZ, RZ, R77 ;  /* 0x000000ffff077224 */ /* 0x000fca00078e004d */
[----:B------:R1:W-:Y:S02]  /*65300*/  LDGSTS.E [R3+0x8400], [R6.64], P1 ;  /* 0x0840000006037fae */ /* 0x0003e40008921844 */
[----:B-1----:R-:W-:Y:S01]  /*65310*/  IMAD.MOV.U32 R6, RZ, RZ, R69 ;  /* 0x000000ffff067224 */ /* 0x002fe200078e0045 */
[----:B--2---:R-:W-:Y:S01]  /*65320*/  IADD3.X R71, R71, R0, RZ, P2, !PT ;  /* 0x0000000047477210 */ /* 0x004fe200017fe4ff */
[----:B------:R-:W-:-:S04]  /*65330*/  IMAD.X R5, R5, 0x1, R0, P3 ;  /* 0x0000000105057824 */ /* 0x000fc800018e0600 */
[----:B------:R1:W-:Y:S01]  /*65340*/  STL [R1+0x371c], R71 ;  /* 0x00371c4701007387 */ /* 0x0003e20000100800 */
[----:B------:R-:W-:Y:S02]  /*65350*/  STL [R1+0x3728], R68 ;  /* 0x0037284401007387 */ /* 0x000fe40000100800 */
[----:B------:R-:W2:Y:S02]  /*65360*/  LDL.LU R77, [R1+0x3810] ;  /* 0x00381000014d7983 */ /* 0x000ea40000300800 */
[----:B------:R-:W-:Y:S01]  /*65370*/  IMAD.MOV.U32 R7, RZ, RZ, R71 ;  /* 0x000000ffff077224 */ /* 0x000fe200078e0047 */
[----:B------:R1:W-:Y:S01]  /*65380*/  STL [R1+0x3724], R5 ;  /* 0x0037240501007387 */ /* 0x0003e20000100800 */
[----:B------:R-:W-:-:S03]  /*65390*/  ISETP.GT.AND P2, PT, R4, 0x14, PT ;  /* 0x000000140400780c */ /* 0x000fc60003f44270 */
[----:B------:R1:W-:Y:S04]  /*653a0*/  LDGSTS.E [R3+0x8500], [R6.64], P1 ;  /* 0x0850000006037fae */ /* 0x0003e80008921844 */
[----:B-1----:R-:W2:Y:S01]  /*653b0*/  LDL.LU R71, [R1+0x3818] ;  /* 0x0038180001477983 */ /* 0x002ea20000300800 */
[----:B------:R-:W2:Y:S02]  /*653c0*/  LDL.LU R80, [R1+0x380c] ;  /* 0x00380c0001507983 */ /* 0x000ea40000300800 */
[----:B------:R-:W2:Y:S02]  /*653d0*/  LDL.LU R76, [R1+0x3814] ;  /* 0x00381400014c7983 */ /* 0x000ea40000300800 */
[----:B------:R-:W2:Y:S01]  /*653e0*/  LDL.LU R69, [R1+0x3820] ;  /* 0x0038200001457983 */ /* 0x000ea20000300800 */
[----:B------:R-:W-:Y:S01]  /*653f0*/  MOV R6, R68 ;  /* 0x0000004400067202 */ /* 0x000fe20000000f00 */
[----:B------:R-:W-:Y:S01]  /*65400*/  IMAD.MOV.U32 R7, RZ, RZ, R5 ;  /* 0x000000ffff077224 */ /* 0x000fe200078e0005 */
[----:B------:R-:W-:Y:S01]  /*65410*/  SEL R5, RZ, 0x4, !P2 ;  /* 0x00000004ff057807 */ /* 0x000fe20005000000 */
[----:B------:R-:W2:Y:S04]  /*65420*/  LDL.LU R68, [R1+0x3828] ;  /* 0x0038280001447983 */ /* 0x000ea80000300800 */
[----:B------:R1:W-:Y:S01]  /*65430*/  LDGSTS.E [R3+0x8600], [R6.64], P1 ;  /* 0x0860000006037fae */ /* 0x0003e20008921844 */
[----:B------:R-:W-:-:S04]  /*65440*/  SEL R5, R5, RZ, !P0 ;  /* 0x000000ff05057207 */ /* 0x000fc80004000000 */
[----:B------:R-:W-:Y:S02]  /*65450*/  ISETP.NE.U32.AND P2, PT, R5, RZ, PT ;  /* 0x000000ff0500720c */ /* 0x000fe40003f45070 */
[-C--:B----4-:R-:W-:Y:S02]  /*65460*/  IADD3 R70, P3, R70, R243.reuse, RZ ;  /* 0x000000f346467210 */ /* 0x090fe40007f7e0ff */
[----:B------:R-:W-:-:S03]  /*65470*/  IADD3 R83, P5, R83, R243, RZ ;  /* 0x000000f353537210 */ /* 0x000fc60007fbe0ff */
[--C-:B------:R-:W-:Y:S01]  /*65480*/  IMAD.X R85, R85, 0x1, R0.reuse, P3 ;  /* 0x0000000155557824 */ /* 0x100fe200018e0600 */
[----:B------:R4:W-:Y:S01]  /*65490*/  STL [R1+0x3730], R70 ;  /* 0x0037304601007387 */ /* 0x0009e20000100800 */
[----:B------:R-:W-:Y:S01]  /*654a0*/  IMAD.X R84, R84, 0x1, R0, P5 ;  /* 0x0000000154547824 */ /* 0x000fe200028e0600 */
[----:B-1----:R-:W-:Y:S02]  /*654b0*/  MOV R6, R70 ;  /* 0x0000004600067202 */ /* 0x002fe40000000f00 */
[----:B------:R-:W-:Y:S01]  /*654c0*/  STL [R1+0x372c], R85 ;  /* 0x00372c5501007387 */ /* 0x000fe20000100800 */
[----:B------:R-:W-:Y:S02]  /*654d0*/  STL [R1+0x37f8], R83 ;  /* 0x0037f85301007387 */ /* 0x000fe40000100800 */
[----:B------:R-:W-:Y:S01]  /*654e0*/  IMAD.MOV.U32 R7, RZ, RZ, R85 ;  /* 0x000000ffff077224 */ /* 0x000fe200078e0055 */
[----:B----4-:R-:W4:Y:S01]  /*654f0*/  LDL.LU R70, [R1+0x381c] ;  /* 0x00381c0001467983 */ /* 0x010f220000300800 */
[----:B------:R-:W-:Y:S02]  /*65500*/  STL [R1+0x37f4], R84 ;  /* 0x0037f45401007387 */ /* 0x000fe40000100800 */
[----:B------:R-:W4:Y:S01]  /*65510*/  LDL.LU R5, [R1+0x3824] ;  /* 0x0038240001057983 */ /* 0x000f220000300800 */
[----:B------:R1:W-:Y:S02]  /*65520*/  LDGSTS.E [R3+0x8700], [R6.64], P1 ;  /* 0x0870000006037fae */ /* 0x0003e40008921844 */
[----:B-1----:R-:W-:-:S02]  /*65530*/  IMAD.MOV.U32 R6, RZ, RZ, R83 ;  /* 0x000000ffff067224 */ /* 0x002fc400078e0053 */
[----:B------:R-:W-:-:S05]  /*65540*/  IMAD.MOV.U32 R7, RZ, RZ, R84 ;  /* 0x000000ffff077224 */ /* 0x000fca00078e0054 */
[----:B------:R1:W-:Y:S01]  /*65550*/  LDGSTS.E [R3+0xa000], [R6.64], P2 ;  /* 0x0a00000006037fae */ /* 0x0003e20009121844 */
[----:B------:R-:W-:-:S04]  /*65560*/  IADD3 R81, P1, R81, R243, RZ ;  /* 0x000000f351517210 */ /* 0x000fc80007f3e0ff */
[----:B------:R-:W-:Y:S02]  /*65570*/  IADD3.X R82, R82, R0, RZ, P1, !PT ;  /* 0x0000000052527210 */ /* 0x000fe40000ffe4ff */
[----:B---3--:R-:W-:Y:S01]  /*65580*/  IADD3 R78, P3, R78, R243, RZ ;  /* 0x000000f34e4e7210 */ /* 0x008fe20007f7e0ff */
[----:B-1----:R-:W-:Y:S02]  /*65590*/  IMAD.MOV.U32 R6, RZ, RZ, R81 ;  /* 0x000000ffff067224 */ /* 0x002fe400078e0051 */
[----:B------:R-:W-:Y:S02]  /*655a0*/  IMAD.MOV.U32 R7, RZ, RZ, R82 ;  /* 0x000000ffff077224 */ /* 0x000fe400078e0052 */
[----:B------:R-:W-:Y:S01]  /*655b0*/  IMAD.X R79, R79, 0x1, R0, P3 ;  /* 0x000000014f4f7824 */ /* 0x000fe200018e0600 */
[----:B------:R-:W-:Y:S01]  /*655c0*/  STL [R1+0x3800], R81 ;  /* 0x0038005101007387 */ /* 0x000fe20000100800 */
[----:B------:R-:W-:Y:S02]  /*655d0*/  STL [R1+0x37fc], R82 ;  /* 0x0037fc5201007387 */ /* 0x000fe40000100800 */
[----:B------:R-:W-:Y:S01]  /*655e0*/  STL [R1+0x3808], R78 ;  /* 0x0038084e01007387 */ /* 0x000fe20000100800 */
[----:B------:R1:W-:Y:S04]  /*655f0*/  LDGSTS.E [R3+0xa100], [R6.64], P2 ;  /* 0x0a10000006037fae */ /* 0x0003e80009121844 */
[----:B------:R3:W-:Y:S01]  /*65600*/  STL [R1+0x3804], R79 ;  /* 0x0038044f01007387 */ /* 0x0007e20000100800 */
[----:B-1----:R-:W-:Y:S01]  /*65610*/  IMAD.MOV.U32 R7, RZ, RZ, R79 ;  /* 0x000000ffff077224 */ /* 0x002fe200078e004f */
[----:B------:R-:W-:-:S02]  /*65620*/  MOV R6, R78 ;  /* 0x0000004e00067202 */ /* 0x000fc40000000f00 */
[----:B---3--:R-:W4:Y:S01]  /*65630*/  LDL.LU R79, [R1+0x382c] ;  /* 0x00382c00014f7983 */ /* 0x008f220000300800 */
[----:B------:R-:W4:Y:S03]  /*65640*/  LDL.LU R78, [R1+0x3830] ;  /* 0x00383000014e7983 */ /* 0x000f260000300800 */
[----:B------:R1:W-:Y:S01]  /*65650*/  LDGSTS.E [R3+0xa200], [R6.64], P2 ;  /* 0x0a20000006037fae */ /* 0x0003e20009121844 */
[-C--:B--2---:R-:W-:Y:S02]  /*65660*/  IADD3 R77, P1, R77, R243.reuse, RZ ;  /* 0x000000f34d4d7210 */ /* 0x084fe40007f3e0ff */
[----:B------:R-:W-:-:S03]  /*65670*/  IADD3 R71, P3, R71, R243, RZ ;  /* 0x000000f347477210 */ /* 0x000fc60007f7e0ff */
[--C-:B------:R-:W-:Y:S01]  /*65680*/  IMAD.X R80, R80, 0x1, R0.reuse, P1 ;  /* 0x0000000150507824 */ /* 0x100fe200008e0600 */
[----:B------:R-:W-:Y:S01]  /*65690*/  STL [R1+0x3810], R77 ;  /* 0x0038104d01007387 */ /* 0x000fe20000100800 */
[----:B------:R-:W-:-:S03]  /*656a0*/  IMAD.X R76, R76, 0x1, R0, P3 ;  /* 0x000000014c4c7824 */ /* 0x000fc600018e0600 */
[----:B------:R2:W-:Y:S01]  /*656b0*/  STL [R1+0x380c], R80 ;  /* 0x00380c5001007387 */ /* 0x0005e20000100800 */
[----:B------:R-:W-:Y:S03]  /*656c0*/  STL [R1+0x3818], R71 ;  /* 0x0038184701007387 */ /* 0x000fe60000100800 */
[----:B------:R2:W-:Y:S01]  /*656d0*/  STL [R1+0x3814], R76 ;  /* 0x0038144c01007387 */ /* 0x0005e20000100800 */
[----:B------:R-:W3:Y:S02]  /*656e0*/  LDL.LU R86, [R1+0x38f4] ;  /* 0x0038f40001567983 */ /* 0x000ee40000300800 */
[----:B------:R-:W3:Y:S02]  /*656f0*/  LDL.LU R85, [R1+0x38f8] ;  /* 0x0038f80001557983 */ /* 0x000ee40000300800 */
[----:B------:R-:W3:Y:S01]  /*65700*/  LDL.LU R84, [R1+0x38fc] ;  /* 0x0038fc0001547983 */ /* 0x000ee20000300800 */
[----:B-1----:R-:W-:Y:S01]  /*65710*/  MOV R6, R77 ;  /* 0x0000004d00067202 */ /* 0x002fe20000000f00 */
[----:B------:R-:W-:Y:S01]  /*65720*/  IMAD.MOV.U32 R7, RZ, RZ, R80 ;  /* 0x000000ffff077224 */ /* 0x000fe200078e0050 */
[----:B------:R-:W3:Y:S01]  /*65730*/  LDL.LU R83, [R1+0x3900] ;  /* 0x0039000001537983 */ /* 0x000ee20000300800 */
[----:B------:R-:W-:-:S02]  /*65740*/  IADD3 R69, P1, R69, R243, RZ ;  /* 0x000000f345457210 */ /* 0x000fc40007f3e0ff */
[----:B------:R-:W-:Y:S01]  /*65750*/  IADD3 R68, P3, R68, R243, RZ ;  /* 0x000000f344447210 */ /* 0x000fe20007f7e0ff */
[----:B--2---:R-:W2:Y:S01]  /*65760*/  LDL.LU R80, [R1+0x3908] ;  /* 0x0039080001507983 */ /* 0x004ea20000300800 */
[----:B------:R1:W-:Y:S02]  /*65770*/  LDGSTS.E [R3+0xa300], [R6.64], P2 ;  /* 0x0a30000006037fae */ /* 0x0003e40009121844 */
[----:B-1----:R-:W-:Y:S02]  /*65780*/  IMAD.MOV.U32 R7, RZ, RZ, R76 ;  /* 0x000000ffff077224 */ /* 0x002fe400078e004c */
[----:B------:R-:W2:Y:S01]  /*65790*/  LDL.LU R76, [R1+0x3910] ;  /* 0x00391000014c7983 */ /* 0x000ea20000300800 */
[----:B------:R-:W-:Y:S02]  /*657a0*/  STL [R1+0x3820], R69 ;  /* 0x0038204501007387 */ /* 0x000fe40000100800 */
[----:B------:R-:W-:-:S05]  /*657b0*/  IMAD.MOV.U32 R6, RZ, RZ, R71 ;  /* 0x000000ffff067224 */ /* 0x000fca00078e0047 */
[----:B------:R1:W-:Y:S01]  /*657c0*/  LDGSTS.E [R3+0xa400], [R6.64], P2 ;  /* 0x0a40000006037fae */ /* 0x0003e20009121844 */
[----:B----4-:R-:W-:Y:S01]  /*657d0*/  IADD3.X R70, R70, R0, RZ, P1, !PT ;  /* 0x0000000046467210 */ /* 0x010fe20000ffe4ff */
[----:B------:R-:W-:-:S04]  /*657e0*/  IMAD.X R5, R5, 0x1, R0, P3 ;  /* 0x0000000105057824 */ /* 0x000fc800018e0600 */
[----:B------:R4:W-:Y:S01]  /*657f0*/  STL [R1+0x381c], R70 ;  /* 0x00381c4601007387 */ /* 0x0009e20000100800 */
[----:B------:R4:W-:Y:S02]  /*65800*/  STL [R1+0x3828], R68 ;  /* 0x0038284401007387 */ /* 0x0009e40000100800 */
[----:B------:R-:W2:Y:S02]  /*65810*/  LDL.LU R81, [R1+0x3904] ;  /* 0x0039040001517983 */ /* 0x000ea40000300800 */
[----:B------:R4:W-:Y:S01]  /*65820*/  STL [R1+0x3824], R5 ;  /* 0x0038240501007387 */ /* 0x0009e20000100800 */
[----:B------:R-:W2:Y:S01]  /*65830*/  LDL.LU R77, [R1+0x390c] ;  /* 0x00390c00014d7983 */ /* 0x000ea20000300800 */
[----:B-1----:R-:W-:Y:S02]  /*65840*/  IMAD.MOV.U32 R6, RZ, RZ, R69 ;  /* 0x000000ffff067224 */ /* 0x002fe400078e0045 */
[----:B------:R-:W-:Y:S02]  /*65850*/  IMAD.MOV.U32 R7, RZ, RZ, R70 ;  /* 0x000000ffff077224 */ /* 0x000fe400078e0046 */
[----:B------:R-:W2:Y:S01]  /*65860*/  LDL.LU R71, [R1+0x3914] ;  /* 0x0039140001477983 */ /* 0x000ea20000300800 */
[----:B----4-:R-:W4:Y:S04]  /*65870*/  LDL.LU R70, [R1+0x3918] ;  /* 0x0039180001467983 */ /* 0x010f280000300800 */
[----:B------:R1:W-:Y:S01]  /*65880*/  LDGSTS.E [R3+0xa500], [R6.64], P2 ;  /* 0x0a50000006037fae */ /* 0x0003e20009121844 */
[----:B------:R-:W4:Y:S01]  /*65890*/  LDL.LU R69, [R1+0x391c] ;  /* 0x00391c0001457983 */ /* 0x000f220000300800 */
[----:B------:R-:W-:-:S02]  /*658a0*/  ISETP.GT.AND P1, PT, R4, 0x18, PT ;  /* 0x000000180400780c */ /* 0x000fc40003f24270 */
[----:B-1----:R-:W-:Y:S02]  /*658b0*/  MOV R6, R68 ;  /* 0x0000004400067202 */ /* 0x002fe40000000f00 */
[----:B------:R-:W4:Y:S01]  /*658c0*/  LDL.LU R68, [R1+0x3920] ;  /* 0x0039200001447983 */ /* 0x000f220000300800 */
[----:B------:R-:W-:Y:S01]  /*658d0*/  IMAD.MOV.U32 R7, RZ, RZ, R5 ;  /* 0x000000ffff077224 */ /* 0x000fe200078e0005 */
[----:B------:R-:W-:-:S04]  /*658e0*/  SEL R5, RZ, 0x4, !P1 ;  /* 0x00000004ff057807 */ /* 0x000fc80004800000 */
[----:B------:R1:W-:Y:S01]  /*658f0*/  LDGSTS.E [R3+0xa600], [R6.64], P2 ;  /* 0x0a60000006037fae */ /* 0x0003e20009121844 */
[----:B------:R-:W-:Y:S02]  /*65900*/  SEL R5, R5, RZ, !P0 ;  /* 0x000000ff05057207 */ /* 0x000fe40004000000 */
[----:B------:R-:W-:-:S05]  /*65910*/  IADD3 R78, P3, R78, R243, RZ ;  /* 0x000000f34e4e7210 */ /* 0x000fca0007f7e0ff */
[----:B------:R-:W-:Y:S01]  /*65920*/  IMAD.X R79, R79, 0x1, R0, P3 ;  /* 0x000000014f4f7824 */ /* 0x000fe200018e0600 */
[----:B------:R-:W-:Y:S01]  /*65930*/  STL [R1+0x3830], R78 ;  /* 0x0038304e01007387 */ /* 0x000fe20000100800 */
[----:B-1----:R-:W-:-:S03]  /*65940*/  IMAD.MOV.U32 R6, RZ, RZ, R78 ;  /* 0x000000ffff067224 */ /* 0x002fc600078e004e */
[----:B------:R1:W-:Y:S01]  /*65950*/  STL [R1+0x382c], R79 ;  /* 0x00382c4f01007387 */ /* 0x0003e20000100800 */
[----:B------:R-:W-:Y:S02]  /*65960*/  MOV R7, R79 ;  /* 0x0000004f00077202 */ /* 0x000fe40000000f00 */
[----:B------:R-:W-:-:S03]  /*65970*/  ISETP.NE.U32.AND P1, PT, R5, RZ, PT ;  /* 0x000000ff0500720c */ /* 0x000fc60003f25070 */
[----:B------:R3:W-:Y:S04]  /*65980*/  LDGSTS.E [R3+0xa700], [R6.64], P2 ;  /* 0x0a70000006037fae */ /* 0x0007e80009121844 */
[----:B-1----:R-:W4:Y:S01]  /*65990*/  LDL.LU R79, [R1+0x3924] ;  /* 0x00392400014f7983 */ /* 0x002f220000300800 */
[----:B------:R-:W4:Y:S02]  /*659a0*/  LDL.LU R78, [R1+0x3928] ;  /* 0x00392800014e7983 */ /* 0x000f240000300800 */
[----:B------:R-:W4:Y:S02]  /*659b0*/  LDL.LU R82, [R1+0x392c] ;  /* 0x00392c0001527983 */ /* 0x000f240000300800 */
[----:B------:R-:W4:Y:S01]  /*659c0*/  LDL.LU R5, [R1+0x3930] ;  /* 0x0039300001057983 */ /* 0x000f220000300800 */
[----:B---3--:R-:W-:-:S05]  /*659d0*/  IADD3 R85, P2, R85, R243, RZ ;  /* 0x000000f355557210 */ /* 0x008fca0007f5e0ff */
[----:B------:R-:W-:Y:S01]  /*659e0*/  IMAD.X R86, R86, 0x1, R0, P2 ;  /* 0x0000000156567824 */ /* 0x000fe200010e0600 */
[----:B------:R-:W-:Y:S01]  /*659f0*/  IADD3 R83, P3, R83, R243, RZ ;  /* 0x000000f353537210 */ /* 0x000fe20007f7e0ff */
[----:B------:R-:W-:-:S03]  /*65a00*/  IMAD.MOV.U32 R6, RZ, RZ, R85 ;  /* 0x000000ffff067224 */ /* 0x000fc600078e0055 */
[----:B------:R-:W-:Y:S01]  /*65a10*/  MOV R7, R86 ;  /* 0x0000005600077202 */ /* 0x000fe20000000f00 */
[----:B------:R-:W-:Y:S01]  /*65a20*/  IMAD.X R84, R84, 0x1, R0, P3 ;  /* 0x0000000154547824 */ /* 0x000fe200018e0600 */
[----:B--2---:R-:W-:-:S03]  /*65a30*/  IADD3 R80, P2, R80, R243, RZ ;  /* 0x000000f350507210 */ /* 0x004fc60007f5e0ff */
[----:B------:R1:W-:Y:S01]  /*65a40*/  LDGSTS.E [R3+0xc000], [R6.64], P1 ;  /* 0x0c00000006037fae */ /* 0x0003e20008921844 */
[----:B------:R-:W-:Y:S01]  /*65a50*/  IADD3 R76, P3, R76, R243, RZ ;  /* 0x000000f34c4c7210 */ /* 0x000fe20007f7e0ff */
[----:B-1----:R-:W-:Y:S02]  /*65a60*/  IMAD.MOV.U32 R6, RZ, RZ, R83 ;  /* 0x000000ffff067224 */ /* 0x002fe400078e0053 */
[----:B------:R-:W-:-:S05]  /*65a70*/  IMAD.MOV.U32 R7, RZ, RZ, R84 ;  /* 0x000000ffff077224 */ /* 0x000fca00078e0054 */
[----:B------:R1:W-:Y:S04]  /*65a80*/  LDGSTS.E [R3+0xc100], [R6.64], P1 ;  /* 0x0c10000006037fae */ /* 0x0003e80008921844 */
[----:B------:R-:W-:Y:S01]  /*65a90*/  STL [R1+0x38f8], R85 ;  /* 0x0038f85501007387 */ /* 0x000fe20000100800 */
[----:B------:R-:W-:Y:S02]  /*65aa0*/  STL [R1+0x38f4], R86 ;  /* 0x0038f45601007387 */ /* 0x000fe40000100800 */
[----:B------:R-:W-:Y:S02]  /*65ab0*/  IMAD.X R81, R81, 0x1, R0, P2 ;  /* 0x0000000151517824 */ /* 0x000fe400010e0600 */
[----:B-1----:R-:W-:Y:S01]  /*65ac0*/  IMAD.MOV.U32 R6, RZ, RZ, R80 ;  /* 0x000000ffff067224 */ /* 0x002fe200078e0050 */
[----:B------:R-:W-:Y:S01]  /*65ad0*/  IADD3.X R77, R77, R0, RZ, P3, !PT ;  /* 0x000000004d4d7210 */ /* 0x000fe20001ffe4ff */
[----:B------:R-:W-:Y:S01]  /*65ae0*/  IMAD.MOV.U32 R7, RZ, RZ, R81 ;  /* 0x000000ffff077224 */ /* 0x000fe200078e0051 */
[----:B----4-:R-:W-:-:S04]  /*65af0*/  IADD3 R70, P2, R70, R243, RZ ;  /* 0x000000f346467210 */ /* 0x010fc80007f5e0ff */
[----:B------:R1:W-:Y:S04]  /*65b00*/  LDGSTS.E [R3+0xc200], [R6.64], P1 ;  /* 0x0c20000006037fae */ /* 0x0003e80008921844 */
[----:B------:R-:W-:Y:S01]  /*65b10*/  STL [R1+0x3900], R83 ;  /* 0x0039005301007387 */ /* 0x000fe20000100800 */
[----:B------:R-:W-:-:S03]  /*65b20*/  IMAD.X R71, R71, 0x1, R0, P2 ;  /* 0x0000000147477824 */ /* 0x000fc600010e0600 */
[----:B------:R-:W-:Y:S01]  /*65b30*/  STL [R1+0x38fc], R84 ;  /* 0x0038fc5401007387 */ /* 0x000fe20000100800 */
[----:B------:R-:W-:Y:S02]  /*65b40*/  STL [R1+0x3908], R80 ;  /* 0x0039085001007387 */ /* 0x000fe40000100800 */
[----:B-1----:R-:W-:Y:S01]  /*65b50*/  IMAD.MOV.U32 R6, RZ, RZ, R76 ;  /* 0x000000ffff067224 */ /* 0x002fe200078e004c */
[----:B------:R-:W-:Y:S02]  /*65b60*/  MOV R7, R77 ;  /* 0x0000004d00077202 */ /* 0x000fe40000000f00 */
[----:B------:R-:W-:Y:S01]  /*65b70*/  IADD3 R68, P3, R68, R243, RZ ;  /* 0x000000f344447210 */ /* 0x000fe20007f7e0ff */
[----:B------:R-:W-:Y:S04]  /*65b80*/  STL [R1+0x3904], R81 ;  /* 0x0039045101007387 */ /* 0x000fe80000100800 */
[----:B------:R1:W-:Y:S01]  /*65b90*/  LDGSTS.E [R3+0xc300], [R6.64], P1 ;  /* 0x0c30000006037fae */ /* 0x0003e20008921844 */
[----:B------:R-:W-:Y:S02]  /*65ba0*/  STL [R1+0x3910], R76 ;  /* 0x0039104c01007387 */ /* 0x000fe40000100800 */
[----:B------:R-:W-:Y:S02]  /*65bb0*/  STL [R1+0x390c], R77 ;  /* 0x00390c4d01007387 */ /* 0x000fe40000100800 */
[----:B------:R-:W-:Y:S01]  /*65bc0*/  IMAD.X R69, R69, 0x1, R0, P3 ;  /* 0x0000000145457824 */ /* 0x000fe200018e0600 */
[----:B------:R-:W-:Y:S01]  /*65bd0*/  STL [R1+0x3918], R70 ;  /* 0x0039184601007387 */ /* 0x000fe20000100800 */
[----:B------:R-:W-:Y:S02]  /*65be0*/  STL [R1+0x3914], R71 ;  /* 0x0039144701007387 */ /* 0x000fe40000100800 */
[----:B------:R-:W-:Y:S02]  /*65bf0*/  STL [R1+0x3920], R68 ;  /* 0x0039204401007387 */ /* 0x000fe40000100800 */
[----:B-1----:R-:W-:Y:S01]  /*65c00*/  IMAD.MOV.U32 R6, RZ, RZ, R70 ;  /* 0x000000ffff067224 */ /* 0x002fe200078e0046 */
[----:B------:R-:W-:Y:S01]  /*65c10*/  MOV R7, R71 ;  /* 0x0000004700077202 */ /* 0x000fe20000000f00 */
[----:B------:R1:W-:Y:S04]  /*65c20*/  STL [R1+0x391c], R69 ;  /* 0x00391c4501007387 */ /* 0x0003e80000100800 */
[----:B------:R2:W-:Y:S02]  /*65c30*/  LDGSTS.E [R3+0xc400], [R6.64], P1 ;  /* 0x0c40000006037fae */ /* 0x0005e40008921844 */
[----:B--2---:R-:W-:-:S02]  /*65c40*/  IMAD.MOV.U32 R6, RZ, RZ, R68 ;  /* 0x000000ffff067224 */ /* 0x004fc400078e0044 */
[----:B------:R-:W-:Y:S02]  /*65c50*/  IMAD.MOV.U32 R7, RZ, RZ, R69 ;  /* 0x000000ffff077224 */ /* 0x000fe400078e0045 */
[----:B-1----:R-:W2:Y:S01]  /*65c60*/  LDL.LU.64 R68, [R1+0x32e0] ;  /* 0x0032e00001447983 */ /* 0x002ea20000300a00 */
[----:B------:R-:W3:Y:S02]  /*65c70*/  LDL.LU.64 R70, [R1+0x32d8] ;  /* 0x0032d80001467983 */ /* 0x000ee40000300a00 */
[----:B------:R-:W4:Y:S01]  /*65c80*/  LDL.LU.64 R76, [R1+0x32d0] ;  /* 0x0032d000014c7983 */ /* 0x000f220000300a00 */
[----:B------:R1:W-:Y:S01]  /*65c90*/  LDGSTS.E [R3+0xc500], [R6.64], P1 ;  /* 0x0c50000006037fae */ /* 0x0003e20008921844 */
[-C--:B------:R-:W-:Y:S02]  /*65ca0*/  IADD3 R78, P2, R78, R243.reuse, RZ ;  /* 0x000000f34e4e7210 */ /* 0x080fe40007f5e0ff */
[----:B------:R-:W-:-:S03]  /*65cb0*/  IADD3 R5, P3, R5, R243, RZ ;  /* 0x000000f305057210 */ /* 0x000fc60007f7e0ff */
[----:B------:R-:W-:Y:S01]  /*65cc0*/  IMAD.X R79, R79, 0x1, R0, P2 ;  /* 0x000000014f4f7824 */ /* 0x000fe200010e0600 */
[----:B------:R-:W-:Y:S01]  /*65cd0*/  STL [R1+0x3928], R78 ;  /* 0x0039284e01007387 */ /* 0x000fe20000100800 */
[----:B------:R-:W-:Y:S01]  /*65ce0*/  IADD3.X R82, R82, R0, RZ, P3, !PT ;  /* 0x0000000052527210 */ /* 0x000fe20001ffe4ff */
[----:B-1----:R-:W-:Y:S02]  /*65cf0*/  IMAD.MOV.U32 R6, RZ, RZ, R78 ;  /* 0x000000ffff067224 */ /* 0x002fe400078e004e */
[----:B------:R-:W-:Y:S01]  /*65d00*/  IMAD.MOV.U32 R7, RZ, RZ, R79 ;  /* 0x000000ffff077224 */ /* 0x000fe200078e004f */
[----:B------:R1:W-:Y:S01]  /*65d10*/  STL [R1+0x3924], R79 ;  /* 0x0039244f01007387 */ /* 0x0003e20000100800 */
[----:B------:R-:W-:Y:S03]  /*65d20*/  STL [R1+0x3930], R5 ;  /* 0x0039300501007387 */ /* 0x000fe60000100800 */
[----:B------:R1:W-:Y:S04]  /*65d30*/  LDGSTS.E [R3+0xc600], [R6.64], P1 ;  /* 0x0c60000006037fae */ /* 0x0003e80008921844 */
[----:B-1----:R-:W4:Y:S01]  /*65d40*/  LDL.LU.64 R78, [R1+0x32c8] ;  /* 0x0032c800014e7983 */ /* 0x002f220000300a00 */
[----:B------:R1:W-:Y:S02]  /*65d50*/  STL [R1+0x392c], R82 ;  /* 0x00392c5201007387 */ /* 0x0003e40000100800 */
[----:B------:R-:W4:Y:S01]  /*65d60*/  LDL.LU.64 R80, [R1+0x32c0] ;  /* 0x0032c00001507983 */ /* 0x000f220000300a00 */
[----:B------:R-:W-:-:S02]  /*65d70*/  MOV R7, R82 ;  /* 0x0000005200077202 */ /* 0x000fc40000000f00 */
[----:B-1----:R-:W4:Y:S01]  /*65d80*/  LDL.LU.64 R82, [R1+0x32b8] ;  /* 0x0032b80001527983 */ /* 0x002f220000300a00 */
[----:B------:R-:W4:Y:S02]  /*65d90*/  LDL.LU.64 R96, [R1+0x32b0] ;  /* 0x0032b00001607983 */ /* 0x000f240000300a00 */
[----:B------:R-:W4:Y:S02]  /*65da0*/  LDL.LU.64 R94, [R1+0x32a8] ;  /* 0x0032a800015e7983 */ /* 0x000f240000300a00 */
[----:B------:R-:W4:Y:S01]  /*65db0*/  LDL.LU R92, [R1+0x3334] ;  /* 0x00333400015c7983 */ /* 0x000f220000300800 */
[----:B------:R-:W4:Y:S01]  /*65dc0*/  LDL.LU R91, [R1+0x3338] ;  /* 0x00333800015b7983 */ /* 0x000f220000300800 */
[----:B------:R-:W-:Y:S01]  /*65dd0*/  IMAD.MOV.U32 R6, RZ, RZ, R5 ;  /* 0x000000ffff067224 */ /* 0x000fe200078e0005 */
[C---:B------:R-:W-:Y:S01]  /*65de0*/  ISETP.GT.AND P2, PT, R4.reuse, 0x1, PT ;  /* 0x000000010400780c */ /* 0x040fe20003f44270 */
[----:B------:R-:W4:Y:S01]  /*65df0*/  LDL.LU R90, [R1+0x333c] ;  /* 0x00333c00015a7983 */ /* 0x000f220000300800 */
[----:B------:R-:W4:Y:S04]  /*65e00*/  LDL.LU R89, [R1+0x3340] ;  /* 0x0033400001597983 */ /* 0x000f280000300800 */
[----:B------:R1:W-:Y:S01]  /*65e10*/  LDGSTS.E [R3+0xc700], [R6.64], P1 ;  /* 0x0c70000006037fae */ /* 0x0003e20008921844 */
[----:B------:R-:W-:-:S02]  /*65e20*/  ISETP.GT.AND P1, PT, R4, 0x1c, PT ;  /* 0x0000001c0400780c */ /* 0x000fc40003f24270 */
[----:B------:R-:W-:Y:S01]  /*65e30*/  SEL R5, RZ, 0x4, !P2 ;  /* 0x00000004ff057807 */ /* 0x000fe20005000000 */
[----:B------:R-:W4:Y:S01]  /*65e40*/  LDL.LU R88, [R1+0x3344] ;  /* 0x0033440001587983 */ /* 0x000f220000300800 */
[----:B------:R-:W4:Y:S01]  /*65e50*/  LDL.LU R85, [R1+0x3348] ;  /* 0x0033480001557983 */ /* 0x000f220000300800 */
[----:B------:R-:W4:Y:S01]  /*65e60*/  LDL.LU R87, [R1+0x3350] ;  /* 0x0033500001577983 */ /* 0x000f220000300800 */
[----:B-1----:R-:W-:Y:S02]  /*65e70*/  SEL R6, RZ, 0x4, !P1 ;  /* 0x00000004ff067807 */ /* 0x002fe40004800000 */
[----:B------:R-:W-:Y:S01]  /*65e80*/  SEL R5, R5, RZ, !P0 ;  /* 0x000000ff05057207 */ /* 0x000fe20004000000 */
[----:B------:R-:W4:Y:S01]  /*65e90*/  LDL.LU R86, [R1+0x3358] ;  /* 0x0033580001567983 */ /* 0x000f220000300800 */
[----:B------:R-:W-:-:S04]  /*65ea0*/  SEL R6, R6, RZ, !P0 ;  /* 0x000000ff06067207 */ /* 0x000fc80004000000 */
[----:B------:R-:W-:Y:S02]  /*65eb0*/  ISETP.NE.U32.AND P2, PT, R6, RZ, PT ;  /* 0x000000ff0600720c */ /* 0x000fe40003f45070 */
[----:B------:R-:W-:Y:S02]  /*65ec0*/  ISETP.NE.U32.AND P1, PT, R5, RZ, PT ;  /* 0x000000ff0500720c */ /* 0x000fe40003f25070 */
[----:B--2---:R-:W-:-:S05]  /*65ed0*/  IADD3 R6, P3, R68, R243, RZ ;  /* 0x000000f344067210 */ /* 0x004fca0007f7e0ff */
[----:B------:R-:W-:Y:S01]  /*65ee0*/  IMAD.X R5, R69, 0x1, R0, P3 ;  /* 0x0000000145057824 */ /* 0x000fe200018e0600 */
[----:B---3--:R-:W-:-:S05]  /*65ef0*/  IADD3 R68, P3, R70, R243, RZ ;  /* 0x000000f346447210 */ /* 0x008fca0007f7e0ff */
[----:B------:R-:W-:Y:S01]  /*65f00*/  IMAD.X R7, R71, 0x1, R0, P3 ;  /* 0x0000000147077824 */ /* 0x000fe200018e0600 */
[----:B----4-:R-:W-:-:S05]  /*65f10*/  IADD3 R70, P3, R76, R243, RZ ;  /* 0x000000f34c467210 */ /* 0x010fca0007f7e0ff */
[----:B------:R-:W-:Y:S01]  /*65f20*/  IMAD.X R69, R77, 0x1, R0, P3 ;  /* 0x000000014d457824 */ /* 0x000fe200018e0600 */
[----:B------:R-:W-:-:S04]  /*65f30*/  IADD3 R76, P3, R78, R243, RZ ;  /* 0x000000f34e4c7210 */ /* 0x000fc80007f7e0ff */
[----:B------:R-:W-:Y:S01]  /*65f40*/  IADD3.X R71, R79, R0, RZ, P3, !PT ;  /* 0x000000004f477210 */ /* 0x000fe20001ffe4ff */
[----:B------:R-:W-:-:S05]  /*65f50*/  IADD3 R78, P3, R80, R243, RZ ;  /* 0x000000f3504e7210 */ /* 0x000fca0007f7e0ff */
[----:B------:R-:W-:Y:S01]  /*65f60*/  IMAD.X R77, R81, 0x1, R0, P3 ;  /* 0x00000001514d7824 */ /* 0x000fe200018e0600 */
[----:B------:R-:W-:-:S05]  /*65f70*/  IADD3 R80, P3, R82, R243, RZ ;  /* 0x000000f352507210 */ /* 0x000fca0007f7e0ff */
[----:B------:R-:W-:Y:S01]  /*65f80*/  IMAD.X R79, R83, 0x1, R0, P3 ;  /* 0x00000001534f7824 */ /* 0x000fe200018e0600 */
[----:B------:R-:W-:-:S05]  /*65f90*/  IADD3 R82, P3, R96, R243, RZ ;  /* 0x000000f360527210 */ /* 0x000fca0007f7e0ff */
[----:B------:R-:W-:Y:S01]  /*65fa0*/  IMAD.X R81, R97, 0x1, R0, P3 ;  /* 0x0000000161517824 */ /* 0x000fe200018e0600 */
[-C--:B------:R-:W-:Y:S01]  /*65fb0*/  IADD3 R84, P3, R94, R243.reuse, RZ ;  /* 0x000000f35e547210 */ /* 0x080fe20007f7e0ff */
[----:B------:R-:W-:Y:S02]  /*65fc0*/  IMAD.MOV.U32 R108, RZ, RZ, R6 ;  /* 0x000000ffff6c7224 */ /* 0x000fe400078e0006 */
[----:B------:R-:W-:Y:S01]  /*65fd0*/  IMAD.MOV.U32 R109, RZ, RZ, R5 ;  /* 0x000000ffff6d7224 */ /* 0x000fe200078e0005 */
[----:B------:R-:W-:Y:S01]  /*65fe0*/  IADD3.X R83, R95, R0, RZ, P3, !PT ;  /* 0x000000005f537210 */ /* 0x000fe20001ffe4ff */
[----:B------:R-:W-:Y:S02]  /*65ff0*/  IADD3 R91, P3, R91, R243, RZ ;  /* 0x000000f35b5b7210 */ /* 0x000fe40007f7e0ff */
[----:B------:R-:W-:Y:S01]  /*66000*/  IMAD.MOV.U32 R106, RZ, RZ, R68 ;  /* 0x000000ffff6a7224 */ /* 0x000fe200078e0044 */
[----:B------:R-:W-:Y:S01]  /*66010*/  MOV R107, R7 ;  /* 0x00000007006b7202 */ /* 0x000fe20000000f00 */
[----:B------:R-:W-:-:S02]  /*66020*/  IMAD.MOV.U32 R104, RZ, RZ, R70 ;  /* 0x000000ffff687224 */ /* 0x000fc400078e0046 */
[----:B------:R-:W-:Y:S02]  /*66030*/  IMAD.MOV.U32 R105, RZ, RZ, R69 ;  /* 0x000000ffff697224 */ /* 0x000fe400078e0045 */
[----:B------:R-:W-:Y:S01]  /*66040*/  IMAD.MOV.U32 R102, RZ, RZ, R76 ;  /* 0x000000ffff667224 */ /* 0x000fe200078e004c */
[----:B------:R-:W-:Y:S01]  /*66050*/  MOV R103, R71 ;  /* 0x0000004700677202 */ /* 0x000fe20000000f00 */
[----:B------:R-:W-:Y:S01]  /*66060*/  STL [R1+0x3338], R91 ;  /* 0x0033385b01007387 */ /* 0x000fe20000100800 */
[----:B------:R-:W-:Y:S02]  /*66070*/  IMAD.MOV.U32 R100, RZ, RZ, R78 ;  /* 0x000000ffff647224 */ /* 0x000fe400078e004e */
[----:B------:R-:W-:Y:S02]  /*66080*/  IMAD.MOV.U32 R101, RZ, RZ, R77 ;  /* 0x000000ffff657224 */ /* 0x000fe400078e004d */
[----:B------:R-:W-:Y:S02]  /*66090*/  STL.64 [R1+0x32e0], R108 ;  /* 0x0032e06c01007387 */ /* 0x000fe40000100a00 */
[----:B------:R-:W-:Y:S01]  /*660a0*/  IMAD.MOV.U32 R98, RZ, RZ, R80 ;  /* 0x000000ffff627224 */ /* 0x000fe200078e0050 */
[----:B------:R-:W-:Y:S01]  /*660b0*/  MOV R99, R79 ;  /* 0x0000004f00637202 */ /* 0x000fe20000000f00 */
[----:B------:R-:W-:Y:S01]  /*660c0*/  STL.64 [R1+0x32d8], R106 ;  /* 0x0032d86a01007387 */ /* 0x000fe20000100a00 */
[----:B------:R-:W-:-:S02]  /*660d0*/  IMAD.MOV.U32 R96, RZ, RZ, R82 ;  /* 0x000000ffff607224 */ /* 0x000fc400078e0052 */
[----:B------:R-:W-:Y:S02]  /*660e0*/  IMAD.MOV.U32 R97, RZ, RZ, R81 ;  /* 0x000000ffff617224 */ /* 0x000fe400078e0051 */
[----:B------:R-:W-:Y:S01]  /*660f0*/  STL.64 [R1+0x32d0], R104 ;  /* 0x0032d06801007387 */ /* 0x000fe20000100a00 */
[----:B------:R-:W-:Y:S01]  /*66100*/  STL.64 [R1+0x32c8], R102 ;  /* 0x0032c86601007387 */ /* 0x000fe20000100a00 */
[----:B------:R-:W-:Y:S01]  /*66110*/  IMAD.MOV.U32 R94, RZ, RZ, R84 ;  /* 0x000000ffff5e7224 */ /* 0x000fe200078e0054 */
[----:B------:R-:W-:Y:S01]  /*66120*/  MOV R95, R83 ;  /* 0x00000053005f7202 */ /* 0x000fe20000000f00 */
[----:B------:R-:W-:Y:S01]  /*66130*/  STL.64 [R1+0x32c0], R100 ;  /* 0x0032c06401007387 */ /* 0x000fe20000100a00 */
[----:B------:R-:W-:Y:S01]  /*66140*/  STL.64 [R1+0x32b8], R98 ;  /* 0x0032b86201007387 */ /* 0x000fe20000100a00 */
[----:B------:R-:W-:Y:S02]  /*66150*/  STL.64 [R1+0x32b0], R96 ;  /* 0x0032b06001007387 */ /* 0x000fe40000100a00 */
[----:B------:R-:W2:Y:S02]  /*66160*/  LDL.LU R77, [R1+0x334c] ;  /* 0x00334c00014d7983 */ /* 0x000ea40000300800 */
[----:B------:R1:W-:Y:S01]  /*66170*/  STL.64 [R1+0x32a8], R94 ;  /* 0x0032a85e01007387 */ /* 0x0003e20000100a00 */
[----:B------:R-:W3:Y:S01]  /*66180*/  LDL.LU R70, [R1+0x3354] ;  /* 0x0033540001467983 */ /* 0x000ee20000300800 */
[----:B------:R-:W4:Y:S02]  /*66190*/  LDL.LU R69, [R1+0x3360] ;  /* 0x0033600001457983 */ /* 0x000f240000300800 */
[----:B------:R-:W4:Y:S02]  /*661a0*/  LDL.LU R5, [R1+0x3368] ;  /* 0x0033680001057983 */ /* 0x000f240000300800 */
[----:B------:R-:W4:Y:S01]  /*661b0*/  LDL.LU R76, [R1+0x335c] ;  /* 0x00335c00014c7983 */ /* 0x000f220000300800 */
[----:B------:R-:W4:Y:S01]  /*661c0*/  LDL.LU R68, [R1+0x3364] ;  /* 0x0033640001447983 */ /* 0x000f220000300800 */
[----:B------:R-:W-:-:S03]  /*661d0*/  LOP3.LUT R213, R213, 0x3f, RZ, 0xc0, !PT ;  /* 0x0000003fd5d57812 */ /* 0x000fc600078ec0ff */
[----:B------:R1:W-:Y:S01]  /*661e0*/  LDGSTS.E [R3+0xe000], [R108.64], P2 ;  /* 0x0e0000006c037fae */ /* 0x0003e20009121844 */
[----:B------:R1:W-:Y:S02]  /*661f0*/  LDGSTS.E [R3+0xe100], [R106.64], P2 ;  /* 0x0e1000006a037fae */ /* 0x0003e40009121844 */
[----:B------:R1:W-:Y:S02]  /*66200*/  LDGSTS.E [R3+0xe200], [R104.64], P2 ;  /* 0x0e20000068037fae */ /* 0x0003e40009121844 */
[----:B------:R1:W-:Y:S02]  /*66210*/  LDGSTS.E [R3+0xe300], [R102.64], P2 ;  /* 0x0e30000066037fae */ /* 0x0003e40009121844 */
[----:B------:R-:W-:Y:S01]  /*66220*/  IMAD.SHL.U32 R213, R213, 0x4, RZ ;  /* 0x00000004d5d57824 */ /* 0x000fe200078e00ff */
[----:B------:R1:W-:Y:S01]  /*66230*/  LDGSTS.E [R3+0xe400], [R100.64], P2 ;  /* 0x0e40000064037fae */ /* 0x0003e20009121844 */
[----:B------:R1:W-:Y:S02]  /*66240*/  LDGSTS.E [R3+0xe500], [R98.64], P2 ;  /* 0x0e50000062037fae */ /* 0x0003e40009121844 */
[----:B------:R1:W-:Y:S02]  /*66250*/  LDGSTS.E [R3+0xe600], [R96.64], P2 ;  /* 0x0e60000060037fae */ /* 0x0003e40009121844 */
[----:B------:R1:W-:Y:S02]  /*66260*/  LDGSTS.E [R3+0xe700], [R94.64], P2 ;  /* 0x0e7000005e037fae */ /* 0x0003e40009121844 */
[----:B------:R-:W-:Y:S01]  /*66270*/  IMAD.X R92, R92, 0x1, R0, P3 ;  /* 0x000000015c5c7824 */ /* 0x000fe200018e0600 */
[----:B------:R-:W-:-:S02]  /*66280*/  IADD3 R89, P2, R89, R243, RZ ;  /* 0x000000f359597210 */ /* 0x000fc40007f5e0ff */
[----:B------:R-:W-:Y:S01]  /*66290*/  MOV R6, R91 ;  /* 0x0000005b00067202 */ /* 0x000fe20000000f00 */
[----:B------:R-:W-:Y:S01]  /*662a0*/  IMAD.MOV.U32 R7, RZ, RZ, R92 ;  /* 0x000000ffff077224 */ /* 0x000fe200078e005c */
[----:B-1----:R-:W-:Y:S02]  /*662b0*/  LOP3.LUT R94, R213, 0x20, RZ, 0x3c, !PT ;  /* 0x00000020d55e7812 */ /* 0x002fe400078e3cff */
[----:B------:R-:W-:Y:S01]  /*662c0*/  IADD3 R85, P3, R85, R243, RZ ;  /* 0x000000f355557210 */ /* 0x000fe20007f7e0ff */
[----:B------:R-:W-:Y:S02]  /*662d0*/  IMAD.X R90, R90, 0x1, R0, P2 ;  /* 0x000000015a5a7824 */ /* 0x000fe400010e0600 */
[----:B------:R-:W-:Y:S02]  /*662e0*/  IMAD R3, R252, 0x10000, R94 ;  /* 0x00010000fc037824 */ /* 0x000fe400078e025e */
[----:B------:R-:W-:Y:S01]  /*662f0*/  IMAD.X R88, R88, 0x1, R0, P3 ;  /* 0x0000000158587824 */ /* 0x000fe200018e0600 */
[----:B------:R-:W-:Y:S04]  /*66300*/  STL [R1+0x3334], R92 ;  /* 0x0033345c01007387 */ /* 0x000fe80000100800 */
[----:B------:R1:W-:Y:S01]  /*66310*/  LDGSTS.E [R3+0x800], [R6.64], P1 ;  /* 0x0080000006037fae */ /* 0x0003e20008921844 */
[----:B------:R-:W-:Y:S02]  /*66320*/  STL [R1+0x3340], R89 ;  /* 0x0033405901007387 */ /* 0x000fe40000100800 */
[----:B------:R-:W-:Y:S02]  /*66330*/  STL [R1+0x333c], R90 ;  /* 0x00333c5a01007387 */ /* 0x000fe40000100800 */
[----:B------:R1:W-:Y:S01]  /*66340*/  STL [R1+0x3348], R85 ;  /* 0x0033485501007387 */ /* 0x0003e20000100800 */
[----:B------:R-:W-:Y:S01]  /*66350*/  STL [R1+0x3344], R88 ;  /* 0x0033445801007387 */ /* 0x000fe20000100800 */
[----:B-1----:R-:W-:Y:S01]  /*66360*/  MOV R6, R89 ;  /* 0x0000005900067202 */ /* 0x002fe20000000f00 */
[----:B------:R-:W-:-:S05]  /*66370*/  IMAD.MOV.U32 R7, RZ, RZ, R90 ;  /* 0x000000ffff077224 */ /* 0x000fca00078e005a */
[----:B------:R1:W-:Y:S01]  /*66380*/  LDGSTS.E [R3+0x900], [R6.64], P1 ;  /* 0x0090000006037fae */ /* 0x0003e20008921844 */
[-C--:B------:R-:W-:Y:S02]  /*66390*/  IADD3 R87, P2, R87, R243.reuse, RZ ;  /* 0x000000f357577210 */ /* 0x080fe40007f5e0ff */
[----:B------:R-:W-:Y:S01]  /*663a0*/  IADD3 R86, P3, R86, R243, RZ ;  /* 0x000000f356567210 */ /* 0x000fe20007f7e0ff */
[----:B-1----:R-:W-:Y:S02]  /*663b0*/  IMAD.MOV.U32 R6, RZ, RZ, R85 ;  /* 0x000000ffff067224 */ /* 0x002fe400078e0055 */
[----:B------:R-:W4:Y:S01]  /*663c0*/  LDL.LU R85, [R1+0x336c] ;  /* 0x00336c0001557983 */ /* 0x000f220000300800 */
[----:B------:R-:W4:Y:S02]  /*663d0*/  LDL.LU R71, [R1+0x3370] ;  /* 0x0033700001477983 */ /* 0x000f240000300800 */
[----:B------:R-:W4:Y:S02]  /*663e0*/  LDL.LU R84, [R1+0x3434] ;  /* 0x0034340001547983 */ /* 0x000f240000300800 */
[----:B------:R-:W4:Y:S02]  /*663f0*/  LDL.LU R83, [R1+0x3438] ;  /* 0x0034380001537983 */ /* 0x000f240000300800 */
[----:B------:R-:W-:Y:S01]  /*66400*/  IMAD.MOV.U32 R7, RZ, RZ, R88 ;  /* 0x000000ffff077224 */ /* 0x000fe200078e0058 */
[----:B------:R-:W-:Y:S04]  /*66410*/  STL [R1+0x3350], R87 ;  /* 0x0033505701007387 */ /* 0x000fe80000100800 */
[----:B------:R1:W-:Y:S02]  /*66420*/  LDGSTS.E [R3+0xa00], [R6.64], P1 ;  /* 0x00a0000006037fae */ /* 0x0003e40008921844 */
[----:B-1----:R-:W-:Y:S01]  /*66430*/  IMAD.MOV.U32 R6, RZ, RZ, R87 ;  /* 0x000000ffff067224 */ /* 0x002fe200078e0057 */
[----:B--2---:R-:W-:Y:S01]  /*66440*/  IADD3.X R77, R77, R0, RZ, P2, !PT ;  /* 0x000000004d4d7210 */ /* 0x004fe200017fe4ff */
[----:B---3--:R-:W-:-:S04]  /*66450*/  IMAD.X R70, R70, 0x1, R0, P3 ;  /* 0x0000000146467824 */ /* 0x008fc800018e0600 */
[----:B------:R-:W-:Y:S01]  /*66460*/  STL [R1+0x334c], R77 ;  /* 0x00334c4d01007387 */ /* 0x000fe20000100800 */
[----:B------:R-:W-:Y:S02]  /*66470*/  IMAD.MOV.U32 R7, RZ, RZ, R77 ;  /* 0x000000ffff077224 */ /* 0x000fe400078e004d */
[----:B------:R-:W-:Y:S02]  /*66480*/  STL [R1+0x3358], R86 ;  /* 0x0033585601007387 */ /* 0x000fe40000100800 */
[----:B------:R1:W-:Y:S01]  /*66490*/  STL [R1+0x3354], R70 ;  /* 0x0033544601007387 */ /* 0x0003e20000100800 */
[----:B------:R-:W2:Y:S01]  /*664a0*/  LDL.LU R82, [R1+0x343c] ;  /* 0x00343c0001527983 */ /* 0x000ea20000300800 */
[----:B------:R-:W3:Y:S03]  /*664b0*/  LDL.LU R81, [R1+0x3440] ;  /* 0x0034400001517983 */ /* 0x000ee60000300800 */
[----:B------:R1:W-:Y:S01]  /*664c0*/  LDGSTS.E [R3+0xb00], [R6.64], P1 ;  /* 0x00b0000006037fae */ /* 0x0003e20008921844 */
[----:B------:R-:W2:Y:S01]  /*664d0*/  LDL.LU R80, [R1+0x3444] ;  /* 0x0034440001507983 */ /* 0x000ea20000300800 */
[----:B----4-:R-:W-:-:S02]  /*664e0*/  IADD3 R69, P2, R69, R243, RZ ;  /* 0x000000f345457210 */ /* 0x010fc40007f5e0ff */
[----:B------:R-:W-:Y:S01]  /*664f0*/  IADD3 R5, P3, R5, R243, RZ ;  /* 0x000000f305057210 */ /* 0x000fe20007f7e0ff */
[----:B-1----:R-:W-:Y:S02]  /*66500*/  IMAD.MOV.U32 R7, RZ, RZ, R70 ;  /* 0x000000ffff077224 */ /* 0x002fe400078e0046 */
[----:B------:R-:W4:Y:S01]  /*66510*/  LDL.LU R70, [R1+0x3448] ;  /* 0x0034480001467983 */ /* 0x000f220000300800 */
[--C-:B------:R-:W-:Y:S02]  /*66520*/  IMAD.X R76, R76, 0x1, R0.reuse, P2 ;  /* 0x000000014c4c7824 */ /* 0x100fe400010e0600 */
[----:B------:R-:W-:Y:S01]  /*66530*/  IMAD.X R68, R68, 0x1, R0, P3 ;  /* 0x0000000144447824 */ /* 0x000fe200018e0600 */
[----:B------:R-:W-:Y:S01]  /*66540*/  MOV R6, R86 ;  /* 0x0000005600067202 */ /* 0x000fe20000000f00 */
[----:B------:R-:W-:Y:S01]  /*66550*/  STL [R1+0x3360], R69 ;  /* 0x0033604501007387 */ /* 0x000fe20000100800 */
[----:B------:R1:W-:Y:S02]  /*66560*/  STL [R1+0x335c], R76 ;  /* 0x00335c4c01007387 */ /* 0x0003e40000100800 */
[----:B------:R1:W-:Y:S02]  /*66570*/  STL [R1+0x3368], R5 ;  /* 0x0033680501007387 */ /* 0x0003e40000100800 */
[----:B------:R1:W-:Y:S01]  /*66580*/  STL [R1+0x3364], R68 ;  /* 0x0033644401007387 */ /* 0x0003e20000100800 */
[----:B------:R-:W4:Y:S04]  /*66590*/  LDL.LU R79, [R1+0x344c] ;  /* 0x00344c00014f7983 */ /* 0x000f280000300800 */
[----:B------:R1:W-:Y:S01]  /*665a0*/  LDGSTS.E [R3+0xc00], [R6.64], P1 ;  /* 0x00c0000006037fae */ /* 0x0003e20008921844 */
[----:B------:R-:W4:Y:S02]  /*665b0*/  LDL.LU R78, [R1+0x3450] ;  /* 0x00345000014e7983 */ /* 0x000f240000300800 */
[----:B------:R-:W4:Y:S02]  /*665c0*/  LDL.LU R77, [R1+0x3454] ;  /* 0x00345400014d7983 */ /* 0x000f240000300800 */
[----:B-1----:R-:W-:-:S02]  /*665d0*/  IMAD.MOV.U32 R7, RZ, RZ, R76 ;  /* 0x000000ffff077224 */ /* 0x002fc400078e004c */
[----:B------:R-:W4:Y:S01]  /*665e0*/  LDL.LU R76, [R1+0x3458] ;  /* 0x00345800014c7983 */ /* 0x000f220000300800 */
[----:B------:R-:W-:Y:S02]  /*665f0*/  MOV R6, R69 ;  /* 0x0000004500067202 */ /* 0x000fe40000000f00 */
[----:B------:R-:W-:Y:S01]  /*66600*/  ISETP.GT.AND P2, PT, R4, 0x5, PT ;  /* 0x000000050400780c */ /* 0x000fe20003f44270 */
[----:B------:R-:W4:Y:S02]  /*66610*/  LDL.LU R69, [R1+0x3460] ;  /* 0x0034600001457983 */ /* 0x000f240000300800 */
[----:B------:R1:W-:Y:S02]  /*66620*/  LDGSTS.E [R3+0xd00], [R6.64], P1 ;  /* 0x00d0000006037fae */ /* 0x0003e40008921844 */
[----:B-1----:R-:W-:Y:S01]  /*66630*/  IMAD.MOV.U32 R6, RZ, RZ, R5 ;  /* 0x000000ffff067224 */ /* 0x002fe200078e0005 */
[----:B------:R-:W-:Y:S02]  /*66640*/  SEL R5, RZ, 0x4, !P2 ;  /* 0x00000004ff057807 */ /* 0x000fe40005000000 */
[-C--:B------:R-:W-:Y:S01]  /*66650*/  IADD3 R71, P3, R71, R243.reuse, RZ ;  /* 0x000000f347477210 */ /* 0x080fe20007f7e0ff */
[----:B------:R-:W-:Y:S01]  /*66660*/  IMAD.MOV.U32 R7, RZ, RZ, R68 ;  /* 0x000000ffff077224 */ /* 0x000fe200078e0044 */
[----:B------:R-:W-:-:S02]  /*66670*/  IADD3 R83, P5, R83, R243, RZ ;  /* 0x000000f353537210 */ /* 0x000fc40007fbe0ff */
[----:B------:R-:W-:Y:S02]  /*66680*/  SEL R5, R5, RZ, !P0 ;  /* 0x000000ff05057207 */ /* 0x000fe40004000000 */
[----:B------:R-:W-:Y:S01]  /*66690*/  IADD3.X R85, R85, R0, RZ, P3, !PT ;  /* 0x0000000055557210 */ /* 0x000fe20001ffe4ff */
[----:B------:R-:W4:Y:S04]  /*666a0*/  LDL.LU R68, [R1+0x3468] ;  /* 0x0034680001447983 */ /* 0x000f280000300800 */
[----:B------:R1:W-:Y:S01]  /*666b0*/  LDGSTS.E [R3+0xe00], [R6.64], P1 ;  /* 0x00e0000006037fae */ /* 0x0003e20008921844 */
[----:B------:R-:W-:Y:S02]  /*666c0*/  IMAD.X R84, R84, 0x1, R0, P5 ;  /* 0x0000000154547824 */ /* 0x000fe400028e0600 */
[----:B------:R1:W-:Y:S02]  /*666d0*/  STL [R1+0x3370], R71 ;  /* 0x0033704701007387 */ /* 0x0003e40000100800 */
[----:B------:R2:W-:Y:S01]  /*666e0*/  STL [R1+0x336c], R85 ;  /* 0x00336c5501007387 */ /* 0x0005e20000100800 */
[----:B------:R-:W-:Y:S01]  /*666f0*/  ISETP.NE.U32.AND P2, PT, R5, RZ, PT ;  /* 0x000000ff0500720c */ /* 0x000fe20003f45070 */
[----:B------:R-:W-:Y:S01]  /*66700*/  STL [R1+0x3438], R83 ;  /* 0x0034385301007387 */ /* 0x000fe20000100800 */
[----:B-1----:R-:W-:-:S02]  /*66710*/  IMAD.MOV.U32 R6, RZ, RZ, R71 ;  /* 0x000000ffff067224 */ /* 0x002fc400078e0047 */
[----:B------:R-:W-:Y:S01]  /*66720*/  IMAD.MOV.U32 R7, RZ, RZ, R85 ;  /* 0x000000ffff077224 */ /* 0x000fe200078e0055 */
[----:B------:R-:W4:Y:S01]  /*66730*/  LDL.LU R71, [R1+0x345c] ;  /* 0x00345c0001477983 */ /* 0x000f220000300800 */
[----:B------:R-:W-:Y:S02]  /*66740*/  STL [R1+0x3434], R84 ;  /* 0x0034345401007387 */ /* 0x000fe40000100800 */
[----:B------:R-:W4:Y:S01]  /*66750*/  LDL.LU R5, [R1+0x3464] ;  /* 0x0034640001057983 */ /* 0x000f220000300800 */
[----:B------:R1:W-:Y:S02]  /*66760*/  LDGSTS.E [R3+0xf00], [R6.64], P1 ;  /* 0x00f0000006037fae */ /* 0x0003e40008921844 */
[----:B-1----:R-:W-:Y:S01]  /*66770*/  MOV R6, R83 ;  /* 0x0000005300067202 */ /* 0x002fe20000000f00 */
[----:B------:R-:W-:-:S05]  /*66780*/  IMAD.MOV.U32 R7, RZ, RZ, R84 ;  /* 0x000000ffff077224 */ /* 0x000fca00078e0054 */
[----:B------:R1:W-:Y:S01]  /*66790*/  LDGSTS.E [R3+0x2800], [R6.64], P2 ;  /* 0x0280000006037fae */ /* 0x0003e20009121844 */
[----:B---3--:R-:W-:-:S05]  /*667a0*/  IADD3 R81, P1, R81, R243, RZ ;  /* 0x000000f351517210 */ /* 0x008fca0007f3e0ff */
[----:B--2---:R-:W-:Y:S01]  /*667b0*/  IMAD.X R82, R82, 0x1, R0, P1 ;  /* 0x0000000152527824 */ /* 0x004fe200008e0600 */
[----:B-1----:R-:W-:Y:S01]  /*667c0*/  MOV R6, R81 ;  /* 0x0000005100067202 */ /* 0x002fe20000000f00 */
[----:B------:R-:W-:Y:S02]  /*667d0*/  STL [R1+0x3440], R81 ;  /* 0x0034405101007387 */ /* 0x000fe40000100800 */
[----:B------:R-:W-:Y:S01]  /*667e0*/  IMAD.MOV.U32 R7, RZ, RZ, R82 ;  /* 0x000000ffff077224 */ /* 0x000fe200078e0052 */
[----:B----4-:R-:W-:Y:S01]  /*667f0*/  IADD3 R70, P3, R70, R243, RZ ;  /* 0x000000f346467210 */ /* 0x010fe20007f7e0ff */
[----:B------:R-:W-:Y:S04]  /*66800*/  STL [R1+0x343c], R82 ;  /* 0x00343c5201007387 */ /* 0x000fe80000100800 */
[----:B------:R1:W-:Y:S01]  /*66810*/  LDGSTS.E [R3+0x2900], [R6.64], P2 ;  /* 0x0290000006037fae */ /* 0x0003e20009121844 */
[----:B------:R-:W-:-:S03]  /*66820*/  IMAD.X R80, R80, 0x1, R0, P3 ;  /* 0x0000000150507824 */ /* 0x000fc600018e0600 */
[----:B------:R2:W-:Y:S04]  /*66830*/  STL [R1+0x3448], R70 ;  /* 0x0034484601007387 */ /* 0x0005e80000100800 */
[----:B------:R3:W-:Y:S01]  /*66840*/  STL [R1+0x3444], R80 ;  /* 0x0034445001007387 */ /* 0x0007e20000100800 */
[----:B------:R-:W4:Y:S02]  /*66850*/  LDL.LU R85, [R1+0x346c] ;  /* 0x00346c0001557983 */ /* 0x000f240000300800 */
[----:B-1----:R-:W-:Y:S02]  /*66860*/  IMAD.MOV.U32 R6, RZ, RZ, R70 ;  /* 0x000000ffff067224 */ /* 0x002fe400078e0046 */
[----:B--2---:R-:W2:Y:S01]  /*66870*/  LDL.LU R70, [R1+0x3470] ;  /* 0x0034700001467983 */ /* 0x004ea20000300800 */
[----:B------:R-:W4:Y:S02]  /*66880*/  LDL.LU R84, [R1+0x3534] ;  /* 0x0035340001547983 */ /* 0x000f240000300800 */
[----:B------:R-:W4:Y:S01]  /*66890*/  LDL.LU R83, [R1+0x3538] ;  /* 0x0035380001537983 */ /* 0x000f220000300800 */
[-C--:B------:R-:W-:Y:S01]  /*668a0*/  IADD3 R78, P1, R78, R243.reuse, RZ ;  /* 0x000000f34e4e7210 */ /* 0x080fe20007f3e0ff */
[----:B------:R-:W-:Y:S01]  /*668b0*/  IMAD.MOV.U32 R7, RZ, RZ, R80 ;  /* 0x000000ffff077224 */ /* 0x000fe200078e0050 */
[----:B------:R-:W-:-:S02]  /*668c0*/  IADD3 R76, P3, R76, R243, RZ ;  /* 0x000000f34c4c7210 */ /* 0x000fc40007f7e0ff */
[----:B------:R-:W-:Y:S01]  /*668d0*/  IADD3.X R79, R79, R0, RZ, P1, !PT ;  /* 0x000000004f4f7210 */ /* 0x000fe20000ffe4ff */
[----:B------:R-:W-:Y:S04]  /*668e0*/  STL [R1+0x3450], R78 ;  /* 0x0034504e01007387 */ /* 0x000fe80000100800 */
[----:B------:R1:W-:Y:S01]  /*668f0*/  LDGSTS.E [R3+0x2a00], [R6.64], P2 ;  /* 0x02a0000006037fae */ /* 0x0003e20009121844 */
[----:B------:R-:W-:-:S03]  /*66900*/  IMAD.X R77, R77, 0x1, R0, P3 ;  /* 0x000000014d4d7824 */ /* 0x000fc600018e0600 */
[----:B------:R-:W-:Y:S01]  /*66910*/  STL [R1+0x344c], R79 ;  /* 0x00344c4f01007387 */ /* 0x000fe20000100800 */
[----:B------:R1:W-:Y:S03]  /*66920*/  STL [R1+0x3458], R76 ;  /* 0x0034584c01007387 */ /* 0x0003e60000100800 */
[----:B------:R1:W-:Y:S01]  /*66930*/  STL [R1+0x3454], R77 ;  /* 0x0034544d01007387 */ /* 0x0003e20000100800 */
[----:B------:R-:W4:Y:S02]  /*66940*/  LDL.LU R82, [R1+0x353c] ;  /* 0x00353c0001527983 */ /* 0x000f240000300800 */
[----:B------:R-:W4:Y:S02]  /*66950*/  LDL.LU R81, [R1+0x3540] ;  /* 0x0035400001517983 */ /* 0x000f240000300800 */
[----:B---3--:R-:W3:Y:S02]  /*66960*/  LDL.LU R80, [R1+0x3544] ;  /* 0x0035440001507983 */ /* 0x008ee40000300800 */
[----:B-1----:R-:W-:-:S02]  /*66970*/  IMAD.MOV.U32 R6, RZ, RZ, R78 ;  /* 0x000000ffff067224 */ /* 0x002fc400078e004e */
[----:B------:R-:W-:-:S05]  /*66980*/  IMAD.MOV.U32 R7, RZ, RZ, R79 ;  /* 0x000000ffff077224 */ /* 0x000fca00078e004f */
[----:B------:R1:W-:Y:S02]  /*66990*/  LDGSTS.E [R3+0x2b00], [R6.64], P2 ;  /* 0x02b0000006037fae */ /* 0x0003e40009121844 */
[----:B-1----:R-:W-:Y:S02]  /*669a0*/  MOV R6, R76 ;  /* 0x0000004c00067202 */ /* 0x002fe40000000f00 */
[----:B------:R-:W3:Y:S01]  /*669b0*/  LDL.LU R76, [R1+0x3548] ;  /* 0x00354800014c7983 */ /* 0x000ee20000300800 */
[-C--:B------:R-:W-:Y:S02]  /*669c0*/  IADD3 R69, P1, R69, R243.reuse, RZ ;  /* 0x000000f345457210 */ /* 0x080fe40007f3e0ff */
[----:B------:R-:W-:-:S03]  /*669d0*/  IADD3 R68, P3, R68, R243, RZ ;  /* 0x000000f344447210 */ /* 0x000fc60007f7e0ff */
[--C-:B------:R-:W-:Y:S02]  /*669e0*/  IMAD.X R71, R71, 0x1, R0.reuse, P1 ;  /* 0x0000000147477824 */ /* 0x100fe400008e0600 */
[----:B------:R-:W-:Y:S02]  /*669f0*/  IMAD.X R5, R5, 0x1, R0, P3 ;  /* 0x0000000105057824 */ /* 0x000fe400018e0600 */
[----:B------:R-:W-:Y:S01]  /*66a00*/  IMAD.MOV.U32 R7, RZ, RZ, R77 ;  /* 0x000000ffff077224 */ /* 0x000fe200078e004d */
[----:B------:R-:W-:Y:S01]  /*66a10*/  STL [R1+0x3460], R69 ;  /* 0x0034604501007387 */ /* 0x000fe20000100800 */
[----:B------:R1:W-:Y:S02]  /*66a20*/  STL [R1+0x345c], R71 ;  /* 0x00345c4701007387 */ /* 0x0003e40000100800 */
[----:B------:R-:W-:Y:S02]  /*66a30*/  STL [R1+0x3468], R68 ;  /* 0x0034684401007387 */ /* 0x000fe40000100800 */
[----:B------:R1:W-:Y:S01]  /*66a40*/  STL [R1+0x3464], R5 ;  /* 0x0034640501007387 */ /* 0x0003e20000100800 */
[----:B------:R-:W3:Y:S04]  /*66a50*/  LDL.LU R79, [R1+0x354c] ;  /* 0x00354c00014f7983 */ /* 0x000ee80000300800 */
[----:B------:R1:W-:Y:S01]  /*66a60*/  LDGSTS.E [R3+0x2c00], [R6.64], P2 ;  /* 0x02c0000006037fae */ /* 0x0003e20009121844 */
[----:B------:R-:W3:Y:S02]  /*66a70*/  LDL.LU R78, [R1+0x3550] ;  /* 0x00355000014e7983 */ /* 0x000ee40000300800 */
[----:B------:R-:W3:Y:S01]  /*66a80*/  LDL.LU R77, [R1+0x3554] ;  /* 0x00355400014d7983 */ /* 0x000ee20000300800 */
[----:B------:R-:W-:Y:S01]  /*66a90*/  ISETP.GT.AND P1, PT, R4, 0x9, PT ;  /* 0x000000090400780c */ /* 0x000fe20003f24270 */
[----:B-1----:R-:W-:-:S02]  /*66aa0*/  IMAD.MOV.U32 R7, RZ, RZ, R71 ;  /* 0x000000ffff077224 */ /* 0x002fc400078e0047 */
[----:B------:R-:W3:Y:S01]  /*66ab0*/  LDL.LU R71, [R1+0x3558] ;  /* 0x0035580001477983 */ /* 0x000ee20000300800 */
[----:B------:R-:W-:Y:S02]  /*66ac0*/  MOV R6, R69 ;  /* 0x0000004500067202 */ /* 0x000fe40000000f00 */
[----:B------:R-:W3:Y:S03]  /*66ad0*/  LDL.LU R69, [R1+0x3560] ;  /* 0x0035600001457983 */ /* 0x000ee60000300800 */
[----:B------:R1:W-:Y:S02]  /*66ae0*/  LDGSTS.E [R3+0x2d00], [R6.64], P2 ;  /* 0x02d0000006037fae */ /* 0x0003e40009121844 */
[----:B-1----:R-:W-:Y:S01]  /*66af0*/  IMAD.MOV.U32 R7, RZ, RZ, R5 ;  /* 0x000000ffff077224 */ /* 0x002fe200078e0005 */
[----:B------:R-:W-:Y:S01]  /*66b00*/  SEL R5, RZ, 0x4, !P1 ;  /* 0x00000004ff057807 */ /* 0x000fe20004800000 */
[----:B------:R-:W-:-:S02]  /*66b10*/  IMAD.MOV.U32 R6, RZ, RZ, R68 ;  /* 0x000000ffff067224 */ /* 0x000fc400078e0044 */
[----:B------:R-:W3:Y:S01]  /*66b20*/  LDL.LU R68, [R1+0x3568] ;  /* 0x0035680001447983 */ /* 0x000ee20000300800 */
[----:B------:R-:W-:-:S03]  /*66b30*/  SEL R5, R5, RZ, !P0 ;  /* 0x000000ff05057207 */ /* 0x000fc60004000000 */
[----:B------:R1:W-:Y:S01]  /*66b40*/  LDGSTS.E [R3+0x2e00], [R6.64], P2 ;  /* 0x02e0000006037fae */ /* 0x0003e20009121844 */
[----:B------:R-:W-:Y:S02]  /*66b50*/  ISETP.NE.U32.AND P1, PT, R5, RZ, PT ;  /* 0x000000ff0500720c */ /* 0x000fe40003f25070 */
[-C--:B--2---:R-:W-:Y:S02]  /*66b60*/  IADD3 R70, P3, R70, R243.reuse, RZ ;  /* 0x000000f346467210 */ /* 0x084fe40007f7e0ff */
[----:B----4-:R-:W-:Y:S02]  /*66b70*/  IADD3 R83, P5, R83, R243, RZ ;  /* 0x000000f353537210 */ /* 0x010fe40007fbe0ff */
[----:B------:R-:W-:Y:S01]  /*66b80*/  IADD3.X R85, R85, R0, RZ, P3, !PT ;  /* 0x0000000055557210 */ /* 0x000fe20001ffe4ff */
[----:B------:R2:W-:Y:S02]  /*66b90*/  STL [R1+0x3470], R70 ;  /* 0x0034704601007387 */ /* 0x0005e40000100800 */
[----:B------:R-:W-:-:S02]  /*66ba0*/  IMAD.X R84, R84, 0x1, R0, P5 ;  /* 0x0000000154547824 */ /* 0x000fc400028e0600 */
[----:B-1----:R-:W-:Y:S01]  /*66bb0*/  IMAD.MOV.U32 R6, RZ, RZ, R70 ;  /* 0x000000ffff067224 */ /* 0x002fe200078e0046 */
[----:B------:R1:W-:Y:S01]  /*66bc0*/  STL [R1+0x346c], R85 ;  /* 0x00346c5501007387 */ /* 0x0003e20000100800 */
[----:B------:R-:W-:Y:S02]  /*66bd0*/  STL [R1+0x3538], R83 ;  /* 0x0035385301007387 */ /* 0x000fe40000100800 */
[----:B------:R-:W-:Y:S01]  /*66be0*/  IMAD.MOV.U32 R7, RZ, RZ, R85 ;  /* 0x000000ffff077224 */ /* 0x000fe200078e0055 */
[----:B--2---:R-:W2:Y:S01]  /*66bf0*/  LDL.LU R70, [R1+0x355c] ;  /* 0x00355c0001467983 */ /* 0x004ea20000300800 */
[----:B------:R-:W-:Y:S02]  /*66c00*/  STL [R1+0x3534], R84 ;  /* 0x0035345401007387 */ /* 0x000fe40000100800 */
[----:B------:R-:W4:Y:S01]  /*66c10*/  LDL.LU R5, [R1+0x3564] ;  /* 0x0035640001057983 */ /* 0x000f220000300800 */
[----:B------:R1:W-:Y:S01]  /*66c20*/  LDGSTS.E [R3+0x2f00], [R6.64], P2 ;  /* 0x02f0000006037fae */ /* 0x0003e20009121844 */
[----:B------:R-:W-:-:S05]  /*66c30*/  IADD3 R81, P2, R81, R243, RZ ;  /* 0x000000f351517210 */ /* 0x000fca0007f5e0ff */
[----:B------:R-:W-:Y:S01]  /*66c40*/  IMAD.X R82, R82, 0x1, R0, P2 ;  /* 0x0000000152527824 */ /* 0x000fe200010e0600 */
[----:B-1----:R-:W-:Y:S01]  /*66c50*/  MOV R6, R83 ;  /* 0x0000005300067202 */ /* 0x002fe20000000f00 */
[----:B------:R-:W-:Y:S01]  /*66c60*/  IMAD.MOV.U32 R7, RZ, RZ, R84 ;  /* 0x000000ffff077224 */ /* 0x000fe200078e0054 */
[----:B------:R-:W-:Y:S04]  /*66c70*/  STL [R1+0x3540], R81 ;  /* 0x0035405101007387 */ /* 0x000fe80000100800 */
[----:B------:R1:W-:Y:S01]  /*66c80*/  LDGSTS.E [R3+0x4800], [R6.64], P1 ;  /* 0x0480000006037fae */ /* 0x0003e20008921844 */
[----:B---3--:R-:W-:-:S03]  /*66c90*/  IADD3 R76, P3, R76, R243, RZ ;  /* 0x000000f34c4c7210 */ /* 0x008fc60007f7e0ff */
[----:B------:R-:W-:Y:S02]  /*66ca0*/  STL [R1+0x353c], R82 ;  /* 0x00353c5201007387 */ /* 0x000fe40000100800 */
[----:B------:R-:W-:Y:S01]  /*66cb0*/  IMAD.X R80, R80, 0x1, R0, P3 ;  /* 0x0000000150507824 */ /* 0x000fe200018e0600 */
[----:B-1----:R-:W-:Y:S01]  /*66cc0*/  MOV R6, R81 ;  /* 0x0000005100067202 */ /* 0x002fe20000000f00 */
[----:B------:R-:W-:Y:S01]  /*66cd0*/  IMAD.MOV.U32 R7, RZ, RZ, R82 ;  /* 0x000000ffff077224 */ /* 0x000fe200078e0052 */
[----:B------:R1:W-:Y:S02]  /*66ce0*/  STL [R1+0x3548], R76 ;  /* 0x0035484c01007387 */ /* 0x0003e40000100800 */
[----:B------:R3:W-:Y:S02]  /*66cf0*/  STL [R1+0x3544], R80 ;  /* 0x0035445001007387 */ /* 0x0007e40000100800 */
[----:B------:R-:W4:Y:S01]  /*66d00*/  LDL.LU R85, [R1+0x356c] ;  /* 0x00356c0001557983 */ /* 0x000f220000300800 */
[----:B------:R1:W-:Y:S02]  /*66d10*/  LDGSTS.E [R3+0x4900], [R6.64], P1 ;  /* 0x0490000006037fae */ /* 0x0003e40008921844 */
[----:B-1----:R-:W-:-:S02]  /*66d20*/  IMAD.MOV.U32 R6, RZ, RZ, R76 ;  /* 0x000000ffff067224 */ /* 0x002fc400078e004c */
[----:B------:R-:W4:Y:S01]  /*66d30*/  LDL.LU R76, [R1+0x3570] ;  /* 0x00357000014c7983 */ /* 0x000f220000300800 */
[----:B------:R-:W4:Y:S02]  /*66d40*/  LDL.LU R84, [R1+0x3634] ;  /* 0x0036340001547983 */ /* 0x000f240000300800 */
[----:B------:R-:W4:Y:S01]  /*66d50*/  LDL.LU R83, [R1+0x3638] ;  /* 0x0036380001537983 */ /* 0x000f220000300800 */
[-C--:B------:R-:W-:Y:S02]  /*66d60*/  IADD3 R78, P2, R78, R243.reuse, RZ ;  /* 0x000000f34e4e7210 */ /* 0x080fe40007f5e0ff */
[----:B------:R-:W-:Y:S01]  /*66d70*/  IADD3 R71, P3, R71, R243, RZ ;  /* 0x000000f347477210 */ /* 0x000fe20007f7e0ff */
[----:B------:R-:W-:Y:S01]  /*66d80*/  IMAD.MOV.U32 R7, RZ, RZ, R80 ;  /* 0x000000ffff077224 */ /* 0x000fe200078e0050 */
[----:B------:R-:W-:-:S03]  /*66d90*/  IADD3.X R79, R79, R0, RZ, P2, !PT ;  /* 0x000000004f4f7210 */ /* 0x000fc600017fe4ff */
        /* <DEDUP_REMOVED lines=8> */
[----:B---3--:R-:W3:Y:S02]  /*66e20*/  LDL.LU R80, [R1+0x3644] ;  /* 0x0036440001507983 */ /* 0x008ee40000300800 */
[----:B-1----:R-:W-:-:S02]  /*66e30*/  IMAD.MOV.U32 R6, RZ, RZ, R78 ;  /* 0x000000ffff067224 */ /* 0x002fc400078e004e */
[----:B------:R-:W-:Y:S01]  /*66e40*/  IMAD.MOV.U32 R7, RZ, RZ, R79 ;  /* 0x000000ffff077224 */ /* 0x000fe200078e004f */
[-C--:B------:R-:W-:Y:S02]  /*66e50*/  IADD3 R69, P2, R69, R243.reuse, RZ ;  /* 0x000000f345457210 */ /* 0x080fe40007f5e0ff */
[----:B------:R-:W-:Y:S02]  /*66e60*/  IADD3 R68, P3, R68, R243, RZ ;  /* 0x000000f344447210 */ /* 0x000fe40007f7e0ff */
[----:B------:R1:W-:Y:S02]  /*66e70*/  LDGSTS.E [R3+0x4b00], [R6.64], P1 ;  /* 0x04b0000006037fae */ /* 0x0003e40008921844 */
[----:B-1----:R-:W-:Y:S02]  /*66e80*/  MOV R6, R71 ;  /* 0x0000004700067202 */ /* 0x002fe40000000f00 */
[----:B------:R-:W3:Y:S01]  /*66e90*/  LDL.LU R71, [R1+0x3648] ;  /* 0x0036480001477983 */ /* 0x000ee20000300800 */
[----:B------:R-:W-:-:S02]  /*66ea0*/  IMAD.MOV.U32 R7, RZ, RZ, R77 ;  /* 0x000000ffff077224 */ /* 0x000fc400078e004d */
[----:B------:R-:W-:Y:S03]  /*66eb0*/  STL [R1+0x3560], R69 ;  /* 0x0035604501007387 */ /* 0x000fe60000100800 */
[----:B------:R1:W-:Y:S02]  /*66ec0*/  LDGSTS.E [R3+0x4c00], [R6.64], P1 ;  /* 0x04c0000006037fae */ /* 0x0003e40008921844 */
[----:B-1----:R-:W-:Y:S01]  /*66ed0*/  MOV R6, R69 ;  /* 0x0000004500067202 */ /* 0x002fe20000000f00 */
[--C-:B--2---:R-:W-:Y:S02]  /*66ee0*/  IMAD.X R70, R70, 0x1, R0.reuse, P2 ;  /* 0x0000000146467824 */ /* 0x104fe400010e0600 */
[----:B----4-:R-:W-:-:S03]  /*66ef0*/  IMAD.X R5, R5, 0x1, R0, P3 ;  /* 0x0000000105057824 */ /* 0x010fc600018e0600 */
[----:B------:R1:W-:Y:S01]  /*66f00*/  STL [R1+0x355c], R70 ;  /* 0x00355c4601007387 */ /* 0x0003e20000100800 */
[----:B------:R-:W-:Y:S03]  /*66f10*/  STL [R1+0x3568], R68 ;  /* 0x0035684401007387 */ /* 0x000fe60000100800 */
[----:B------:R2:W-:Y:S01]  /*66f20*/  STL [R1+0x3564], R5 ;  /* 0x0035640501007387 */ /* 0x0005e20000100800 */
[----:B------:R-:W4:Y:S03]  /*66f30*/  LDL.LU R79, [R1+0x364c] ;  /* 0x00364c00014f7983 */ /* 0x000f260000300800 */
        /* <DEDUP_REMOVED lines=8> */
[----:B--2---:R-:W-:Y:S01]  /*66fc0*/  SEL R5, RZ, 0x4, !P2 ;  /* 0x00000004ff057807 */ /* 0x004fe20005000000 */
[----:B------:R-:W-:Y:S02]  /*66fd0*/  IMAD.MOV.U32 R6, RZ, RZ, R68 ;  /* 0x000000ffff067224 */ /* 0x000fe400078e0044 */
[----:B------:R-:W2:Y:S01]  /*66fe0*/  LDL.LU R68, [R1+0x3668] ;  /* 0x0036680001447983 */ /* 0x000ea20000300800 */
[----:B------:R-:W-:-:S03]  /*66ff0*/  SEL R5, R5, RZ, !P0 ;  /* 0x000000ff05057207 */ /* 0x000fc60004000000 */
[----:B------:R1:W-:Y:S01]  /*67000*/  LDGSTS.E [R3+0x4e00], [R6.64], P1 ;  /* 0x04e0000006037fae */ /* 0x0003e20008921844 */
[----:B------:R-:W-:Y:S02]  /*67010*/  ISETP.NE.U32.AND P2, PT, R5, RZ, PT ;  /* 0x000000ff0500720c */ /* 0x000fe40003f45070 */
[-C--:B------:R-:W-:Y:S02]  /*67020*/  IADD3 R76, P3, R76, R243.reuse, RZ ;  /* 0x000000f34c4c7210 */ /* 0x080fe40007f7e0ff */
[----:B------:R-:W-:Y:S02]  /*67030*/  IADD3 R83, P5, R83, R243, RZ ;  /* 0x000000f353537210 */ /* 0x000fe40007fbe0ff */
[----:B------:R-:W-:Y:S01]  /*67040*/  IADD3.X R85, R85, R0, RZ, P3, !PT ;  /* 0x0000000055557210 */ /* 0x000fe20001ffe4ff */
[----:B------:R1:W-:Y:S02]  /*67050*/  STL [R1+0x3570], R76 ;  /* 0x0035704c01007387 */ /* 0x0003e40000100800 */
[----:B------:R-:W-:-:S02]  /*67060*/  IMAD.X R84, R84, 0x1, R0, P5 ;  /* 0x0000000154547824 */ /* 0x000fc400028e0600 */
[----:B-1----:R-:W-:Y:S01]  /*67070*/  IMAD.MOV.U32 R6, RZ, RZ, R76 ;  /* 0x000000ffff067224 */ /* 0x002fe200078e004c */
[----:B------:R1:W-:Y:S01]  /*67080*/  STL [R1+0x356c], R85 ;  /* 0x00356c5501007387 */ /* 0x0003e20000100800 */
[----:B------:R-:W-:Y:S03]  /*67090*/  STL [R1+0x3638], R83 ;  /* 0x0036385301007387 */ /* 0x000fe60000100800 */
[----:B------:R-:W2:Y:S01]  /*670a0*/  LDL.LU R76, [R1+0x365c] ;  /* 0x00365c00014c7983 */ /* 0x000ea20000300800 */
[----:B------:R-:W-:Y:S02]  /*670b0*/  STL [R1+0x3634], R84 ;  /* 0x0036345401007387 */ /* 0x000fe40000100800 */
[----:B------:R-:W2:Y:S02]  /*670c0*/  LDL.LU R5, [R1+0x3664] ;  /* 0x0036640001057983 */ /* 0x000ea40000300800 */
[----:B------:R-:W-:-:S05]  /*670d0*/  IMAD.MOV.U32 R7, RZ, RZ, R85 ;  /* 0x000000ffff077224 */ /* 0x000fca00078e0055 */
[----:B------:R1:W-:Y:S01]  /*670e0*/  LDGSTS.E [R3+0x4f00], [R6.64], P1 ;  /* 0x04f0000006037fae */ /* 0x0003e20008921844 */
[----:B------:R-:W-:-:S05]  /*670f0*/  IADD3 R81, P1, R81, R243, RZ ;  /* 0x000000f351517210 */ /* 0x000fca0007f3e0ff */
[----:B------:R-:W-:Y:S01]  /*67100*/  IMAD.X R82, R82, 0x1, R0, P1 ;  /* 0x0000000152527824 */ /* 0x000fe200008e0600 */
[----:B-1----:R-:W-:Y:S01]  /*67110*/  MOV R6, R83 ;  /* 0x0000005300067202 */ /* 0x002fe20000000f00 */
[----:B------:R-:W-:Y:S01]  /*67120*/  IMAD.MOV.U32 R7, RZ, RZ, R84 ;  /* 0x000000ffff077224 */ /* 0x000fe200078e0054 */
[----:B---3--:R-:W-:-:S04]  /*67130*/  IADD3 R71, P3, R71, R243, RZ ;  /* 0x000000f347477210 */ /* 0x008fc80007f7e0ff */
[----:B------:R1:W-:Y:S04]  /*67140*/  LDGSTS.E [R3+0x6800], [R6.64], P2 ;  /* 0x0680000006037fae */ /* 0x0003e80009121844 */
[----:B------:R-:W-:Y:S01]  /*67150*/  STL [R1+0x3640], R81 ;  /* 0x0036405101007387 */ /* 0x000fe20000100800 */
[----:B------:R-:W-:-:S03]  /*67160*/  IMAD.X R80, R80, 0x1, R0, P3 ;  /* 0x0000000150507824 */ /* 0x000fc600018e0600 */
[----:B------:R-:W-:Y:S01]  /*67170*/  STL [R1+0x363c], R82 ;  /* 0x00363c5201007387 */ /* 0x000fe20000100800 */
[----:B------:R3:W-:Y:S01]  /*67180*/  STL [R1+0x3648], R71 ;  /* 0x0036484701007387 */ /* 0x0007e20000100800 */
[----:B-1----:R-:W-:Y:S01]  /*67190*/  MOV R6, R81 ;  /* 0x0000005100067202 */ /* 0x002fe20000000f00 */
[----:B------:R-:W-:Y:S01]  /*671a0*/  IMAD.MOV.U32 R7, RZ, RZ, R82 ;  /* 0x000000ffff077224 */ /* 0x000fe200078e0052 */
[----:B------:R1:W-:Y:S01]  /*671b0*/  STL [R1+0x3644], R80 ;  /* 0x0036445001007387 */ /* 0x0003e20000100800 */
[----:B------:R-:W2:Y:S03]  /*671c0*/  LDL.LU R85, [R1+0x366c] ;  /* 0x00366c0001557983 */ /* 0x000ea60000300800 */
[----:B------:R1:W-:Y:S02]  /*671d0*/  LDGSTS.E [R3+0x6900], [R6.64], P2 ;  /* 0x0690000006037fae */ /* 0x0003e40009121844 */
[----:B-1----:R-:W-:-:S02]  /*671e0*/  IMAD.MOV.U32 R6, RZ, RZ, R71 ;  /* 0x000000ffff067224 */ /* 0x002fc400078e0047 */
[----:B---3--:R-:W2:Y:S01]  /*671f0*/  LDL.LU R71, [R1+0x3670] ;  /* 0x0036700001477983 */ /* 0x008ea20000300800 */
[----:B------:R-:W2:Y:S02]  /*67200*/  LDL.LU R84, [R1+0x3734] ;  /* 0x0037340001547983 */ /* 0x000ea40000300800 */
[----:B------:R-:W2:Y:S02]  /*67210*/  LDL.LU R83, [R1+0x3738] ;  /* 0x0037380001537983 */ /* 0x000ea40000300800 */
[----:B------:R-:W-:-:S05]  /*67220*/  IMAD.MOV.U32 R7, RZ, RZ, R80 ;  /* 0x000000ffff077224 */ /* 0x000fca00078e0050 */
[----:B------:R1:W-:Y:S01]  /*67230*/  LDGSTS.E [R3+0x6a00], [R6.64], P2 ;  /* 0x06a0000006037fae */ /* 0x0003e20009121844 */
[-C--:B----4-:R-:W-:Y:S02]  /*67240*/  IADD3 R78, P1, R78, R243.reuse, RZ ;  /* 0x000000f34e4e7210 */ /* 0x090fe40007f3e0ff */
[----:B------:R-:W-:Y:S02]  /*67250*/  IADD3 R70, P3, R70, R243, RZ ;  /* 0x000000f346467210 */ /* 0x000fe40007f7e0ff */
[----:B------:R-:W-:Y:S01]  /*67260*/  IADD3.X R79, R79, R0, RZ, P1, !PT ;  /* 0x000000004f4f7210 */ /* 0x000fe20000ffe4ff */
[----:B------:R-:W-:Y:S02]  /*67270*/  STL [R1+0x3650], R78 ;  /* 0x0036504e01007387 */ /* 0x000fe40000100800 */
[----:B------:R-:W-:Y:S02]  /*67280*/  IMAD.X R77, R77, 0x1, R0, P3 ;  /* 0x000000014d4d7824 */ /* 0x000fe400018e0600 */
[----:B------:R-:W-:Y:S01]  /*67290*/  STL [R1+0x364c], R79 ;  /* 0x00364c4f01007387 */ /* 0x000fe20000100800 */
[----:B-1----:R-:W-:-:S02]  /*672a0*/  IMAD.MOV.U32 R6, RZ, RZ, R78 ;  /* 0x000000ffff067224 */ /* 0x002fc400078e004e */
[----:B------:R-:W-:Y:S02]  /*672b0*/  IMAD.MOV.U32 R7, RZ, RZ, R79 ;  /* 0x000000ffff077224 */ /* 0x000fe400078e004f */
[----:B------:R1:W-:Y:S01]  /*672c0*/  STL [R1+0x3658], R70 ;  /* 0x0036584601007387 */ /* 0x0003e20000100800 */
[----:B------:R4:W-:Y:S01]  /*672d0*/  STL [R1+0x3654], R77 ;  /* 0x0036544d01007387 */ /* 0x0009e20000100800 */
[----:B------:R-:W3:Y:S02]  /*672e0*/  LDL.LU R82, [R1+0x373c] ;  /* 0x00373c0001527983 */ /* 0x000ee40000300800 */
[----:B------:R-:W3:Y:S01]  /*672f0*/  LDL.LU R81, [R1+0x3740] ;  /* 0x0037400001517983 */ /* 0x000ee20000300800 */
[----:B------:R1:W-:Y:S01]  /*67300*/  LDGSTS.E [R3+0x6b00], [R6.64], P2 ;  /* 0x06b0000006037fae */ /* 0x0003e20009121844 */
[----:B------:R-:W3:Y:S01]  /*67310*/  LDL.LU R80, [R1+0x3744] ;  /* 0x0037440001507983 */ /* 0x000ee20000300800 */
[-C--:B------:R-:W-:Y:S02]  /*67320*/  IADD3 R69, P1, R69, R243.reuse, RZ ;  /* 0x000000f345457210 */ /* 0x080fe40007f3e0ff */
[----:B--2---:R-:W-:-:S02]  /*67330*/  IADD3 R68, P3, R68, R243, RZ ;  /* 0x000000f344447210 */ /* 0x004fc40007f7e0ff */
[----:B-1----:R-:W-:Y:S02]  /*67340*/  MOV R6, R70 ;  /* 0x0000004600067202 */ /* 0x002fe40000000f00 */
[----:B------:R-:W2:Y:S01]  /*67350*/  LDL.LU R70, [R1+0x3748] ;  /* 0x0037480001467983 */ /* 0x000ea20000300800 */
[----:B------:R-:W-:Y:S02]  /*67360*/  IMAD.MOV.U32 R7, RZ, RZ, R77 ;  /* 0x000000ffff077224 */ /* 0x000fe400078e004d */
[----:B------:R-:W-:Y:S03]  /*67370*/  STL [R1+0x3660], R69 ;  /* 0x0036604501007387 */ /* 0x000fe60000100800 */
[----:B------:R1:W-:Y:S01]  /*67380*/  LDGSTS.E [R3+0x6c00], [R6.64], P2 ;  /* 0x06c0000006037fae */ /* 0x0003e20009121844 */
[--C-:B------:R-:W-:Y:S02]  /*67390*/  IMAD.X R76, R76, 0x1, R0.reuse, P1 ;  /* 0x000000014c4c7824 */ /* 0x100fe400008e0600 */
[----:B------:R-:W-:-:S03]  /*673a0*/  IMAD.X R5, R5, 0x1, R0, P3 ;  /* 0x0000000105057824 */ /* 0x000fc600018e0600 */
[----:B------:R4:W-:Y:S01]  /*673b0*/  STL [R1+0x365c], R76 ;  /* 0x00365c4c01007387 */ /* 0x0009e20000100800 */
[----:B------:R-:W-:Y:S02]  /*673c0*/  STL [R1+0x3668], R68 ;  /* 0x0036684401007387 */ /* 0x000fe40000100800 */
[----:B------:R4:W-:Y:S02]  /*673d0*/  STL [R1+0x3664], R5 ;  /* 0x0036640501007387 */ /* 0x0009e40000100800 */
[----:B------:R-:W2:Y:S01]  /*673e0*/  LDL.LU R79, [R1+0x374c] ;  /* 0x00374c00014f7983 */ /* 0x000ea20000300800 */
[----:B------:R-:W2:Y:S01]  /*673f0*/  LDL.LU R78, [R1+0x3750] ;  /* 0x00375000014e7983 */ /* 0x000ea20000300800 */
[----:B-1----:R-:W-:Y:S02]  /*67400*/  IMAD.MOV.U32 R7, RZ, RZ, R76 ;  /* 0x000000ffff077224 */ /* 0x002fe400078e004c */
[----:B----4-:R-:W4:Y:S01]  /*67410*/  LDL.LU R77, [R1+0x3754] ;  /* 0x00375400014d7983 */ /* 0x010f220000300800 */
[----:B------:R-:W4:Y:S01]  /*67420*/  LDL.LU R76, [R1+0x3758] ;  /* 0x00375800014c7983 */ /* 0x000f220000300800 */
[----:B------:R-:W-:-:S02]  /*67430*/  MOV R6, R69 ;  /* 0x0000004500067202 */ /* 0x000fc40000000f00 */
[----:B------:R-:W-:Y:S01]  /*67440*/  ISETP.GT.AND P1, PT, R4, 0x11, PT ;  /* 0x000000110400780c */ /* 0x000fe20003f24270 */
[----:B------:R-:W4:Y:S02]  /*67450*/  LDL.LU R69, [R1+0x3760] ;  /* 0x0037600001457983 */ /* 0x000f240000300800 */
[----:B------:R1:W-:Y:S02]  /*67460*/  LDGSTS.E [R3+0x6d00], [R6.64], P2 ;  /* 0x06d0000006037fae */ /* 0x0003e40009121844 */
[----:B-1----:R-:W-:Y:S01]  /*67470*/  IMAD.MOV.U32 R7, RZ, RZ, R5 ;  /* 0x000000ffff077224 */ /* 0x002fe200078e0005 */
[----:B------:R-:W-:Y:S01]  /*67480*/  SEL R5, RZ, 0x4, !P1 ;  /* 0x00000004ff057807 */ /* 0x000fe20004800000 */
[----:B------:R-:W-:Y:S02]  /*67490*/  IMAD.MOV.U32 R6, RZ, RZ, R68 ;  /* 0x000000ffff067224 */ /* 0x000fe400078e0044 */
[----:B------:R-:W4:Y:S01]  /*674a0*/  LDL.LU R68, [R1+0x3768] ;  /* 0x0037680001447983 */ /* 0x000f220000300800 */
[----:B------:R-:W-:-:S03]  /*674b0*/  SEL R5, R5, RZ, !P0 ;  /* 0x000000ff05057207 */ /* 0x000fc60004000000 */
[----:B------:R1:W-:Y:S01]  /*674c0*/  LDGSTS.E [R3+0x6e00], [R6.64], P2 ;  /* 0x06e0000006037fae */ /* 0x0003e20009121844 */
[----:B------:R-:W-:Y:S02]  /*674d0*/  ISETP.NE.U32.AND P1, PT, R5, RZ, PT ;  /* 0x000000ff0500720c */ /* 0x000fe40003f25070 */
[-C--:B------:R-:W-:Y:S02]  /*674e0*/  IADD3 R71, P3, R71, R243.reuse, RZ ;  /* 0x000000f347477210 */ /* 0x080fe40007f7e0ff */
[----:B------:R-:W-:Y:S02]  /*674f0*/  IADD3 R83, P5, R83, R243, RZ ;  /* 0x000000f353537210 */ /* 0x000fe40007fbe0ff */
[----:B------:R-:W-:Y:S01]  /*67500*/  IADD3.X R85, R85, R0, RZ, P3, !PT ;  /* 0x0000000055557210 */ /* 0x000fe20001ffe4ff */
[----:B------:R1:W-:Y:S02]  /*67510*/  STL [R1+0x3670], R71 ;  /* 0x0036704701007387 */ /* 0x0003e40000100800 */
[----:B-1----:R-:W-:-:S02]  /*67520*/  IMAD.MOV.U32 R6, RZ, RZ, R71 ;  /* 0x000000ffff067224 */ /* 0x002fc400078e0047 */
[----:B------:R-:W-:Y:S02]  /*67530*/  IMAD.X R84, R84, 0x1, R0, P5 ;  /* 0x0000000154547824 */ /* 0x000fe400028e0600 */
[----:B------:R-:W-:Y:S01]  /*67540*/  IMAD.MOV.U32 R7, RZ, RZ, R85 ;  /* 0x000000ffff077224 */ /* 0x000fe200078e0055 */
[----:B------:R1:W-:Y:S01]  /*67550*/  STL [R1+0x366c], R85 ;  /* 0x00366c5501007387 */ /* 0x0003e20000100800 */
[----:B------:R-:W-:Y:S03]  /*67560*/  STL [R1+0x3738], R83 ;  /* 0x0037385301007387 */ /* 0x000fe60000100800 */
[----:B------:R1:W-:Y:S04]  /*67570*/  LDGSTS.E [R3+0x6f00], [R6.64], P2 ;  /* 0x06f0000006037fae */ /* 0x0003e80009121844 */
[----:B------:R-:W4:Y:S01]  /*67580*/  LDL.LU R71, [R1+0x375c] ;  /* 0x00375c0001477983 */ /* 0x000f220000300800 */
[----:B------:R-:W-:Y:S02]  /*67590*/  STL [R1+0x3734], R84 ;  /* 0x0037345401007387 */ /* 0x000fe40000100800 */
[----:B------:R-:W4:Y:S01]  /*675a0*/  LDL.LU R5, [R1+0x3764] ;  /* 0x0037640001057983 */ /* 0x000f220000300800 */
[----:B-1----:R-:W-:Y:S01]  /*675b0*/  MOV R6, R83 ;  /* 0x0000005300067202 */ /* 0x002fe20000000f00 */
[----:B------:R-:W-:-:S05]  /*675c0*/  IMAD.MOV.U32 R7, RZ, RZ, R84 ;  /* 0x000000ffff077224 */ /* 0x000fca00078e0054 */
[----:B------:R1:W-:Y:S01]  /*675d0*/  LDGSTS.E [R3+0x8800], [R6.64], P1 ;  /* 0x0880000006037fae */ /* 0x0003e20008921844 */
[----:B---3--:R-:W-:-:S05]  /*675e0*/  IADD3 R81, P2, R81, R243, RZ ;  /* 0x000000f351517210 */ /* 0x008fca0007f5e0ff */
[----:B------:R-:W-:Y:S01]  /*675f0*/  IMAD.X R82, R82, 0x1, R0, P2 ;  /* 0x0000000152527824 */ /* 0x000fe200010e0600 */
[----:B-1----:R-:W-:Y:S01]  /*67600*/  MOV R6, R81 ;  /* 0x0000005100067202 */ /* 0x002fe20000000f00 */
[----:B------:R-:W-:Y:S02]  /*67610*/  STL [R1+0x3740], R81 ;  /* 0x0037405101007387 */ /* 0x000fe40000100800 */
[----:B------:R-:W-:Y:S01]  /*67620*/  IMAD.MOV.U32 R7, RZ, RZ, R82 ;  /* 0x000000ffff077224 */ /* 0x000fe200078e0052 */
[----:B--2---:R-:W-:Y:S01]  /*67630*/  IADD3 R70, P3, R70, R243, RZ ;  /* 0x000000f346467210 */ /* 0x004fe20007f7e0ff */
[----:B------:R-:W-:Y:S04]  /*67640*/  STL [R1+0x373c], R82 ;  /* 0x00373c5201007387 */ /* 0x000fe80000100800 */
[----:B------:R1:W-:Y:S01]  /*67650*/  LDGSTS.E [R3+0x8900], [R6.64], P1 ;  /* 0x0890000006037fae */ /* 0x0003e20008921844 */
[----:B------:R-:W-:-:S03]  /*67660*/  IMAD.X R80, R80, 0x1, R0, P3 ;  /* 0x0000000150507824 */ /* 0x000fc600018e0600 */
[----:B------:R2:W-:Y:S04]  /*67670*/  STL [R1+0x3748], R70 ;  /* 0x0037484601007387 */ /* 0x0005e80000100800 */
[----:B------:R-:W-:Y:S01]  /*67680*/  STL [R1+0x3744], R80 ;  /* 0x0037445001007387 */ /* 0x000fe20000100800 */
[----:B------:R-:W3:Y:S02]  /*67690*/  LDL.LU R85, [R1+0x376c] ;  /* 0x00376c0001557983 */ /* 0x000ee40000300800 */
[----:B-1----:R-:W-:Y:S02]  /*676a0*/  IMAD.MOV.U32 R6, RZ, RZ, R70 ;  /* 0x000000ffff067224 */ /* 0x002fe400078e0046 */
[----:B--2---:R-:W2:Y:S01]  /*676b0*/  LDL.LU R70, [R1+0x3770] ;  /* 0x0037700001467983 */ /* 0x004ea20000300800 */
[----:B------:R-:W3:Y:S02]  /*676c0*/  LDL.LU R84, [R1+0x3834] ;  /* 0x0038340001547983 */ /* 0x000ee40000300800 */
[----:B------:R-:W3:Y:S02]  /*676d0*/  LDL.LU R83, [R1+0x3838] ;  /* 0x0038380001537983 */ /* 0x000ee40000300800 */
[----:B------:R-:W-:-:S05]  /*676e0*/  IMAD.MOV.U32 R7, RZ, RZ, R80 ;  /* 0x000000ffff077224 */ /* 0x000fca00078e0050 */
[----:B------:R1:W-:Y:S01]  /*676f0*/  LDGSTS.E [R3+0x8a00], [R6.64], P1 ;  /* 0x08a0000006037fae */ /* 0x0003e20008921844 */
[-C--:B------:R-:W-:Y:S02]  /*67700*/  IADD3 R78, P2, R78, R243.reuse, RZ ;  /* 0x000000f34e4e7210 */ /* 0x080fe40007f5e0ff */
[----:B----4-:R-:W-:Y:S02]  /*67710*/  IADD3 R76, P3, R76, R243, RZ ;  /* 0x000000f34c4c7210 */ /* 0x010fe40007f7e0ff */
[----:B------:R-:W-:Y:S01]  /*67720*/  IADD3.X R79, R79, R0, RZ, P2, !PT ;  /* 0x000000004f4f7210 */ /* 0x000fe200017fe4ff */
[----:B------:R-:W-:Y:S02]  /*67730*/  STL [R1+0x3750], R78 ;  /* 0x0037504e01007387 */ /* 0x000fe40000100800 */
[----:B------:R-:W-:Y:S02]  /*67740*/  IMAD.X R77, R77, 0x1, R0, P3 ;  /* 0x000000014d4d7824 */ /* 0x000fe400018e0600 */
[----:B------:R4:W-:Y:S01]  /*67750*/  STL [R1+0x374c], R79 ;  /* 0x00374c4f01007387 */ /* 0x0009e20000100800 */
[----:B------:R-:W-:Y:S03]  /*67760*/  STL [R1+0x3758], R76 ;  /* 0x0037584c01007387 */ /* 0x000fe60000100800 */
[----:B------:R4:W-:Y:S01]  /*67770*/  STL [R1+0x3754], R77 ;  /* 0x0037544d01007387 */ /* 0x0009e20000100800 */
[----:B------:R-:W3:Y:S02]  /*67780*/  LDL.LU R82, [R1+0x383c] ;  /* 0x00383c0001527983 */ /* 0x000ee40000300800 */
[----:B------:R-:W3:Y:S02]  /*67790*/  LDL.LU R81, [R1+0x3840] ;  /* 0x0038400001517983 */ /* 0x000ee40000300800 */
[----:B-1----:R-:W-:-:S02]  /*677a0*/  IMAD.MOV.U32 R7, RZ, RZ, R79 ;  /* 0x000000ffff077224 */ /* 0x002fc400078e004f */
[----:B------:R-:W-:Y:S01]  /*677b0*/  IMAD.MOV.U32 R6, RZ, RZ, R78 ;  /* 0x000000ffff067224 */ /* 0x000fe200078e004e */
[----:B----4-:R-:W4:Y:S01]  /*677c0*/  LDL.LU R79, [R1+0x3844] ;  /* 0x00384400014f7983 */ /* 0x010f220000300800 */
[----:B------:R-:W4:Y:S01]  /*677d0*/  LDL.LU R78, [R1+0x3848] ;  /* 0x00384800014e7983 */ /* 0x000f220000300800 */
[-C--:B------:R-:W-:Y:S02]  /*677e0*/  IADD3 R69, P2, R69, R243.reuse, RZ ;  /* 0x000000f345457210 */ /* 0x080fe40007f5e0ff */
[----:B------:R1:W-:Y:S01]  /*677f0*/  LDGSTS.E [R3+0x8b00], [R6.64], P1 ;  /* 0x08b0000006037fae */ /* 0x0003e20008921844 */
[----:B------:R-:W-:-:S03]  /*67800*/  IADD3 R68, P3, R68, R243, RZ ;  /* 0x000000f344447210 */ /* 0x000fc60007f7e0ff */
[----:B------:R-:W-:Y:S01]  /*67810*/  STL [R1+0x3760], R69 ;  /* 0x0037604501007387 */ /* 0x000fe20000100800 */
[----:B-1----:R-:W-:Y:S01]  /*67820*/  MOV R6, R76 ;  /* 0x0000004c00067202 */ /* 0x002fe20000000f00 */
[----:B------:R-:W-:-:S05]  /*67830*/  IMAD.MOV.U32 R7, RZ, RZ, R77 ;  /* 0x000000ffff077224 */ /* 0x000fca00078e004d */
[----:B------:R1:W-:Y:S01]  /*67840*/  LDGSTS.E [R3+0x8c00], [R6.64], P1 ;  /* 0x08c0000006037fae */ /* 0x0003e20008921844 */
[--C-:B------:R-:W-:Y:S02]  /*67850*/  IMAD.X R71, R71, 0x1, R0.reuse, P2 ;  /* 0x0000000147477824 */ /* 0x100fe400010e0600 */
[----:B------:R-:W-:-:S03]  /*67860*/  IMAD.X R5, R5, 0x1, R0, P3 ;  /* 0x0000000105057824 */ /* 0x000fc600018e0600 */
[----:B------:R1:W-:Y:S01]  /*67870*/  STL [R1+0x375c], R71 ;  /* 0x00375c4701007387 */ /* 0x0003e20000100800 */
[----:B------:R-:W-:Y:S02]  /*67880*/  STL [R1+0x3768], R68 ;  /* 0x0037684401007387 */ /* 0x000fe40000100800 */
[----:B------:R-:W4:Y:S02]  /*67890*/  LDL.LU R77, [R1+0x3850] ;  /* 0x00385000014d7983 */ /* 0x000f240000300800 */
[----:B-1----:R-:W-:Y:S01]  /*678a0*/  IMAD.MOV.U32 R7, RZ, RZ, R71 ;  /* 0x000000ffff077224 */ /* 0x002fe200078e0047 */
[----:B------:R1:W-:Y:S04]  /*678b0*/  STL [R1+0x3764], R5 ;  /* 0x0037640501007387 */ /* 0x0003e80000100800 */
[----:B------:R-:W4:Y:S01]  /*678c0*/  LDL.LU R71, [R1+0x3858] ;  /* 0x0038580001477983 */ /* 0x000f220000300800 */
[----:B------:R-:W4:Y:S02]  /*678d0*/  LDL.LU R80, [R1+0x384c] ;  /* 0x00384c0001507983 */ /* 0x000f240000300800 */
[----:B------:R-:W4:Y:S01]  /*678e0*/  LDL.LU R76, [R1+0x3854] ;  /* 0x00385400014c7983 */ /* 0x000f220000300800 */
[----:B------:R-:W-:-:S02]  /*678f0*/  MOV R6, R69 ;  /* 0x0000004500067202 */ /* 0x000fc40000000f00 */
[----:B------:R-:W-:Y:S01]  /*67900*/  ISETP.GT.AND P2, PT, R4, 0x15, PT ;  /* 0x000000150400780c */ /* 0x000fe20003f44270 */
[----:B------:R-:W4:Y:S04]  /*67910*/  LDL.LU R69, [R1+0x3860] ;  /* 0x0038600001457983 */ /* 0x000f280000300800 */
[----:B------:R1:W-:Y:S02]  /*67920*/  LDGSTS.E [R3+0x8d00], [R6.64], P1 ;  /* 0x08d0000006037fae */ /* 0x0003e40008921844 */
[----:B-1----:R-:W-:Y:S02]  /*67930*/  IMAD.MOV.U32 R6, RZ, RZ, R68 ;  /* 0x000000ffff067224 */ /* 0x002fe400078e0044 */
[----:B------:R-:W-:Y:S01]  /*67940*/  IMAD.MOV.U32 R7, RZ, RZ, R5 ;  /* 0x000000ffff077224 */ /* 0x000fe200078e0005 */
[----:B------:R-:W-:Y:S01]  /*67950*/  SEL R5, RZ, 0x4, !P2 ;  /* 0x00000004ff057807 */ /* 0x000fe20005000000 */
[----:B------:R-:W4:Y:S04]  /*67960*/  LDL.LU R68, [R1+0x3868] ;  /* 0x0038680001447983 */ /* 0x000f280000300800 */
[----:B------:R1:W-:Y:S01]  /*67970*/  LDGSTS.E [R3+0x8e00], [R6.64], P1 ;  /* 0x08e0000006037fae */ /* 0x0003e20008921844 */
[----:B------:R-:W-:-:S04]  /*67980*/  SEL R5, R5, RZ, !P0 ;  /* 0x000000ff05057207 */ /* 0x000fc80004000000 */
[----:B------:R-:W-:Y:S02]  /*67990*/  ISETP.NE.U32.AND P2, PT, R5, RZ, PT ;  /* 0x000000ff0500720c */ /* 0x000fe40003f45070 */
[-C--:B--2---:R-:W-:Y:S02]  /*679a0*/  IADD3 R70, P3, R70, R243.reuse, RZ ;  /* 0x000000f346467210 */ /* 0x084fe40007f7e0ff */
[----:B---3--:R-:W-:Y:S02]  /*679b0*/  IADD3 R83, P5, R83, R243, RZ ;  /* 0x000000f353537210 */ /* 0x008fe40007fbe0ff */
[----:B------:R-:W-:Y:S01]  /*679c0*/  IADD3.X R85, R85, R0, RZ, P3, !PT ;  /* 0x0000000055557210 */ /* 0x000fe20001ffe4ff */
[----:B------:R2:W-:Y:S01]  /*679d0*/  STL [R1+0x3770], R70 ;  /* 0x0037704601007387 */ /* 0x0005e20000100800 */
[----:B-1----:R-:W-:-:S03]  /*679e0*/  IMAD.MOV.U32 R6, RZ, RZ, R70 ;  /* 0x000000ffff067224 */ /* 0x002fc600078e0046 */
[----:B------:R-:W-:Y:S01]  /*679f0*/  STL [R1+0x376c], R85 ;  /* 0x00376c5501007387 */ /* 0x000fe20000100800 */
[----:B------:R-:W-:Y:S02]  /*67a00*/  STL [R1+0x3838], R83 ;  /* 0x0038385301007387 */ /* 0x000fe40000100800 */
[----:B------:R-:W-:Y:S02]  /*67a10*/  IMAD.X R84, R84, 0x1, R0, P5 ;  /* 0x0000000154547824 */ /* 0x000fe400028e0600 */
[----:B------:R-:W-:Y:S01]  /*67a20*/  IMAD.MOV.U32 R7, RZ, RZ, R85 ;  /* 0x000000ffff077224 */ /* 0x000fe200078e0055 */
[----:B--2---:R-:W2:Y:S02]  /*67a30*/  LDL.LU R70, [R1+0x385c] ;  /* 0x00385c0001467983 */ /* 0x004ea40000300800 */
[----:B------:R-:W-:Y:S02]  /*67a40*/  STL [R1+0x3834], R84 ;  /* 0x0038345401007387 */ /* 0x000fe40000100800 */
[----:B------:R-:W3:Y:S01]  /*67a50*/  LDL.LU R5, [R1+0x3864] ;  /* 0x0038640001057983 */ /* 0x000ee20000300800 */
[----:B------:R1:W-:Y:S02]  /*67a60*/  LDGSTS.E [R3+0x8f00], [R6.64], P1 ;  /* 0x08f0000006037fae */ /* 0x0003e40008921844 */
[----:B-1----:R-:W-:Y:S01]  /*67a70*/  MOV R6, R83 ;  /* 0x0000005300067202 */ /* 0x002fe20000000f00 */
[----:B------:R-:W-:-:S05]  /*67a80*/  IMAD.MOV.U32 R7, RZ, RZ, R84 ;  /* 0x000000ffff077224 */ /* 0x000fca00078e0054 */
[----:B------:R1:W-:Y:S01]  /*67a90*/  LDGSTS.E [R3+0xa800], [R6.64], P2 ;  /* 0x0a80000006037fae */ /* 0x0003e20009121844 */
[-C--:B------:R-:W-:Y:S02]  /*67aa0*/  IADD3 R81, P1, R81, R243.reuse, RZ ;  /* 0x000000f351517210 */ /* 0x080fe40007f3e0ff */
[----:B----4-:R-:W-:-:S03]  /*67ab0*/  IADD3 R78, P3, R78, R243, RZ ;  /* 0x000000f34e4e7210 */ /* 0x010fc60007f7e0ff */
[--C-:B------:R-:W-:Y:S01]  /*67ac0*/  IMAD.X R82, R82, 0x1, R0.reuse, P1 ;  /* 0x0000000152527824 */ /* 0x100fe200008e0600 */
[----:B------:R-:W-:Y:S01]  /*67ad0*/  STL [R1+0x3840], R81 ;  /* 0x0038405101007387 */ /* 0x000fe20000100800 */
[----:B------:R-:W-:Y:S01]  /*67ae0*/  IMAD.X R79, R79, 0x1, R0, P3 ;  /* 0x000000014f4f7824 */ /* 0x000fe200018e0600 */
[----:B-1----:R-:W-:Y:S01]  /*67af0*/  MOV R6, R81 ;  /* 0x0000005100067202 */ /* 0x002fe20000000f00 */
[----:B------:R-:W-:Y:S01]  /*67b00*/  IMAD.MOV.U32 R7, RZ, RZ, R82 ;  /* 0x000000ffff077224 */ /* 0x000fe200078e0052 */
[----:B------:R-:W-:Y:S01]  /*67b10*/  STL [R1+0x383c], R82 ;  /* 0x00383c5201007387 */ /* 0x000fe20000100800 */
[----:B------:R-:W-:Y:S02]  /*67b20*/  STL [R1+0x3848], R78 ;  /* 0x0038484e01007387 */ /* 0x000fe40000100800 */
[----:B------:R1:W-:Y:S01]  /*67b30*/  STL [R1+0x3844], R79 ;  /* 0x0038444f01007387 */ /* 0x0003e20000100800 */
[----:B------:R4:W-:Y:S02]  /*67b40*/  LDGSTS.E [R3+0xa900], [R6.64], P2 ;  /* 0x0a90000006037fae */ /* 0x0009e40009121844 */
[----:B----4-:R-:W-:-:S02]  /*67b50*/  IMAD.MOV.U32 R7, RZ, RZ, R79 ;  /* 0x000000ffff077224 */ /* 0x010fc400078e004f */
[----:B------:R-:W-:Y:S01]  /*67b60*/  IMAD.MOV.U32 R6, RZ, RZ, R78 ;  /* 0x000000ffff067224 */ /* 0x000fe200078e004e */
[----:B-1----:R-:W4:Y:S01]  /*67b70*/  LDL.LU R79, [R1+0x386c] ;  /* 0x00386c00014f7983 */ /* 0x002f220000300800 */
[----:B------:R-:W4:Y:S03]  /*67b80*/  LDL.LU R78, [R1+0x3870] ;  /* 0x00387000014e7983 */ /* 0x000f260000300800 */
[----:B------:R1:W-:Y:S01]  /*67b90*/  LDGSTS.E [R3+0xaa00], [R6.64], P2 ;  /* 0x0aa0000006037fae */ /* 0x0003e20009121844 */
[-C--:B------:R-:W-:Y:S02]  /*67ba0*/  IADD3 R77, P1, R77, R243.reuse, RZ ;  /* 0x000000f34d4d7210 */ /* 0x080fe40007f3e0ff */
[----:B------:R-:W-:Y:S02]  /*67bb0*/  IADD3 R71, P3, R71, R243, RZ ;  /* 0x000000f347477210 */ /* 0x000fe40007f7e0ff */
[----:B------:R-:W-:Y:S01]  /*67bc0*/  IADD3.X R80, R80, R0, RZ, P1, !PT ;  /* 0x0000000050507210 */ /* 0x000fe20000ffe4ff */
[----:B------:R-:W-:Y:S02]  /*67bd0*/  STL [R1+0x3850], R77 ;  /* 0x0038504d01007387 */ /* 0x000fe40000100800 */
[----:B------:R-:W-:-:S02]  /*67be0*/  IMAD.X R76, R76, 0x1, R0, P3 ;  /* 0x000000014c4c7824 */ /* 0x000fc400018e0600 */
[----:B------:R1:W-:Y:S01]  /*67bf0*/  STL [R1+0x384c], R80 ;  /* 0x00384c5001007387 */ /* 0x0003e20000100800 */
[----:B------:R-:W-:Y:S03]  /*67c00*/  STL [R1+0x3858], R71 ;  /* 0x0038584701007387 */ /* 0x000fe60000100800 */
[----:B------:R1:W-:Y:S01]  /*67c10*/  STL [R1+0x3854], R76 ;  /* 0x0038544c01007387 */ /* 0x0003e20000100800 */
[----:B------:R-:W4:Y:S02]  /*67c20*/  LDL.LU R86, [R1+0x3934] ;  /* 0x0039340001567983 */ /* 0x000f240000300800 */
[----:B------:R-:W4:Y:S01]  /*67c30*/  LDL.LU R85, [R1+0x3938] ;  /* 0x0039380001557983 */ /* 0x000f220000300800 */
[-C--:B------:R-:W-:Y:S01]  /*67c40*/  IADD3 R69, P1, R69, R243.reuse, RZ ;  /* 0x000000f345457210 */ /* 0x080fe20007f3e0ff */
[----:B-1----:R-:W-:Y:S02]  /*67c50*/  IMAD.MOV.U32 R6, RZ, RZ, R77 ;  /* 0x000000ffff067224 */ /* 0x002fe400078e004d */
[----:B------:R-:W-:Y:S01]  /*67c60*/  IMAD.MOV.U32 R7, RZ, RZ, R80 ;  /* 0x000000ffff077224 */ /* 0x000fe200078e0050 */
[----:B------:R-:W4:Y:S01]  /*67c70*/  LDL.LU R84, [R1+0x393c] ;  /* 0x00393c0001547983 */ /* 0x000f220000300800 */
[----:B------:R-:W4:Y:S02]  /*67c80*/  LDL.LU R83, [R1+0x3940] ;  /* 0x0039400001537983 */ /* 0x000f240000300800 */
[----:B------:R-:W4:Y:S01]  /*67c90*/  LDL.LU R80, [R1+0x3948] ;  /* 0x0039480001507983 */ /* 0x000f220000300800 */
[----:B------:R1:W-:Y:S01]  /*67ca0*/  LDGSTS.E [R3+0xab00], [R6.64], P2 ;  /* 0x0ab0000006037fae */ /* 0x0003e20009121844 */
[----:B------:R-:W-:Y:S01]  /*67cb0*/  IADD3 R68, P3, R68, R243, RZ ;  /* 0x000000f344447210 */ /* 0x000fe20007f7e0ff */
[----:B-1----:R-:W-:-:S02]  /*67cc0*/  IMAD.MOV.U32 R7, RZ, RZ, R76 ;  /* 0x000000ffff077224 */ /* 0x002fc400078e004c */
[----:B------:R-:W4:Y:S01]  /*67cd0*/  LDL.LU R76, [R1+0x3950] ;  /* 0x00395000014c7983 */ /* 0x000f220000300800 */
[----:B------:R-:W-:Y:S01]  /*67ce0*/  STL [R1+0x3860], R69 ;  /* 0x0038604501007387 */ /* 0x000fe20000100800 */
[----:B------:R-:W-:-:S05]  /*67cf0*/  MOV R6, R71 ;  /* 0x0000004700067202 */ /* 0x000fca0000000f00 */
[----:B------:R1:W-:Y:S02]  /*67d00*/  LDGSTS.E [R3+0xac00], [R6.64], P2 ;  /* 0x0ac0000006037fae */ /* 0x0003e40009121844 */
[----:B-1----:R-:W-:Y:S01]  /*67d10*/  MOV R6, R69 ;  /* 0x0000004500067202 */ /* 0x002fe20000000f00 */
[--C-:B--2---:R-:W-:Y:S02]  /*67d20*/  IMAD.X R70, R70, 0x1, R0.reuse, P1 ;  /* 0x0000000146467824 */ /* 0x104fe400008e0600 */
[----:B---3--:R-:W-:-:S03]  /*67d30*/  IMAD.X R5, R5, 0x1, R0, P3 ;  /* 0x0000000105057824 */ /* 0x008fc600018e0600 */
[----:B------:R1:W-:Y:S01]  /*67d40*/  STL [R1+0x385c], R70 ;  /* 0x00385c4601007387 */ /* 0x0003e20000100800 */
[----:B------:R2:W-:Y:S02]  /*67d50*/  STL [R1+0x3868], R68 ;  /* 0x0038684401007387 */ /* 0x0005e40000100800 */
[----:B------:R-:W3:Y:S02]  /*67d60*/  LDL.LU R81, [R1+0x3944] ;  /* 0x0039440001517983 */ /* 0x000ee40000300800 */
[----:B------:R2:W-:Y:S01]  /*67d70*/  STL [R1+0x3864], R5 ;  /* 0x0038640501007387 */ /* 0x0005e20000100800 */
[----:B------:R-:W3:Y:S01]  /*67d80*/  LDL.LU R77, [R1+0x394c] ;  /* 0x00394c00014d7983 */ /* 0x000ee20000300800 */
[----:B------:R-:W-:Y:S02]  /*67d90*/  IMAD.MOV.U32 R7, RZ, RZ, R70 ;  /* 0x000000ffff077224 */ /* 0x000fe400078e0046 */
[----:B------:R-:W3:Y:S01]  /*67da0*/  LDL.LU R71, [R1+0x3954] ;  /* 0x0039540001477983 */ /* 0x000ee20000300800 */
[----:B-1----:R-:W3:Y:S04]  /*67db0*/  LDL.LU R70, [R1+0x3958] ;  /* 0x0039580001467983 */ /* 0x002ee80000300800 */
[----:B------:R1:W-:Y:S01]  /*67dc0*/  LDGSTS.E [R3+0xad00], [R6.64], P2 ;  /* 0x0ad0000006037fae */ /* 0x0003e20009121844 */
[----:B------:R-:W3:Y:S01]  /*67dd0*/  LDL.LU R69, [R1+0x395c] ;  /* 0x00395c0001457983 */ /* 0x000ee20000300800 */
[----:B------:R-:W-:Y:S01]  /*67de0*/  ISETP.GT.AND P1, PT, R4, 0x19, PT ;  /* 0x000000190400780c */ /* 0x000fe20003f24270 */
[----:B-1----:R-:W-:-:S02]  /*67df0*/  IMAD.MOV.U32 R6, RZ, RZ, R68 ;  /* 0x000000ffff067224 */ /* 0x002fc400078e0044 */
[----:B--2---:R-:W2:Y:S01]  /*67e00*/  LDL.LU R68, [R1+0x3960] ;  /* 0x0039600001447983 */ /* 0x004ea20000300800 */
[----:B------:R-:W-:Y:S01]  /*67e10*/  IMAD.MOV.U32 R7, RZ, RZ, R5 ;  /* 0x000000ffff077224 */ /* 0x000fe200078e0005 */
[----:B------:R-:W-:-:S04]  /*67e20*/  SEL R5, RZ, 0x4, !P1 ;  /* 0x00000004ff057807 */ /* 0x000fc80004800000 */
[----:B------:R1:W-:Y:S01]  /*67e30*/  LDGSTS.E [R3+0xae00], [R6.64], P2 ;  /* 0x0ae0000006037fae */ /* 0x0003e20009121844 */
[----:B------:R-:W-:Y:S02]  /*67e40*/  SEL R5, R5, RZ, !P0 ;  /* 0x000000ff05057207 */ /* 0x000fe40004000000 */
[----:B----4-:R-:W-:-:S04]  /*67e50*/  IADD3 R78, P3, R78, R243, RZ ;  /* 0x000000f34e4e7210 */ /* 0x010fc80007f7e0ff */
[----:B------:R-:W-:Y:S01]  /*67e60*/  IADD3.X R79, R79, R0, RZ, P3, !PT ;  /* 0x000000004f4f7210 */ /* 0x000fe20001ffe4ff */
[----:B------:R-:W-:Y:S01]  /*67e70*/  STL [R1+0x3870], R78 ;  /* 0x0038704e01007387 */ /* 0x000fe20000100800 */
[----:B-1----:R-:W-:-:S03]  /*67e80*/  IMAD.MOV.U32 R6, RZ, RZ, R78 ;  /* 0x000000ffff067224 */ /* 0x002fc600078e004e */
[----:B------:R1:W-:Y:S01]  /*67e90*/  STL [R1+0x386c], R79 ;  /* 0x00386c4f01007387 */ /* 0x0003e20000100800 */
[----:B------:R-:W-:Y:S01]  /*67ea0*/  IMAD.MOV.U32 R7, RZ, RZ, R79 ;  /* 0x000000ffff077224 */ /* 0x000fe200078e004f */
[----:B------:R-:W-:-:S04]  /*67eb0*/  ISETP.NE.U32.AND P1, PT, R5, RZ, PT ;  /* 0x000000ff0500720c */ /* 0x000fc80003f25070 */
[----:B------:R4:W-:Y:S04]  /*67ec0*/  LDGSTS.E [R3+0xaf00], [R6.64], P2 ;  /* 0x0af0000006037fae */ /* 0x0009e80009121844 */
[----:B-1----:R-:W2:Y:S01]  /*67ed0*/  LDL.LU R79, [R1+0x3964] ;  /* 0x00396400014f7983 */ /* 0x002ea20000300800 */
[----:B------:R-:W2:Y:S02]  /*67ee0*/  LDL.LU R78, [R1+0x3968] ;  /* 0x00396800014e7983 */ /* 0x000ea40000300800 */
[----:B------:R-:W2:Y:S02]  /*67ef0*/  LDL.LU R82, [R1+0x396c] ;  /* 0x00396c0001527983 */ /* 0x000ea40000300800 */
[----:B------:R-:W2:Y:S01]  /*67f00*/  LDL.LU R5, [R1+0x3970] ;  /* 0x0039700001057983 */ /* 0x000ea20000300800 */
[----:B------:R-:W-:-:S05]  /*67f10*/  IADD3 R85, P2, R85, R243, RZ ;  /* 0x000000f355557210 */ /* 0x000fca0007f5e0ff */
[----:B------:R-:W-:Y:S01]  /*67f20*/  IMAD.X R86, R86, 0x1, R0, P2 ;  /* 0x0000000156567824 */ /* 0x000fe200010e0600 */
[-C--:B------:R-:W-:Y:S01]  /*67f30*/  IADD3 R83, P3, R83, R243.reuse, RZ ;  /* 0x000000f353537210 */ /* 0x080fe20007f7e0ff */
[----:B----4-:R-:W-:Y:S02]  /*67f40*/  IMAD.MOV.U32 R6, RZ, RZ, R85 ;  /* 0x000000ffff067224 */ /* 0x010fe400078e0055 */
[----:B------:R-:W-:Y:S01]  /*67f50*/  IMAD.MOV.U32 R7, RZ, RZ, R86 ;  /* 0x000000ffff077224 */ /* 0x000fe200078e0056 */
[----:B------:R-:W-:Y:S02]  /*67f60*/  IADD3.X R84, R84, R0, RZ, P3, !PT ;  /* 0x0000000054547210 */ /* 0x000fe40001ffe4ff */
[-C--:B------:R-:W-:Y:S02]  /*67f70*/  IADD3 R80, P2, R80, R243.reuse, RZ ;  /* 0x000000f350507210 */ /* 0x080fe40007f5e0ff */
[----:B------:R1:W-:Y:S01]  /*67f80*/  LDGSTS.E [R3+0xc800], [R6.64], P1 ;  /* 0x0c80000006037fae */ /* 0x0003e20008921844 */
[----:B------:R-:W-:Y:S01]  /*67f90*/  IADD3 R76, P3, R76, R243, RZ ;  /* 0x000000f34c4c7210 */ /* 0x000fe20007f7e0ff */
[----:B-1----:R-:W-:Y:S01]  /*67fa0*/  IMAD.MOV.U32 R6, RZ, RZ, R83 ;  /* 0x000000ffff067224 */ /* 0x002fe200078e0053 */
[----:B------:R-:W-:-:S05]  /*67fb0*/  MOV R7, R84 ;  /* 0x0000005400077202 */ /* 0x000fca0000000f00 */
[----:B------:R1:W-:Y:S04]  /*67fc0*/  LDGSTS.E [R3+0xc900], [R6.64], P1 ;  /* 0x0c90000006037fae */ /* 0x0003e80008921844 */
[----:B------:R-:W-:Y:S01]  /*67fd0*/  STL [R1+0x3938], R85 ;  /* 0x0039385501007387 */ /* 0x000fe20000100800 */
[----:B------:R-:W-:Y:S02]  /*67fe0*/  STL [R1+0x3934], R86 ;  /* 0x0039345601007387 */ /* 0x000fe40000100800 */
[----:B------:R-:W-:Y:S02]  /*67ff0*/  STL [R1+0x3940], R83 ;  /* 0x0039405301007387 */ /* 0x000fe40000100800 */
[----:B-1----:R-:W-:Y:S01]  /*68000*/  IMAD.MOV.U32 R6, RZ, RZ, R80 ;  /* 0x000000ffff067224 */ /* 0x002fe200078e0050 */
[----:B------:R-:W-:Y:S01]  /*68010*/  STL [R1+0x393c], R84 ;  /* 0x00393c5401007387 */ /* 0x000fe20000100800 */
[----:B------:R-:W-:Y:S02]  /*68020*/  STL [R1+0x3948], R80 ;  /* 0x0039485001007387 */ /* 0x000fe40000100800 */
[----:B---3--:R-:W-:-:S02]  /*68030*/  IMAD.X R81, R81, 0x1, R0, P2 ;  /* 0x0000000151517824 */ /* 0x008fc400010e0600 */
[----:B------:R-:W-:-:S03]  /*68040*/  IMAD.X R77, R77, 0x1, R0, P3 ;  /* 0x000000014d4d7824 */ /* 0x000fc600018e0600 */
[----:B------:R-:W-:Y:S02]  /*68050*/  MOV R7, R81 ;  /* 0x0000005100077202 */ /* 0x000fe40000000f00 */
[----:B------:R-:W-:-:S03]  /*68060*/  IADD3 R70, P2, R70, R243, RZ ;  /* 0x000000f346467210 */ /* 0x000fc60007f5e0ff */
[----:B------:R1:W-:Y:S02]  /*68070*/  LDGSTS.E [R3+0xca00], [R6.64], P1 ;  /* 0x0ca0000006037fae */ /* 0x0003e40008921844 */
[----:B------:R-:W-:Y:S02]  /*68080*/  IMAD.X R71, R71, 0x1, R0, P2 ;  /* 0x0000000147477824 */ /* 0x000fe400010e0600 */
[----:B------:R-:W-:Y:S01]  /*68090*/  STL [R1+0x3944], R81 ;  /* 0x0039445101007387 */ /* 0x000fe20000100800 */
[----:B------:R-:W-:Y:S02]  /*680a0*/  STL [R1+0x3950], R76 ;  /* 0x0039504c01007387 */ /* 0x000fe40000100800 */
[----:B-1----:R-:W-:Y:S02]  /*680b0*/  IMAD.MOV.U32 R6, RZ, RZ, R76 ;  /* 0x000000ffff067224 */ /* 0x002fe400078e004c */
[----:B------:R-:W-:Y:S01]  /*680c0*/  IMAD.MOV.U32 R7, RZ, RZ, R77 ;  /* 0x000000ffff077224 */ /* 0x000fe200078e004d */
[----:B--2---:R-:W-:Y:S01]  /*680d0*/  IADD3 R68, P3, R68, R243, RZ ;  /* 0x000000f344447210 */ /* 0x004fe20007f7e0ff */
[----:B------:R-:W-:Y:S04]  /*680e0*/  STL [R1+0x394c], R77 ;  /* 0x00394c4d01007387 */ /* 0x000fe80000100800 */
[----:B------:R1:W-:Y:S01]  /*680f0*/  LDGSTS.E [R3+0xcb00], [R6.64], P1 ;  /* 0x0cb0000006037fae */ /* 0x0003e20008921844 */
[----:B------:R-:W-:Y:S01]  /*68100*/  IADD3.X R69, R69, R0, RZ, P3, !PT ;  /* 0x0000000045457210 */ /* 0x000fe20001ffe4ff */
[----:B------:R-:W-:Y:S02]  /*68110*/  STL [R1+0x3958], R70 ;  /* 0x0039584601007387 */ /* 0x000fe40000100800 */
[----:B------:R-:W-:Y:S01]  /*68120*/  STL [R1+0x3954], R71 ;  /* 0x0039544701007387 */ /* 0x000fe20000100800 */
[----:B------:R-:W-:Y:S02]  /*68130*/  STL [R1+0x3960], R68 ;  /* 0x0039604401007387 */ /* 0x000fe40000100800 */
[----:B------:R2:W-:Y:S02]  /*68140*/  STL [R1+0x395c], R69 ;  /* 0x00395c4501007387 */ /* 0x0005e40000100800 */
[----:B-1----:R-:W-:-:S02]  /*68150*/  IMAD.MOV.U32 R6, RZ, RZ, R70 ;  /* 0x000000ffff067224 */ /* 0x002fc400078e0046 */
[----:B------:R-:W-:-:S05]  /*68160*/  IMAD.MOV.U32 R7, RZ, RZ, R71 ;  /* 0x000000ffff077224 */ /* 0x000fca00078e0047 */
[----:B------:R1:W-:Y:S02]  /*68170*/  LDGSTS.E [R3+0xcc00], [R6.64], P1 ;  /* 0x0cc0000006037fae */ /* 0x0003e40008921844 */
[----:B-1----:R-:W-:Y:S01]  /*68180*/  IMAD.MOV.U32 R6, RZ, RZ, R68 ;  /* 0x000000ffff067224 */ /* 0x002fe200078e0044 */
[----:B------:R-:W-:Y:S02]  /*68190*/  MOV R7, R69 ;  /* 0x0000004500077202 */ /* 0x000fe40000000f00 */
[----:B--2---:R-:W2:Y:S01]  /*681a0*/  LDL.LU.64 R68, [R1+0x32a0] ;  /* 0x0032a00001447983 */ /* 0x004ea20000300a00 */
[----:B------:R-:W3:Y:S02]  /*681b0*/  LDL.LU.64 R70, [R1+0x3298] ;  /* 0x0032980001467983 */ /* 0x000ee40000300a00 */
[----:B------:R-:W4:Y:S01]  /*681c0*/  LDL.LU.64 R76, [R1+0x3290] ;  /* 0x00329000014c7983 */ /* 0x000f220000300a00 */
[----:B------:R1:W-:Y:S01]  /*681d0*/  LDGSTS.E [R3+0xcd00], [R6.64], P1 ;  /* 0x0cd0000006037fae */ /* 0x0003e20008921844 */
[----:B------:R-:W-:-:S02]  /*681e0*/  IADD3 R78, P2, R78, R243, RZ ;  /* 0x000000f34e4e7210 */ /* 0x000fc40007f5e0ff */
[----:B------:R-:W-:-:S03]  /*681f0*/  IADD3 R5, P3, R5, R243, RZ ;  /* 0x000000f305057210 */ /* 0x000fc60007f7e0ff */
[----:B------:R-:W-:Y:S01]  /*68200*/  IMAD.X R79, R79, 0x1, R0, P2 ;  /* 0x000000014f4f7824 */ /* 0x000fe200010e0600 */
[----:B------:R-:W-:Y:S01]  /*68210*/  STL [R1+0x3968], R78 ;  /* 0x0039684e01007387 */ /* 0x000fe20000100800 */
[----:B-1----:R-:W-:Y:S02]  /*68220*/  IMAD.MOV.U32 R6, RZ, RZ, R78 ;  /* 0x000000ffff067224 */ /* 0x002fe400078e004e */
[----:B------:R-:W-:Y:S01]  /*68230*/  IMAD.X R82, R82, 0x1, R0, P3 ;  /* 0x0000000152527824 */ /* 0x000fe200018e0600 */
[----:B------:R1:W-:Y:S01]  /*68240*/  STL [R1+0x3964], R79 ;  /* 0x0039644f01007387 */ /* 0x0003e20000100800 */
[----:B------:R-:W-:Y:S01]  /*68250*/  MOV R7, R79 ;  /* 0x0000004f00077202 */ /* 0x000fe20000000f00 */
[----:B------:R-:W-:Y:S04]  /*68260*/  STL [R1+0x3970], R5 ;  /* 0x0039700501007387 */ /* 0x000fe80000100800 */
[----:B------:R1:W-:Y:S04]  /*68270*/  LDGSTS.E [R3+0xce00], [R6.64], P1 ;  /* 0x0ce0000006037fae */ /* 0x0003e80008921844 */
[----:B-1----:R-:W4:Y:S01]  /*68280*/  LDL.LU.64 R78, [R1+0x3288] ;  /* 0x00328800014e7983 */ /* 0x002f220000300a00 */
[----:B------:R1:W-:Y:S02]  /*68290*/  STL [R1+0x396c], R82 ;  /* 0x00396c5201007387 */ /* 0x0003e40000100800 */
[----:B------:R-:W4:Y:S02]  /*682a0*/  LDL.LU.64 R80, [R1+0x3280] ;  /* 0x0032800001507983 */ /* 0x000f240000300a00 */
[----:B------:R-:W-:-:S02]  /*682b0*/  IMAD.MOV.U32 R7, RZ, RZ, R82 ;  /* 0x000000ffff077224 */ /* 0x000fc400078e0052 */
        /* <DEDUP_REMOVED lines=23> */
[----:B---3--:R-:W-:-:S04]  /*68430*/  IADD3 R68, P3, R70, R243, RZ ;  /* 0x000000f346447210 */ /* 0x008fc80007f7e0ff */
[----:B------:R-:W-:Y:S01]  /*68440*/  IADD3.X R7, R71, R0, RZ, P3, !PT ;  /* 0x0000000047077210 */ /* 0x000fe20001ffe4ff */
[----:B----4-:R-:W-:-:S05]  /*68450*/  IADD3 R70, P3, R76, R243, RZ ;  /* 0x000000f34c467210 */ /* 0x010fca0007f7e0ff */
[----:B------:R-:W-:Y:S01]  /*68460*/  IMAD.X R69, R77, 0x1, R0, P3 ;  /* 0x000000014d457824 */ /* 0x000fe200018e0600 */
[----:B------:R-:W-:-:S05]  /*68470*/  IADD3 R76, P3, R78, R243, RZ ;  /* 0x000000f34e4c7210 */ /* 0x000fca0007f7e0ff */
[----:B------:R-:W-:Y:S01]  /*68480*/  IMAD.X R71, R79, 0x1, R0, P3 ;  /* 0x000000014f477824 */ /* 0x000fe200018e0600 */
[----:B------:R-:W-:-:S05]  /*68490*/  IADD3 R78, P3, R80, R243, RZ ;  /* 0x000000f3504e7210 */ /* 0x000fca0007f7e0ff */
[----:B------:R-:W-:Y:S01]  /*684a0*/  IMAD.X R77, R81, 0x1, R0, P3 ;  /* 0x00000001514d7824 */ /* 0x000fe200018e0600 */
[----:B------:R-:W-:-:S04]  /*684b0*/  IADD3 R80, P3, R82, R243, RZ ;  /* 0x000000f352507210 */ /* 0x000fc80007f7e0ff */
[----:B------:R-:W-:Y:S01]  /*684c0*/  IADD3.X R79, R83, R0, RZ, P3, !PT ;  /* 0x00000000534f7210 */ /* 0x000fe20001ffe4ff */
[----:B------:R-:W-:-:S05]  /*684d0*/  IADD3 R82, P3, R96, R243, RZ ;  /* 0x000000f360527210 */ /* 0x000fca0007f7e0ff */
[----:B------:R-:W-:Y:S01]  /*684e0*/  IMAD.X R81, R97, 0x1, R0, P3 ;  /* 0x0000000161517824 */ /* 0x000fe200018e0600 */
[----:B------:R-:W-:Y:S01]  /*684f0*/  IADD3 R84, P3, R94, R243, RZ ;  /* 0x000000f35e547210 */ /* 0x000fe20007f7e0ff */
[----:B------:R-:W-:Y:S01]  /*68500*/  IMAD.MOV.U32 R108, RZ, RZ, R6 ;  /* 0x000000ffff6c7224 */ /* 0x000fe200078e0006 */
[----:B------:R-:W-:-:S03]  /*68510*/  MOV R109, R5 ;  /* 0x00000005006d7202 */ /* 0x000fc60000000f00 */
[----:B------:R-:W-:Y:S01]  /*68520*/  IMAD.X R83, R95, 0x1, R0, P3 ;  /* 0x000000015f537824 */ /* 0x000fe200018e0600 */
[----:B------:R-:W-:Y:S01]  /*68530*/  IADD3 R91, P3, R91, R243, RZ ;  /* 0x000000f35b5b7210 */ /* 0x000fe20007f7e0ff */
[----:B------:R-:W-:Y:S02]  /*68540*/  IMAD.MOV.U32 R106, RZ, RZ, R68 ;  /* 0x000000ffff6a7224 */ /* 0x000fe400078e0044 */
[----:B------:R-:W-:Y:S02]  /*68550*/  IMAD.MOV.U32 R107, RZ, RZ, R7 ;  /* 0x000000ffff6b7224 */ /* 0x000fe400078e0007 */
[----:B------:R-:W-:Y:S01]  /*68560*/  IMAD.MOV.U32 R104, RZ, RZ, R70 ;  /* 0x000000ffff687224 */ /* 0x000fe200078e0046 */
[----:B------:R-:W-:Y:S01]  /*68570*/  MOV R105, R69 ;  /* 0x0000004500697202 */ /* 0x000fe20000000f00 */
[----:B------:R-:W-:Y:S02]  /*68580*/  IMAD.MOV.U32 R102, RZ, RZ, R76 ;  /* 0x000000ffff667224 */ /* 0x000fe400078e004c */
[----:B------:R-:W-:Y:S01]  /*68590*/  IMAD.MOV.U32 R103, RZ, RZ, R71 ;  /* 0x000000ffff677224 */ /* 0x000fe200078e0047 */
[----:B------:R-:W-:Y:S01]  /*685a0*/  STL [R1+0x3378], R91 ;  /* 0x0033785b01007387 */ /* 0x000fe20000100800 */
[----:B------:R-:W-:Y:S01]  /*685b0*/  IMAD.MOV.U32 R100, RZ, RZ, R78 ;  /* 0x000000ffff647224 */ /* 0x000fe200078e004e */
[----:B------:R-:W-:Y:S01]  /*685c0*/  MOV R101, R77 ;  /* 0x0000004d00657202 */ /* 0x000fe20000000f00 */
[----:B------:R-:W-:Y:S02]  /*685d0*/  STL.64 [R1+0x32a0], R108 ;  /* 0x0032a06c01007387 */ /* 0x000fe40000100a00 */
[----:B------:R-:W-:-:S02]  /*685e0*/  IMAD.MOV.U32 R98, RZ, RZ, R80 ;  /* 0x000000ffff627224 */ /* 0x000fc400078e0050 */
[----:B------:R-:W-:Y:S01]  /*685f0*/  IMAD.MOV.U32 R99, RZ, RZ, R79 ;  /* 0x000000ffff637224 */ /* 0x000fe200078e004f */
[----:B------:R-:W-:Y:S01]  /*68600*/  STL.64 [R1+0x3298], R106 ;  /* 0x0032986a01007387 */ /* 0x000fe20000100a00 */
[----:B------:R-:W-:Y:S01]  /*68610*/  IMAD.MOV.U32 R96, RZ, RZ, R82 ;  /* 0x000000ffff607224 */ /* 0x000fe200078e0052 */
[----:B------:R-:W-:Y:S01]  /*68620*/  MOV R97, R81 ;  /* 0x0000005100617202 */ /* 0x000fe20000000f00 */
[----:B------:R-:W-:Y:S01]  /*68630*/  STL.64 [R1+0x3290], R104 ;  /* 0x0032906801007387 */ /* 0x000fe20000100a00 */
[----:B------:R-:W-:Y:S01]  /*68640*/  STL.64 [R1+0x3288], R102 ;  /* 0x0032886601007387 */ /* 0x000fe20000100a00 */
[----:B------:R-:W-:Y:S02]  /*68650*/  IMAD.MOV.U32 R94, RZ, RZ, R84 ;  /* 0x000000ffff5e7224 */ /* 0x000fe400078e0054 */
[----:B------:R-:W-:Y:S02]  /*68660*/  IMAD.MOV.U32 R95, RZ, RZ, R83 ;  /* 0x000000ffff5f7224 */ /* 0x000fe400078e0053 */
        /* <DEDUP_REMOVED lines=9> */
[----:B------:R-:W4:Y:S04]  /*68700*/  LDL.LU R68, [R1+0x33a4] ;  /* 0x0033a40001447983 */ /* 0x000f280000300800 */
        /* <DEDUP_REMOVED lines=8> */
[----:B------:R1:W-:Y:S01]  /*68790*/  LDGSTS.E [R3+0xef00], [R94.64], P2 ;  /* 0x0ef000005e037fae */ /* 0x0003e20009121844 */
[----:B------:R-:W-:-:S02]  /*687a0*/  IADD3.X R92, R92, R0, RZ, P3, !PT ;  /* 0x000000005c5c7210 */ /* 0x000fc40001ffe4ff */
[-C--:B------:R-:W-:Y:S01]  /*687b0*/  IADD3 R89, P2, R89, R243.reuse, RZ ;  /* 0x000000f359597210 */ /* 0x080fe20007f5e0ff */
[----:B------:R-:W-:Y:S01]  /*687c0*/  IMAD.MOV.U32 R6, RZ, RZ, R91 ;  /* 0x000000ffff067224 */ /* 0x000fe200078e005b */
[----:B------:R-:W-:Y:S01]  /*687d0*/  IADD3 R85, P3, R85, R243, RZ ;  /* 0x000000f355557210 */ /* 0x000fe20007f7e0ff */
[----:B------:R-:W-:Y:S01]  /*687e0*/  IMAD.MOV.U32 R7, RZ, RZ, R92 ;  /* 0x000000ffff077224 */ /* 0x000fe200078e005c */
[----:B-1----:R-:W-:Y:S02]  /*687f0*/  LOP3.LUT R94, R241, 0x40, RZ, 0x3c, !PT ;  /* 0x00000040f15e7812 */ /* 0x002fe400078e3cff */
[----:B------:R-:W-:-:S03]  /*68800*/  IADD3.X R90, R90, R0, RZ, P2, !PT ;  /* 0x000000005a5a7210 */ /* 0x000fc600017fe4ff */
        /* <DEDUP_REMOVED lines=8> */
[----:B-1----:R-:W-:-:S02]  /*68890*/  IMAD.MOV.U32 R6, RZ, RZ, R89 ;  /* 0x000000ffff067224 */ /* 0x002fc400078e0059 */
[----:B------:R-:W-:-:S05]  /*688a0*/  IMAD.MOV.U32 R7, RZ, RZ, R90 ;  /* 0x000000ffff077224 */ /* 0x000fca00078e005a */
[----:B------:R1:W-:Y:S01]  /*688b0*/  LDGSTS.E [R3+0x1100], [R6.64], P1 ;  /* 0x0110000006037fae */ /* 0x0003e20008921844 */
[-C--:B------:R-:W-:Y:S02]  /*688c0*/  IADD3 R87, P2, R87, R243.reuse, RZ ;  /* 0x000000f357577210 */ /* 0x080fe40007f5e0ff */
[----:B------:R-:W-:Y:S02]  /*688d0*/  IADD3 R86, P3, R86, R243, RZ ;  /* 0x000000f356567210 */ /* 0x000fe40007f7e0ff */
[----:B-1----:R-:W-:Y:S02]  /*688e0*/  MOV R6, R85 ;  /* 0x0000005500067202 */ /* 0x002fe40000000f00 */
[----:B------:R-:W4:Y:S01]  /*688f0*/  LDL.LU R85, [R1+0x33ac] ;  /* 0x0033ac0001557983 */ /* 0x000f220000300800 */
[----:B------:R-:W4:Y:S02]  /*68900*/  LDL.LU R71, [R1+0x33b0] ;  /* 0x0033b00001477983 */ /* 0x000f240000300800 */
[----:B------:R-:W4:Y:S02]  /*68910*/  LDL.LU R84, [R1+0x3474] ;  /* 0x0034740001547983 */ /* 0x000f240000300800 */
[----:B------:R-:W4:Y:S02]  /*68920*/  LDL.LU R83, [R1+0x3478] ;  /* 0x0034780001537983 */ /* 0x000f240000300800 */
[----:B------:R-:W-:Y:S01]  /*68930*/  IMAD.MOV.U32 R7, RZ, RZ, R88 ;  /* 0x000000ffff077224 */ /* 0x000fe200078e0058 */
[----:B------:R-:W-:Y:S04]  /*68940*/  STL [R1+0x3390], R87 ;  /* 0x0033905701007387 */ /* 0x000fe80000100800 */
[----:B------:R1:W-:Y:S02]  /*68950*/  LDGSTS.E [R3+0x1200], [R6.64], P1 ;  /* 0x0120000006037fae */ /* 0x0003e40008921844 */
[----:B-1----:R-:W-:Y:S01]  /*68960*/  MOV R6, R87 ;  /* 0x0000005700067202 */ /* 0x002fe20000000f00 */
[----:B--2---:R-:W-:-:S02]  /*68970*/  IMAD.X R77, R77, 0x1, R0, P2 ;  /* 0x000000014d4d7824 */ /* 0x004fc400010e0600 */
[----:B---3--:R-:W-:Y:S02]  /*68980*/  IMAD.X R70, R70, 0x1, R0, P3 ;  /* 0x0000000146467824 */ /* 0x008fe400018e0600 */
[----:B------:R-:W-:Y:S01]  /*68990*/  IMAD.MOV.U32 R7, RZ, RZ, R77 ;  /* 0x000000ffff077224 */ /* 0x000fe200078e004d */
[----:B------:R-:W-:Y:S01]  /*689a0*/  STL [R1+0x338c], R77 ;  /* 0x00338c4d01007387 */ /* 0x000fe20000100800 */
[----:B------:R-:W-:Y:S02]  /*689b0*/  STL [R1+0x3398], R86 ;  /* 0x0033985601007387 */ /* 0x000fe40000100800 */
[----:B------:R1:W-:Y:S02]  /*689c0*/  STL [R1+0x3394], R70 ;  /* 0x0033944601007387 */ /* 0x0003e40000100800 */
[----:B------:R-:W2:Y:S01]  /*689d0*/  LDL.LU R82, [R1+0x347c] ;  /* 0x00347c0001527983 */ /* 0x000ea20000300800 */
[----:B------:R-:W3:Y:S04]  /*689e0*/  LDL.LU R81, [R1+0x3480] ;  /* 0x0034800001517983 */ /* 0x000ee80000300800 */
[----:B------:R1:W-:Y:S01]  /*689f0*/  LDGSTS.E [R3+0x1300], [R6.64], P1 ;  /* 0x0130000006037fae */ /* 0x0003e20008921844 */
[----:B------:R-:W2:Y:S01]  /*68a00*/  LDL.LU R80, [R1+0x3484] ;  /* 0x0034840001507983 */ /* 0x000ea20000300800 */
[----:B----4-:R-:W-:-:S02]  /*68a10*/  IADD3 R69, P2, R69, R243, RZ ;  /* 0x000000f345457210 */ /* 0x010fc40007f5e0ff */
[----:B------:R-:W-:Y:S01]  /*68a20*/  IADD3 R5, P3, R5, R243, RZ ;  /* 0x000000f305057210 */ /* 0x000fe20007f7e0ff */
[----:B-1----:R-:W-:Y:S02]  /*68a30*/  IMAD.MOV.U32 R7, RZ, RZ, R70 ;  /* 0x000000ffff077224 */ /* 0x002fe400078e0046 */
[----:B------:R-:W4:Y:S01]  /*68a40*/  LDL.LU R70, [R1+0x3488] ;  /* 0x0034880001467983 */ /* 0x000f220000300800 */
[----:B------:R-:W-:Y:S01]  /*68a50*/  IADD3.X R76, R76, R0, RZ, P2, !PT ;  /* 0x000000004c4c7210 */ /* 0x000fe200017fe4ff */
[----:B------:R-:W-:Y:S02]  /*68a60*/  IMAD.X R68, R68, 0x1, R0, P3 ;  /* 0x0000000144447824 */ /* 0x000fe400018e0600 */
[----:B------:R-:W-:Y:S01]  /*68a70*/  IMAD.MOV.U32 R6, RZ, RZ, R86 ;  /* 0x000000ffff067224 */ /* 0x000fe200078e0056 */
        /* <DEDUP_REMOVED lines=10> */
[----:B------:R-:W-:Y:S01]  /*68b20*/  IMAD.MOV.U32 R6, RZ, RZ, R69 ;  /* 0x000000ffff067224 */ /* 0x000fe200078e0045 */
[----:B------:R-:W-:Y:S01]  /*68b30*/  ISETP.GT.AND P2, PT, R4, 0x6, PT ;  /* 0x000000060400780c */ /* 0x000fe20003f44270 */
[----:B------:R-:W4:Y:S03]  /*68b40*/  LDL.LU R69, [R1+0x34a0] ;  /* 0x0034a00001457983 */ /* 0x000f260000300800 */
[----:B------:R1:W-:Y:S02]  /*68b50*/  LDGSTS.E [R3+0x1500], [R6.64], P1 ;  /* 0x0150000006037fae */ /* 0x0003e40008921844 */
[----:B-1----:R-:W-:Y:S02]  /*68b60*/  MOV R6, R5 ;  /* 0x0000000500067202 */ /* 0x002fe40000000f00 */
[-C--:B------:R-:W-:Y:S01]  /*68b70*/  IADD3 R71, P3, R71, R243.reuse, RZ ;  /* 0x000000f347477210 */ /* 0x080fe20007f7e0ff */
[----:B------:R-:W-:Y:S01]  /*68b80*/  SEL R5, RZ, 0x4, !P2 ;  /* 0x00000004ff057807 */ /* 0x000fe20005000000 */
[----:B------:R-:W-:Y:S01]  /*68b90*/  IADD3 R83, P5, R83, R243, RZ ;  /* 0x000000f353537210 */ /* 0x000fe20007fbe0ff */
[----:B------:R-:W-:-:S02]  /*68ba0*/  IMAD.MOV.U32 R7, RZ, RZ, R68 ;  /* 0x000000ffff077224 */ /* 0x000fc400078e0044 */
[--C-:B------:R-:W-:Y:S01]  /*68bb0*/  IMAD.X R85, R85, 0x1, R0.reuse, P3 ;  /* 0x0000000155557824 */ /* 0x100fe200018e0600 */
[----:B------:R-:W-:Y:S01]  /*68bc0*/  SEL R5, R5, RZ, !P0 ;  /* 0x000000ff05057207 */ /* 0x000fe20004000000 */
[----:B------:R-:W4:Y:S01]  /*68bd0*/  LDL.LU R68, [R1+0x34a8] ;  /* 0x0034a80001447983 */ /* 0x000f220000300800 */
[----:B------:R-:W-:-:S03]  /*68be0*/  IMAD.X R84, R84, 0x1, R0, P5 ;  /* 0x0000000154547824 */ /* 0x000fc600028e0600 */
[----:B------:R1:W-:Y:S01]  /*68bf0*/  LDGSTS.E [R3+0x1600], [R6.64], P1 ;  /* 0x0160000006037fae */ /* 0x0003e20008921844 */
[----:B------:R1:W-:Y:S02]  /*68c00*/  STL [R1+0x33b0], R71 ;  /* 0x0033b04701007387 */ /* 0x0003e40000100800 */
[----:B------:R1:W-:Y:S01]  /*68c10*/  STL [R1+0x33ac], R85 ;  /* 0x0033ac5501007387 */ /* 0x0003e20000100800 */
[----:B------:R-:W-:Y:S01]  /*68c20*/  ISETP.NE.U32.AND P2, PT, R5, RZ, PT ;  /* 0x000000ff0500720c */ /* 0x000fe20003f45070 */
[----:B------:R-:W-:Y:S01]  /*68c30*/  STL [R1+0x3478], R83 ;  /* 0x0034785301007387 */ /* 0x000fe20000100800 */
[----:B-1----:R-:W-:Y:S01]  /*68c40*/  MOV R6, R71 ;  /* 0x0000004700067202 */ /* 0x002fe20000000f00 */
[----:B------:R-:W-:Y:S02]  /*68c50*/  IMAD.MOV.U32 R7, RZ, RZ, R85 ;  /* 0x000000ffff077224 */ /* 0x000fe400078e0055 */
[----:B------:R-:W4:Y:S01]  /*68c60*/  LDL.LU R71, [R1+0x349c] ;  /* 0x00349c0001477983 */ /* 0x000f220000300800 */
[----:B------:R-:W-:Y:S02]  /*68c70*/  STL [R1+0x3474], R84 ;  /* 0x0034745401007387 */ /* 0x000fe40000100800 */
[----:B------:R-:W4:Y:S01]  /*68c80*/  LDL.LU R5, [R1+0x34a4] ;  /* 0x0034a40001057983 */ /* 0x000f220000300800 */
[----:B------:R1:W-:Y:S02]  /*68c90*/  LDGSTS.E [R3+0x1700], [R6.64], P1 ;  /* 0x0170000006037fae */ /* 0x0003e40008921844 */
[----:B-1----:R-:W-:-:S02]  /*68ca0*/  IMAD.MOV.U32 R6, RZ, RZ, R83 ;  /* 0x000000ffff067224 */ /* 0x002fc400078e0053 */
[----:B------:R-:W-:-:S05]  /*68cb0*/  IMAD.MOV.U32 R7, RZ, RZ, R84 ;  /* 0x000000ffff077224 */ /* 0x000fca00078e0054 */
[----:B------:R1:W-:Y:S01]  /*68cc0*/  LDGSTS.E [R3+0x3000], [R6.64], P2 ;  /* 0x0300000006037fae */ /* 0x0003e20009121844 */
[----:B---3--:R-:W-:-:S04]  /*68cd0*/  IADD3 R81, P1, R81, R243, RZ ;  /* 0x000000f351517210 */ /* 0x008fc80007f3e0ff */
[----:B--2---:R-:W-:Y:S01]  /*68ce0*/  IADD3.X R82, R82, R0, RZ, P1, !PT ;  /* 0x0000000052527210 */ /* 0x004fe20000ffe4ff */
[----:B-1----:R-:W-:Y:S01]  /*68cf0*/  IMAD.MOV.U32 R6, RZ, RZ, R81 ;  /* 0x000000ffff067224 */ /* 0x002fe200078e0051 */
[----:B------:R-:W-:Y:S03]  /*68d00*/  STL [R1+0x3480], R81 ;  /* 0x0034805101007387 */ /* 0x000fe60000100800 */
[----:B------:R-:W-:Y:S01]  /*68d10*/  IMAD.MOV.U32 R7, RZ, RZ, R82 ;  /* 0x000000ffff077224 */ /* 0x000fe200078e0052 */
[----:B----4-:R-:W-:Y:S01]  /*68d20*/  IADD3 R70, P3, R70, R243, RZ ;  /* 0x000000f346467210 */ /* 0x010fe20007f7e0ff */
        /* <DEDUP_REMOVED lines=9> */
[----:B------:R-:W4:Y:S01]  /*68dc0*/  LDL.LU R83, [R1+0x3578] ;  /* 0x0035780001537983 */ /* 0x000f220000300800 */
[-C--:B------:R-:W-:Y:S01]  /*68dd0*/  IADD3 R78, P1, R78, R243.reuse, RZ ;  /* 0x000000f34e4e7210 */ /* 0x080fe20007f3e0ff */
[----:B------:R-:W-:Y:S01]  /*68de0*/  IMAD.MOV.U32 R7, RZ, RZ, R80 ;  /* 0x000000ffff077224 */ /* 0x000fe200078e0050 */
[----:B------:R-:W-:-:S03]  /*68df0*/  IADD3 R76, P3, R76, R243, RZ ;  /* 0x000000f34c4c7210 */ /* 0x000fc60007f7e0ff */
[--C-:B------:R-:W-:Y:S01]  /*68e00*/  IMAD.X R79, R79, 0x1, R0.reuse, P1 ;  /* 0x000000014f4f7824 */ /* 0x100fe200008e0600 */
        /* <DEDUP_REMOVED lines=8> */
[----:B---3--:R-:W3:Y:S01]  /*68e90*/  LDL.LU R80, [R1+0x3584] ;  /* 0x0035840001507983 */ /* 0x008ee20000300800 */
[----:B-1----:R-:W-:Y:S01]  /*68ea0*/  MOV R6, R78 ;  /* 0x0000004e00067202 */ /* 0x002fe20000000f00 */
[----:B------:R-:W-:-:S05]  /*68eb0*/  IMAD.MOV.U32 R7, RZ, RZ, R79 ;  /* 0x000000ffff077224 */ /* 0x000fca00078e004f */
[----:B------:R1:W-:Y:S02]  /*68ec0*/  LDGSTS.E [R3+0x3300], [R6.64], P2 ;  /* 0x0330000006037fae */ /* 0x0003e40009121844 */
[----:B-1----:R-:W-:Y:S02]  /*68ed0*/  IMAD.MOV.U32 R6, RZ, RZ, R76 ;  /* 0x000000ffff067224 */ /* 0x002fe400078e004c */
[----:B------:R-:W3:Y:S01]  /*68ee0*/  LDL.LU R76, [R1+0x3588] ;  /* 0x00358800014c7983 */ /* 0x000ee20000300800 */
[-C--:B------:R-:W-:Y:S02]  /*68ef0*/  IADD3 R69, P1, R69, R243.reuse, RZ ;  /* 0x000000f345457210 */ /* 0x080fe40007f3e0ff */
[----:B------:R-:W-:Y:S01]  /*68f00*/  IADD3 R68, P3, R68, R243, RZ ;  /* 0x000000f344447210 */ /* 0x000fe20007f7e0ff */
[----:B------:R-:W-:Y:S02]  /*68f10*/  IMAD.MOV.U32 R7, RZ, RZ, R77 ;  /* 0x000000ffff077224 */ /* 0x000fe400078e004d */
[----:B------:R-:W-:Y:S04]  /*68f20*/  STL [R1+0x34a0], R69 ;  /* 0x0034a04501007387 */ /* 0x000fe80000100800 */
[----:B------:R1:W-:Y:S01]  /*68f30*/  LDGSTS.E [R3+0x3400], [R6.64], P2 ;  /* 0x0340000006037fae */ /* 0x0003e20009121844 */
[----:B------:R-:W-:Y:S01]  /*68f40*/  IADD3.X R71, R71, R0, RZ, P1, !PT ;  /* 0x0000000047477210 */ /* 0x000fe20000ffe4ff */
[----:B------:R-:W-:-:S04]  /*68f50*/  IMAD.X R5, R5, 0x1, R0, P3 ;  /* 0x0000000105057824 */ /* 0x000fc800018e0600 */
[----:B------:R1:W-:Y:S01]  /*68f60*/  STL [R1+0x349c], R71 ;  /* 0x00349c4701007387 */ /* 0x0003e20000100800 */
[----:B------:R-:W-:Y:S02]  /*68f70*/  STL [R1+0x34a8], R68 ;  /* 0x0034a84401007387 */ /* 0x000fe40000100800 */
[----:B------:R1:W-:Y:S02]  /*68f80*/  STL [R1+0x34a4], R5 ;  /* 0x0034a40501007387 */ /* 0x0003e40000100800 */
[----:B------:R-:W3:Y:S01]  /*68f90*/  LDL.LU R79, [R1+0x358c] ;  /* 0x00358c00014f7983 */ /* 0x000ee20000300800 */
[----:B------:R-:W3:Y:S01]  /*68fa0*/  LDL.LU R78, [R1+0x3590] ;  /* 0x00359000014e7983 */ /* 0x000ee20000300800 */
[----:B-1----:R-:W-:-:S03]  /*68fb0*/  IMAD.MOV.U32 R7, RZ, RZ, R71 ;  /* 0x000000ffff077224 */ /* 0x002fc600078e0047 */
[----:B------:R-:W3:Y:S04]  /*68fc0*/  LDL.LU R77, [R1+0x3594] ;  /* 0x00359400014d7983 */ /* 0x000ee80000300800 */
        /* <DEDUP_REMOVED lines=17> */
[----:B-1----:R-:W-:Y:S02]  /*690e0*/  MOV R6, R70 ;  /* 0x0000004600067202 */ /* 0x002fe40000000f00 */
[----:B------:R1:W-:Y:S01]  /*690f0*/  STL [R1+0x34ac], R85 ;  /* 0x0034ac5501007387 */ /* 0x0003e20000100800 */
[----:B------:R-:W-:Y:S02]  /*69100*/  STL [R1+0x3578], R83 ;  /* 0x0035785301007387 */ /* 0x000fe40000100800 */
[----:B------:R-:W-:Y:S01]  /*69110*/  IMAD.MOV.U32 R7, RZ, RZ, R85 ;  /* 0x000000ffff077224 */ /* 0x000fe200078e0055 */
[----:B--2---:R-:W2:Y:S01]  /*69120*/  LDL.LU R70, [R1+0x359c] ;  /* 0x00359c0001467983 */ /* 0x004ea20000300800 */
[----:B------:R-:W-:Y:S02]  /*69130*/  STL [R1+0x3574], R84 ;  /* 0x0035745401007387 */ /* 0x000fe40000100800 */
[----:B------:R-:W4:Y:S01]  /*69140*/  LDL.LU R5, [R1+0x35a4] ;  /* 0x0035a40001057983 */ /* 0x000f220000300800 */
[----:B------:R1:W-:Y:S01]  /*69150*/  LDGSTS.E [R3+0x3700], [R6.64], P2 ;  /* 0x0370000006037fae */ /* 0x0003e20009121844 */
[----:B------:R-:W-:-:S04]  /*69160*/  IADD3 R81, P2, R81, R243, RZ ;  /* 0x000000f351517210 */ /* 0x000fc80007f5e0ff */
[----:B------:R-:W-:Y:S01]  /*69170*/  IADD3.X R82, R82, R0, RZ, P2, !PT ;  /* 0x0000000052527210 */ /* 0x000fe200017fe4ff */
[----:B-1----:R-:W-:Y:S02]  /*69180*/  IMAD.MOV.U32 R6, RZ, RZ, R83 ;  /* 0x000000ffff067224 */ /* 0x002fe400078e0053 */
[----:B------:R-:W-:Y:S01]  /*69190*/  IMAD.MOV.U32 R7, RZ, RZ, R84 ;  /* 0x000000ffff077224 */ /* 0x000fe200078e0054 */
[----:B------:R-:W-:Y:S04]  /*691a0*/  STL [R1+0x3580], R81 ;  /* 0x0035805101007387 */ /* 0x000fe80000100800 */
[----:B------:R1:W-:Y:S01]  /*691b0*/  LDGSTS.E [R3+0x5000], [R6.64], P1 ;  /* 0x0500000006037fae */ /* 0x0003e20008921844 */
[----:B---3--:R-:W-:-:S03]  /*691c0*/  IADD3 R76, P3, R76, R243, RZ ;  /* 0x000000f34c4c7210 */ /* 0x008fc60007f7e0ff */
[----:B------:R-:W-:Y:S02]  /*691d0*/  STL [R1+0x357c], R82 ;  /* 0x00357c5201007387 */ /* 0x000fe40000100800 */
[----:B------:R-:W-:Y:S02]  /*691e0*/  IMAD.X R80, R80, 0x1, R0, P3 ;  /* 0x0000000150507824 */ /* 0x000fe400018e0600 */
[----:B-1----:R-:W-:Y:S02]  /*691f0*/  IMAD.MOV.U32 R6, RZ, RZ, R81 ;  /* 0x000000ffff067224 */ /* 0x002fe400078e0051 */
[----:B------:R-:W-:Y:S01]  /*69200*/  IMAD.MOV.U32 R7, RZ, RZ, R82 ;  /* 0x000000ffff077224 */ /* 0x000fe200078e0052 */
[----:B------:R1:W-:Y:S01]  /*69210*/  STL [R1+0x3588], R76 ;  /* 0x0035884c01007387 */ /* 0x0003e20000100800 */
[----:B------:R3:W-:Y:S02]  /*69220*/  STL [R1+0x3584], R80 ;  /* 0x0035845001007387 */ /* 0x0007e40000100800 */
[----:B------:R-:W4:Y:S01]  /*69230*/  LDL.LU R85, [R1+0x35ac] ;  /* 0x0035ac0001557983 */ /* 0x000f220000300800 */
[----:B------:R1:W-:Y:S02]  /*69240*/  LDGSTS.E [R3+0x5100], [R6.64], P1 ;  /* 0x0510000006037fae */ /* 0x0003e40008921844 */
[----:B-1----:R-:W-:-:S02]  /*69250*/  MOV R6, R76 ;  /* 0x0000004c00067202 */ /* 0x002fc40000000f00 */
[----:B------:R-:W4:Y:S01]  /*69260*/  LDL.LU R76, [R1+0x35b0] ;  /* 0x0035b000014c7983 */ /* 0x000f220000300800 */
[----:B------:R-:W4:Y:S02]  /*69270*/  LDL.LU R84, [R1+0x3674] ;  /* 0x0036740001547983 */ /* 0x000f240000300800 */
[----:B------:R-:W4:Y:S01]  /*69280*/  LDL.LU R83, [R1+0x3678] ;  /* 0x0036780001537983 */ /* 0x000f220000300800 */
[-C--:B------:R-:W-:Y:S02]  /*69290*/  IADD3 R78, P2, R78, R243.reuse, RZ ;  /* 0x000000f34e4e7210 */ /* 0x080fe40007f5e0ff */
[-C--:B------:R-:W-:Y:S01]  /*692a0*/  IADD3 R71, P3, R71, R243.reuse, RZ ;  /* 0x000000f347477210 */ /* 0x080fe20007f7e0ff */
[----:B------:R-:W-:Y:S02]  /*692b0*/  IMAD.MOV.U32 R7, RZ, RZ, R80 ;  /* 0x000000ffff077224 */ /* 0x000fe400078e0050 */
[--C-:B------:R-:W-:Y:S02]  /*692c0*/  IMAD.X R79, R79, 0x1, R0.reuse, P2 ;  /* 0x000000014f4f7824 */ /* 0x100fe400010e0600 */
        /* <DEDUP_REMOVED lines=8> */
[----:B---3--:R-:W3:Y:S01]  /*69350*/  LDL.LU R80, [R1+0x3684] ;  /* 0x0036840001507983 */ /* 0x008ee20000300800 */
[----:B-1----:R-:W-:Y:S01]  /*69360*/  MOV R6, R78 ;  /* 0x0000004e00067202 */ /* 0x002fe20000000f00 */
[----:B------:R-:W-:Y:S01]  /*69370*/  IMAD.MOV.U32 R7, RZ, RZ, R79 ;  /* 0x000000ffff077224 */ /* 0x000fe200078e004f */
[----:B------:R-:W-:-:S04]  /*69380*/  IADD3 R69, P2, R69, R243, RZ ;  /* 0x000000f345457210 */ /* 0x000fc80007f5e0ff */
[----:B------:R1:W-:Y:S01]  /*69390*/  LDGSTS.E [R3+0x5300], [R6.64], P1 ;  /* 0x0530000006037fae */ /* 0x0003e20008921844 */
[----:B------:R-:W-:Y:S01]  /*693a0*/  IADD3 R68, P3, R68, R243, RZ ;  /* 0x000000f344447210 */ /* 0x000fe20007f7e0ff */
[----:B-1----:R-:W-:Y:S02]  /*693b0*/  IMAD.MOV.U32 R6, RZ, RZ, R71 ;  /* 0x000000ffff067224 */ /* 0x002fe400078e0047 */
[----:B------:R-:W3:Y:S01]  /*693c0*/  LDL.LU R71, [R1+0x3688] ;  /* 0x0036880001477983 */ /* 0x000ee20000300800 */
[----:B------:R-:W-:Y:S02]  /*693d0*/  IMAD.MOV.U32 R7, RZ, RZ, R77 ;  /* 0x000000ffff077224 */ /* 0x000fe400078e004d */
[----:B------:R-:W-:Y:S03]  /*693e0*/  STL [R1+0x35a0], R69 ;  /* 0x0035a04501007387 */ /* 0x000fe60000100800 */
[----:B------:R1:W-:Y:S02]  /*693f0*/  LDGSTS.E [R3+0x5400], [R6.64], P1 ;  /* 0x0540000006037fae */ /* 0x0003e40008921844 */
[----:B-1----:R-:W-:Y:S01]  /*69400*/  IMAD.MOV.U32 R6, RZ, RZ, R69 ;  /* 0x000000ffff067224 */ /* 0x002fe200078e0045 */
[----:B--2---:R-:W-:Y:S01]  /*69410*/  IADD3.X R70, R70, R0, RZ, P2, !PT ;  /* 0x0000000046467210 */ /* 0x004fe200017fe4ff */
[----:B----4-:R-:W-:-:S04]  /*69420*/  IMAD.X R5, R5, 0x1, R0, P3 ;  /* 0x0000000105057824 */ /* 0x010fc800018e0600 */
        /* <DEDUP_REMOVED lines=12> */
[----:B--2---:R-:W-:Y:S02]  /*694f0*/  SEL R5, RZ, 0x4, !P2 ;  /* 0x00000004ff057807 */ /* 0x004fe40005000000 */
[----:B------:R-:W-:Y:S02]  /*69500*/  MOV R6, R68 ;  /* 0x0000004400067202 */ /* 0x000fe40000000f00 */
[----:B------:R-:W2:Y:S01]  /*69510*/  LDL.LU R68, [R1+0x36a8] ;  /* 0x0036a80001447983 */ /* 0x000ea20000300800 */
        /* <DEDUP_REMOVED lines=11> */
[----:B------:R-:W2:Y:S01]  /*695d0*/  LDL.LU R76, [R1+0x369c] ;  /* 0x00369c00014c7983 */ /* 0x000ea20000300800 */
[----:B------:R-:W-:Y:S02]  /*695e0*/  STL [R1+0x3674], R84 ;  /* 0x0036745401007387 */ /* 0x000fe40000100800 */
[----:B------:R-:W2:Y:S02]  /*695f0*/  LDL.LU R5, [R1+0x36a4] ;  /* 0x0036a40001057983 */ /* 0x000ea40000300800 */
[----:B------:R-:W-:-:S05]  /*69600*/  IMAD.MOV.U32 R7, RZ, RZ, R85 ;  /* 0x000000ffff077224 */ /* 0x000fca00078e0055 */
[----:B------:R1:W-:Y:S01]  /*69610*/  LDGSTS.E [R3+0x5700], [R6.64], P1 ;  /* 0x0570000006037fae */ /* 0x0003e20008921844 */
[----:B------:R-:W-:-:S04]  /*69620*/  IADD3 R81, P1, R81, R243, RZ ;  /* 0x000000f351517210 */ /* 0x000fc80007f3e0ff */
[----:B------:R-:W-:Y:S01]  /*69630*/  IADD3.X R82, R82, R0, RZ, P1, !PT ;  /* 0x0000000052527210 */ /* 0x000fe20000ffe4ff */
[----:B-1----:R-:W-:Y:S02]  /*69640*/  IMAD.MOV.U32 R6, RZ, RZ, R83 ;  /* 0x000000ffff067224 */ /* 0x002fe400078e0053 */
[----:B------:R-:W-:Y:S01]  /*69650*/  IMAD.MOV.U32 R7, RZ, RZ, R84 ;  /* 0x000000ffff077224 */ /* 0x000fe200078e0054 */
[----:B---3--:R-:W-:-:S04]  /*69660*/  IADD3 R71, P3, R71, R243, RZ ;  /* 0x000000f347477210 */ /* 0x008fc80007f7e0ff */
        /* <DEDUP_REMOVED lines=8> */
[----:B------:R-:W2:Y:S03]  /*696f0*/  LDL.LU R85, [R1+0x36ac] ;  /* 0x0036ac0001557983 */ /* 0x000ea60000300800 */
[----:B------:R1:W-:Y:S02]  /*69700*/  LDGSTS.E [R3+0x7100], [R6.64], P2 ;  /* 0x0710000006037fae */ /* 0x0003e40009121844 */
[----:B-1----:R-:W-:-:S02]  /*69710*/  MOV R6, R71 ;  /* 0x0000004700067202 */ /* 0x002fc40000000f00 */
[----:B---3--:R-:W2:Y:S01]  /*69720*/  LDL.LU R71, [R1+0x36b0] ;  /* 0x0036b00001477983 */ /* 0x008ea20000300800 */
[----:B------:R-:W2:Y:S02]  /*69730*/  LDL.LU R84, [R1+0x3774] ;  /* 0x0037740001547983 */ /* 0x000ea40000300800 */
[----:B------:R-:W2:Y:S02]  /*69740*/  LDL.LU R83, [R1+0x3778] ;  /* 0x0037780001537983 */ /* 0x000ea40000300800 */
        /* <DEDUP_REMOVED lines=12> */
[----:B------:R-:W3:Y:S02]  /*69810*/  LDL.LU R82, [R1+0x377c] ;  /* 0x00377c0001527983 */ /* 0x000ee40000300800 */
[----:B------:R-:W3:Y:S01]  /*69820*/  LDL.LU R81, [R1+0x3780] ;  /* 0x0037800001517983 */ /* 0x000ee20000300800 */
[----:B------:R1:W-:Y:S01]  /*69830*/  LDGSTS.E [R3+0x7300], [R6.64], P2 ;  /* 0x0730000006037fae */ /* 0x0003e20009121844 */
[----:B------:R-:W3:Y:S01]  /*69840*/  LDL.LU R80, [R1+0x3784] ;  /* 0x0037840001507983 */ /* 0x000ee20000300800 */
[----:B------:R-:W-:-:S02]  /*69850*/  IADD3 R69, P1, R69, R243, RZ ;  /* 0x000000f345457210 */ /* 0x000fc40007f3e0ff */
[----:B--2---:R-:W-:Y:S01]  /*69860*/  IADD3 R68, P3, R68, R243, RZ ;  /* 0x000000f344447210 */ /* 0x004fe20007f7e0ff */
[----:B-1----:R-:W-:Y:S02]  /*69870*/  IMAD.MOV.U32 R6, RZ, RZ, R70 ;  /* 0x000000ffff067224 */ /* 0x002fe400078e0046 */
[----:B------:R-:W2:Y:S01]  /*69880*/  LDL.LU R70, [R1+0x3788] ;  /* 0x0037880001467983 */ /* 0x000ea20000300800 */
        /* <DEDUP_REMOVED lines=13> */
[----:B------:R-:W-:Y:S01]  /*69960*/  IMAD.MOV.U32 R6, RZ, RZ, R69 ;  /* 0x000000ffff067224 */ /* 0x000fe200078e0045 */
[----:B------:R-:W-:Y:S01]  /*69970*/  ISETP.GT.AND P1, PT, R4, 0x12, PT ;  /* 0x000000120400780c */ /* 0x000fe20003f24270 */
[----:B------:R-:W4:Y:S03]  /*69980*/  LDL.LU R69, [R1+0x37a0] ;  /* 0x0037a00001457983 */ /* 0x000f260000300800 */
[----:B------:R1:W-:Y:S02]  /*69990*/  LDGSTS.E [R3+0x7500], [R6.64], P2 ;  /* 0x0750000006037fae */ /* 0x0003e40009121844 */
[----:B-1----:R-:W-:Y:S01]  /*699a0*/  IMAD.MOV.U32 R7, RZ, RZ, R5 ;  /* 0x000000ffff077224 */ /* 0x002fe200078e0005 */
[----:B------:R-:W-:-:S02]  /*699b0*/  SEL R5, RZ, 0x4, !P1 ;  /* 0x00000004ff057807 */ /* 0x000fc40004800000 */
[----:B------:R-:W-:Y:S02]  /*699c0*/  MOV R6, R68 ;  /* 0x0000004400067202 */ /* 0x000fe40000000f00 */
[----:B------:R-:W4:Y:S01]  /*699d0*/  LDL.LU R68, [R1+0x37a8] ;  /* 0x0037a80001447983 */ /* 0x000f220000300800 */
        /* <DEDUP_REMOVED lines=13> */
[----:B------:R-:W4:Y:S01]  /*69ab0*/  LDL.LU R71, [R1+0x379c] ;  /* 0x00379c0001477983 */ /* 0x000f220000300800 */
[----:B------:R-:W-:Y:S02]  /*69ac0*/  STL [R1+0x3774], R84 ;  /* 0x0037745401007387 */ /* 0x000fe40000100800 */
[----:B------:R-:W4:Y:S02]  /*69ad0*/  LDL.LU R5, [R1+0x37a4] ;  /* 0x0037a40001057983 */ /* 0x000f240000300800 */
[----:B-1----:R-:W-:-:S02]  /*69ae0*/  IMAD.MOV.U32 R6, RZ, RZ, R83 ;  /* 0x000000ffff067224 */ /* 0x002fc400078e0053 */
[----:B------:R-:W-:-:S05]  /*69af0*/  IMAD.MOV.U32 R7, RZ, RZ, R84 ;  /* 0x000000ffff077224 */ /* 0x000fca00078e0054 */
[----:B------:R1:W-:Y:S01]  /*69b00*/  LDGSTS.E [R3+0x9000], [R6.64], P1 ;  /* 0x0900000006037fae */ /* 0x0003e20008921844 */
[----:B---3--:R-:W-:-:S04]  /*69b10*/  IADD3 R81, P2, R81, R243, RZ ;  /* 0x000000f351517210 */ /* 0x008fc80007f5e0ff */
[----:B------:R-:W-:Y:S01]  /*69b20*/  IADD3.X R82, R82, R0, RZ, P2, !PT ;  /* 0x0000000052527210 */ /* 0x000fe200017fe4ff */
[----:B-1----:R-:W-:Y:S01]  /*69b30*/  IMAD.MOV.U32 R6, RZ, RZ, R81 ;  /* 0x000000ffff067224 */ /* 0x002fe200078e0051 */
[----:B------:R-:W-:Y:S03]  /*69b40*/  STL [R1+0x3780], R81 ;  /* 0x0037805101007387 */ /* 0x000fe60000100800 */
[----:B------:R-:W-:Y:S01]  /*69b50*/  IMAD.MOV.U32 R7, RZ, RZ, R82 ;  /* 0x000000ffff077224 */ /* 0x000fe200078e0052 */
[----:B--2---:R-:W-:Y:S01]  /*69b60*/  IADD3 R70, P3, R70, R243, RZ ;  /* 0x000000f346467210 */ /* 0x004fe20007f7e0ff */
[----:B------:R-:W-:Y:S04]  /*69b70*/  STL [R1+0x377c], R82 ;  /* 0x00377c5201007387 */ /* 0x000fe80000100800 */
[----:B------:R1:W-:Y:S01]  /*69b80*/  LDGSTS.E [R3+0x9100], [R6.64], P1 ;  /* 0x0910000006037fae */ /* 0x0003e20008921844 */
[----:B------:R-:W-:-:S03]  /*69b90*/  IMAD.X R80, R80, 0x1, R0, P3 ;  /* 0x0000000150507824 */ /* 0x000fc600018e0600 */
[----:B------:R2:W-:Y:S04]  /*69ba0*/  STL [R1+0x3788], R70 ;  /* 0x0037884601007387 */ /* 0x0005e80000100800 */
[----:B------:R-:W-:Y:S01]  /*69bb0*/  STL [R1+0x3784], R80 ;  /* 0x0037845001007387 */ /* 0x000fe20000100800 */
[----:B------:R-:W3:Y:S01]  /*69bc0*/  LDL.LU R85, [R1+0x37ac] ;  /* 0x0037ac0001557983 */ /* 0x000ee20000300800 */
[----:B-1----:R-:W-:Y:S02]  /*69bd0*/  MOV R6, R70 ;  /* 0x0000004600067202 */ /* 0x002fe40000000f00 */
[----:B--2---:R-:W2:Y:S01]  /*69be0*/  LDL.LU R70, [R1+0x37b0] ;  /* 0x0037b00001467983 */ /* 0x004ea20000300800 */
[----:B------:R-:W3:Y:S02]  /*69bf0*/  LDL.LU R84, [R1+0x3874] ;  /* 0x0038740001547983 */ /* 0x000ee40000300800 */
[----:B------:R-:W3:Y:S02]  /*69c00*/  LDL.LU R83, [R1+0x3878] ;  /* 0x0038780001537983 */ /* 0x000ee40000300800 */
[----:B------:R-:W-:-:S05]  /*69c10*/  IMAD.MOV.U32 R7, RZ, RZ, R80 ;  /* 0x000000ffff077224 */ /* 0x000fca00078e0050 */
[----:B------:R1:W-:Y:S01]  /*69c20*/  LDGSTS.E [R3+0x9200], [R6.64], P1 ;  /* 0x0920000006037fae */ /* 0x0003e20008921844 */
[-C--:B------:R-:W-:Y:S02]  /*69c30*/  IADD3 R78, P2, R78, R243.reuse, RZ ;  /* 0x000000f34e4e7210 */ /* 0x080fe40007f5e0ff */
[----:B----4-:R-:W-:-:S03]  /*69c40*/  IADD3 R76, P3, R76, R243, RZ ;  /* 0x000000f34c4c7210 */ /* 0x010fc60007f7e0ff */
        /* <DEDUP_REMOVED lines=8> */
[----:B-1----:R-:W-:Y:S01]  /*69cd0*/  IMAD.MOV.U32 R7, RZ, RZ, R79 ;  /* 0x000000ffff077224 */ /* 0x002fe200078e004f */
[----:B------:R-:W-:Y:S01]  /*69ce0*/  MOV R6, R78 ;  /* 0x0000004e00067202 */ /* 0x000fe20000000f00 */
[----:B----4-:R-:W4:Y:S01]  /*69cf0*/  LDL.LU R79, [R1+0x3884] ;  /* 0x00388400014f7983 */ /* 0x010f220000300800 */
[----:B------:R-:W4:Y:S01]  /*69d00*/  LDL.LU R78, [R1+0x3888] ;  /* 0x00388800014e7983 */ /* 0x000f220000300800 */
[----:B------:R-:W-:-:S02]  /*69d10*/  IADD3 R69, P2, R69, R243, RZ ;  /* 0x000000f345457210 */ /* 0x000fc40007f5e0ff */
[----:B------:R1:W-:Y:S01]  /*69d20*/  LDGSTS.E [R3+0x9300], [R6.64], P1 ;  /* 0x0930000006037fae */ /* 0x0003e20008921844 */
[----:B------:R-:W-:-:S03]  /*69d30*/  IADD3 R68, P3, R68, R243, RZ ;  /* 0x000000f344447210 */ /* 0x000fc60007f7e0ff */
[----:B------:R-:W-:Y:S01]  /*69d40*/  STL [R1+0x37a0], R69 ;  /* 0x0037a04501007387 */ /* 0x000fe20000100800 */
[----:B-1----:R-:W-:Y:S02]  /*69d50*/  IMAD.MOV.U32 R6, RZ, RZ, R76 ;  /* 0x000000ffff067224 */ /* 0x002fe400078e004c */
[----:B------:R-:W-:-:S05]  /*69d60*/  IMAD.MOV.U32 R7, RZ, RZ, R77 ;  /* 0x000000ffff077224 */ /* 0x000fca00078e004d */
[----:B------:R1:W-:Y:S01]  /*69d70*/  LDGSTS.E [R3+0x9400], [R6.64], P1 ;  /* 0x0940000006037fae */ /* 0x0003e20008921844 */
[----:B------:R-:W-:Y:S01]  /*69d80*/  IADD3.X R71, R71, R0, RZ, P2, !PT ;  /* 0x0000000047477210 */ /* 0x000fe200017fe4ff */
[----:B------:R-:W-:-:S04]  /*69d90*/  IMAD.X R5, R5, 0x1, R0, P3 ;  /* 0x0000000105057824 */ /* 0x000fc800018e0600 */
[----:B------:R1:W-:Y:S01]  /*69da0*/  STL [R1+0x379c], R71 ;  /* 0x00379c4701007387 */ /* 0x0003e20000100800 */
[----:B------:R-:W-:Y:S02]  /*69db0*/  STL [R1+0x37a8], R68 ;  /* 0x0037a84401007387 */ /* 0x000fe40000100800 */
[----:B------:R-:W4:Y:S02]  /*69dc0*/  LDL.LU R77, [R1+0x3890] ;  /* 0x00389000014d7983 */ /* 0x000f240000300800 */
[----:B-1----:R-:W-:Y:S01]  /*69dd0*/  IMAD.MOV.U32 R7, RZ, RZ, R71 ;  /* 0x000000ffff077224 */ /* 0x002fe200078e0047 */
[----:B------:R1:W-:Y:S04]  /*69de0*/  STL [R1+0x37a4], R5 ;  /* 0x0037a40501007387 */ /* 0x0003e80000100800 */
[----:B------:R-:W4:Y:S01]  /*69df0*/  LDL.LU R71, [R1+0x3898] ;  /* 0x0038980001477983 */ /* 0x000f220000300800 */
[----:B------:R-:W4:Y:S02]  /*69e00*/  LDL.LU R80, [R1+0x388c] ;  /* 0x00388c0001507983 */ /* 0x000f240000300800 */
[----:B------:R-:W4:Y:S02]  /*69e10*/  LDL.LU R76, [R1+0x3894] ;  /* 0x00389400014c7983 */ /* 0x000f240000300800 */
[----:B------:R-:W-:Y:S01]  /*69e20*/  IMAD.MOV.U32 R6, RZ, RZ, R69 ;  /* 0x000000ffff067224 */ /* 0x000fe200078e0045 */
[----:B------:R-:W-:Y:S01]  /*69e30*/  ISETP.GT.AND P2, PT, R4, 0x16, PT ;  /* 0x000000160400780c */ /* 0x000fe20003f44270 */
[----:B------:R-:W4:Y:S04]  /*69e40*/  LDL.LU R69, [R1+0x38a0] ;  /* 0x0038a00001457983 */ /* 0x000f280000300800 */
[----:B------:R1:W-:Y:S02]  /*69e50*/  LDGSTS.E [R3+0x9500], [R6.64], P1 ;  /* 0x0950000006037fae */ /* 0x0003e40008921844 */
[----:B-1----:R-:W-:Y:S01]  /*69e60*/  MOV R6, R68 ;  /* 0x0000004400067202 */ /* 0x002fe20000000f00 */
[----:B------:R-:W-:Y:S01]  /*69e70*/  IMAD.MOV.U32 R7, RZ, RZ, R5 ;  /* 0x000000ffff077224 */ /* 0x000fe200078e0005 */
[----:B------:R-:W-:Y:S01]  /*69e80*/  SEL R5, RZ, 0x4, !P2 ;  /* 0x00000004ff057807 */ /* 0x000fe20005000000 */
[----:B------:R-:W4:Y:S04]  /*69e90*/  LDL.LU R68, [R1+0x38a8] ;  /* 0x0038a80001447983 */ /* 0x000f280000300800 */
[----:B------:R1:W-:Y:S01]  /*69ea0*/  LDGSTS.E [R3+0x9600], [R6.64], P1 ;  /* 0x0960000006037fae */ /* 0x0003e20008921844 */
[----:B------:R-:W-:-:S04]  /*69eb0*/  SEL R5, R5, RZ, !P0 ;  /* 0x000000ff05057207 */ /* 0x000fc80004000000 */
[----:B------:R-:W-:Y:S02]  /*69ec0*/  ISETP.NE.U32.AND P2, PT, R5, RZ, PT ;  /* 0x000000ff0500720c */ /* 0x000fe40003f45070 */
[-C--:B--2---:R-:W-:Y:S02]  /*69ed0*/  IADD3 R70, P3, R70, R243.reuse, RZ ;  /* 0x000000f346467210 */ /* 0x084fe40007f7e0ff */
[----:B---3--:R-:W-:-:S03]  /*69ee0*/  IADD3 R83, P5, R83, R243, RZ ;  /* 0x000000f353537210 */ /* 0x008fc60007fbe0ff */
[--C-:B------:R-:W-:Y:S01]  /*69ef0*/  IMAD.X R85, R85, 0x1, R0.reuse, P3 ;  /* 0x0000000155557824 */ /* 0x100fe200018e0600 */
[----:B------:R2:W-:Y:S01]  /*69f00*/  STL [R1+0x37b0], R70 ;  /* 0x0037b04601007387 */ /* 0x0005e20000100800 */
[----:B------:R-:W-:Y:S01]  /*69f10*/  IMAD.X R84, R84, 0x1, R0, P5 ;  /* 0x0000000154547824 */ /* 0x000fe200028e0600 */
[----:B-1----:R-:W-:Y:S02]  /*69f20*/  MOV R6, R70 ;  /* 0x0000004600067202 */ /* 0x002fe40000000f00 */
[----:B------:R-:W-:Y:S01]  /*69f30*/  STL [R1+0x37ac], R85 ;  /* 0x0037ac5501007387 */ /* 0x000fe20000100800 */
[----:B------:R-:W-:Y:S02]  /*69f40*/  STL [R1+0x3878], R83 ;  /* 0x0038785301007387 */ /* 0x000fe40000100800 */
[----:B------:R-:W-:Y:S01]  /*69f50*/  IMAD.MOV.U32 R7, RZ, RZ, R85 ;  /* 0x000000ffff077224 */ /* 0x000fe200078e0055 */
[----:B--2---:R-:W2:Y:S01]  /*69f60*/  LDL.LU R70, [R1+0x389c] ;  /* 0x00389c0001467983 */ /* 0x004ea20000300800 */
[----:B------:R-:W-:Y:S02]  /*69f70*/  STL [R1+0x3874], R84 ;  /* 0x0038745401007387 */ /* 0x000fe40000100800 */
[----:B------:R-:W3:Y:S01]  /*69f80*/  LDL.LU R5, [R1+0x38a4] ;  /* 0x0038a40001057983 */ /* 0x000ee20000300800 */
[----:B------:R1:W-:Y:S02]  /*69f90*/  LDGSTS.E [R3+0x9700], [R6.64], P1 ;  /* 0x0970000006037fae */ /* 0x0003e40008921844 */
[----:B-1----:R-:W-:-:S02]  /*69fa0*/  IMAD.MOV.U32 R6, RZ, RZ, R83 ;  /* 0x000000ffff067224 */ /* 0x002fc400078e0053 */
[----:B------:R-:W-:-:S05]  /*69fb0*/  IMAD.MOV.U32 R7, RZ, RZ, R84 ;  /* 0x000000ffff077224 */ /* 0x000fca00078e0054 */
[----:B------:R1:W-:Y:S01]  /*69fc0*/  LDGSTS.E [R3+0xb000], [R6.64], P2 ;  /* 0x0b00000006037fae */ /* 0x0003e20009121844 */
[----:B------:R-:W-:-:S04]  /*69fd0*/  IADD3 R81, P1, R81, R243, RZ ;  /* 0x000000f351517210 */ /* 0x000fc80007f3e0ff */
[----:B------:R-:W-:Y:S02]  /*69fe0*/  IADD3.X R82, R82, R0, RZ, P1, !PT ;  /* 0x0000000052527210 */ /* 0x000fe40000ffe4ff */
[-C--:B----4-:R-:W-:Y:S01]  /*69ff0*/  IADD3 R78, P3, R78, R243.reuse, RZ ;  /* 0x000000f34e4e7210 */ /* 0x090fe20007f7e0ff */
[----:B------:R-:W-:Y:S02]  /*6a000*/  STL [R1+0x3880], R81 ;  /* 0x0038805101007387 */ /* 0x000fe40000100800 */
[----:B------:R-:W-:Y:S02]  /*6a010*/  STL [R1+0x387c], R82 ;  /* 0x00387c5201007387 */ /* 0x000fe40000100800 */
[----:B------:R-:W-:Y:S02]  /*6a020*/  IMAD.X R79, R79, 0x1, R0, P3 ;  /* 0x000000014f4f7824 */ /* 0x000fe400018e0600 */
[----:B-1----:R-:W-:Y:S02]  /*6a030*/  IMAD.MOV.U32 R6, RZ, RZ, R81 ;  /* 0x000000ffff067224 */ /* 0x002fe400078e0051 */
[----:B------:R-:W-:Y:S01]  /*6a040*/  IMAD.MOV.U32 R7, RZ, RZ, R82 ;  /* 0x000000ffff077224 */ /* 0x000fe200078e0052 */
[----:B------:R-:W-:Y:S01]  /*6a050*/  STL [R1+0x3888], R78 ;  /* 0x0038884e01007387 */ /* 0x000fe20000100800 */
[----:B------:R1:W-:Y:S03]  /*6a060*/  STL [R1+0x3884], R79 ;  /* 0x0038844f01007387 */ /* 0x0003e60000100800 */
[----:B------:R4:W-:Y:S02]  /*6a070*/  LDGSTS.E [R3+0xb100], [R6.64], P2 ;  /* 0x0b10000006037fae */ /* 0x0009e40009121844 */
[----:B----4-:R-:W-:Y:S01]  /*6a080*/  IMAD.MOV.U32 R7, RZ, RZ, R79 ;  /* 0x000000ffff077224 */ /* 0x010fe200078e004f */
[----:B------:R-:W-:Y:S01]  /*6a090*/  MOV R6, R78 ;  /* 0x0000004e00067202 */ /* 0x000fe20000000f00 */
[----:B-1----:R-:W4:Y:S01]  /*6a0a0*/  LDL.LU R79, [R1+0x38ac] ;  /* 0x0038ac00014f7983 */ /* 0x002f220000300800 */
[----:B------:R-:W4:Y:S03]  /*6a0b0*/  LDL.LU R78, [R1+0x38b0] ;  /* 0x0038b000014e7983 */ /* 0x000f260000300800 */
[----:B------:R1:W-:Y:S01]  /*6a0c0*/  LDGSTS.E [R3+0xb200], [R6.64], P2 ;  /* 0x0b20000006037fae */ /* 0x0003e20009121844 */
[----:B------:R-:W-:-:S02]  /*6a0d0*/  IADD3 R77, P1, R77, R243, RZ ;  /* 0x000000f34d4d7210 */ /* 0x000fc40007f3e0ff */
[----:B------:R-:W-:-:S03]  /*6a0e0*/  IADD3 R71, P3, R71, R243, RZ ;  /* 0x000000f347477210 */ /* 0x000fc60007f7e0ff */
        /* <DEDUP_REMOVED lines=8> */
[----:B------:R-:W4:Y:S01]  /*6a170*/  LDL.LU R84, [R1+0x397c] ;  /* 0x00397c0001547983 */ /* 0x000f220000300800 */
[----:B-1----:R-:W-:Y:S01]  /*6a180*/  MOV R6, R77 ;  /* 0x0000004d00067202 */ /* 0x002fe20000000f00 */
[----:B------:R-:W-:Y:S01]  /*6a190*/  IMAD.MOV.U32 R7, RZ, RZ, R80 ;  /* 0x000000ffff077224 */ /* 0x000fe200078e0050 */
[----:B------:R-:W4:Y:S01]  /*6a1a0*/  LDL.LU R83, [R1+0x3980] ;  /* 0x0039800001537983 */ /* 0x000f220000300800 */
[-C--:B------:R-:W-:Y:S01]  /*6a1b0*/  IADD3 R69, P1, R69, R243.reuse, RZ ;  /* 0x000000f345457210 */ /* 0x080fe20007f3e0ff */
[----:B------:R-:W4:Y:S02]  /*6a1c0*/  LDL.LU R80, [R1+0x3988] ;  /* 0x0039880001507983 */ /* 0x000f240000300800 */
[----:B------:R1:W-:Y:S01]  /*6a1d0*/  LDGSTS.E [R3+0xb300], [R6.64], P2 ;  /* 0x0b30000006037fae */ /* 0x0003e20009121844 */
[----:B------:R-:W-:Y:S01]  /*6a1e0*/  IADD3 R68, P3, R68, R243, RZ ;  /* 0x000000f344447210 */ /* 0x000fe20007f7e0ff */
[----:B-1----:R-:W-:-:S02]  /*6a1f0*/  IMAD.MOV.U32 R7, RZ, RZ, R76 ;  /* 0x000000ffff077224 */ /* 0x002fc400078e004c */
[----:B------:R-:W4:Y:S01]  /*6a200*/  LDL.LU R76, [R1+0x3990] ;  /* 0x00399000014c7983 */ /* 0x000f220000300800 */
[----:B------:R-:W-:Y:S02]  /*6a210*/  STL [R1+0x38a0], R69 ;  /* 0x0038a04501007387 */ /* 0x000fe40000100800 */
[----:B------:R-:W-:-:S05]  /*6a220*/  IMAD.MOV.U32 R6, RZ, RZ, R71 ;  /* 0x000000ffff067224 */ /* 0x000fca00078e0047 */
[----:B------:R1:W-:Y:S02]  /*6a230*/  LDGSTS.E [R3+0xb400], [R6.64], P2 ;  /* 0x0b40000006037fae */ /* 0x0003e40009121844 */
[----:B-1----:R-:W-:Y:S01]  /*6a240*/  IMAD.MOV.U32 R6, RZ, RZ, R69 ;  /* 0x000000ffff067224 */ /* 0x002fe200078e0045 */
[----:B--2---:R-:W-:Y:S01]  /*6a250*/  IADD3.X R70, R70, R0, RZ, P1, !PT ;  /* 0x0000000046467210 */ /* 0x004fe20000ffe4ff */
[----:B---3--:R-:W-:-:S04]  /*6a260*/  IMAD.X R5, R5, 0x1, R0, P3 ;  /* 0x0000000105057824 */ /* 0x008fc800018e0600 */
        /* <DEDUP_REMOVED lines=10> */
[----:B------:R-:W-:-:S02]  /*6a310*/  ISETP.GT.AND P1, PT, R4, 0x1a, PT ;  /* 0x0000001a0400780c */ /* 0x000fc40003f24270 */
[----:B-1----:R-:W-:Y:S02]  /*6a320*/  MOV R6, R68 ;  /* 0x0000004400067202 */ /* 0x002fe40000000f00 */
[----:B--2---:R-:W2:Y:S01]  /*6a330*/  LDL.LU R68, [R1+0x39a0] ;  /* 0x0039a00001447983 */ /* 0x004ea20000300800 */
[----:B------:R-:W-:Y:S01]  /*6a340*/  IMAD.MOV.U32 R7, RZ, RZ, R5 ;  /* 0x000000ffff077224 */ /* 0x000fe200078e0005 */
[----:B------:R-:W-:-:S04]  /*6a350*/  SEL R5, RZ, 0x4, !P1 ;  /* 0x00000004ff057807 */ /* 0x000fc80004800000 */
[----:B------:R1:W-:Y:S01]  /*6a360*/  LDGSTS.E [R3+0xb600], [R6.64], P2 ;  /* 0x0b60000006037fae */ /* 0x0003e20009121844 */
[----:B------:R-:W-:Y:S02]  /*6a370*/  SEL R5, R5, RZ, !P0 ;  /* 0x000000ff05057207 */ /* 0x000fe40004000000 */
[----:B----4-:R-:W-:-:S05]  /*6a380*/  IADD3 R78, P3, R78, R243, RZ ;  /* 0x000000f34e4e7210 */ /* 0x010fca0007f7e0ff */
[----:B------:R-:W-:Y:S01]  /*6a390*/  IMAD.X R79, R79, 0x1, R0, P3 ;  /* 0x000000014f4f7824 */ /* 0x000fe200018e0600 */
[----:B------:R-:W-:Y:S01]  /*6a3a0*/  STL [R1+0x38b0], R78 ;  /* 0x0038b04e01007387 */ /* 0x000fe20000100800 */
[----:B-1----:R-:W-:-:S03]  /*6a3b0*/  IMAD.MOV.U32 R6, RZ, RZ, R78 ;  /* 0x000000ffff067224 */ /* 0x002fc600078e004e */
[----:B------:R1:W-:Y:S01]  /*6a3c0*/  STL [R1+0x38ac], R79 ;  /* 0x0038ac4f01007387 */ /* 0x0003e20000100800 */
[----:B------:R-:W-:Y:S02]  /*6a3d0*/  MOV R7, R79 ;  /* 0x0000004f00077202 */ /* 0x000fe40000000f00 */
[----:B------:R-:W-:-:S03]  /*6a3e0*/  ISETP.NE.U32.AND P1, PT, R5, RZ, PT ;  /* 0x000000ff0500720c */ /* 0x000fc60003f25070 */
[----:B------:R4:W-:Y:S04]  /*6a3f0*/  LDGSTS.E [R3+0xb700], [R6.64], P2 ;  /* 0x0b70000006037fae */ /* 0x0009e80009121844 */
[----:B-1----:R-:W2:Y:S01]  /*6a400*/  LDL.LU R79, [R1+0x39a4] ;  /* 0x0039a400014f7983 */ /* 0x002ea20000300800 */
[----:B------:R-:W2:Y:S02]  /*6a410*/  LDL.LU R78, [R1+0x39a8] ;  /* 0x0039a800014e7983 */ /* 0x000ea40000300800 */
[----:B------:R-:W2:Y:S02]  /*6a420*/  LDL.LU R82, [R1+0x39ac] ;  /* 0x0039ac0001527983 */ /* 0x000ea40000300800 */
[----:B------:R-:W2:Y:S01]  /*6a430*/  LDL.LU R5, [R1+0x39b0] ;  /* 0x0039b00001057983 */ /* 0x000ea20000300800 */
[----:B------:R-:W-:-:S05]  /*6a440*/  IADD3 R85, P2, R85, R243, RZ ;  /* 0x000000f355557210 */ /* 0x000fca0007f5e0ff */
[----:B------:R-:W-:Y:S01]  /*6a450*/  IMAD.X R86, R86, 0x1, R0, P2 ;  /* 0x0000000156567824 */ /* 0x000fe200010e0600 */
[----:B------:R-:W-:Y:S01]  /*6a460*/  IADD3 R83, P3, R83, R243, RZ ;  /* 0x000000f353537210 */ /* 0x000fe20007f7e0ff */
[----:B----4-:R-:W-:-:S03]  /*6a470*/  IMAD.MOV.U32 R6, RZ, RZ, R85 ;  /* 0x000000ffff067224 */ /* 0x010fc600078e0055 */
[----:B------:R-:W-:Y:S01]  /*6a480*/  MOV R7, R86 ;  /* 0x0000005600077202 */ /* 0x000fe20000000f00 */
[----:B------:R-:W-:Y:S01]  /*6a490*/  IMAD.X R84, R84, 0x1, R0, P3 ;  /* 0x0000000154547824 */ /* 0x000fe200018e0600 */
[----:B------:R-:W-:-:S03]  /*6a4a0*/  IADD3 R80, P2, R80, R243, RZ ;  /* 0x000000f350507210 */ /* 0x000fc60007f5e0ff */
[----:B------:R1:W-:Y:S01]  /*6a4b0*/  LDGSTS.E [R3+0xd000], [R6.64], P1 ;  /* 0x0d00000006037fae */ /* 0x0003e20008921844 */
[----:B------:R-:W-:Y:S01]  /*6a4c0*/  IADD3 R76, P3, R76, R243, RZ ;  /* 0x000000f34c4c7210 */ /* 0x000fe20007f7e0ff */
[----:B-1----:R-:W-:Y:S02]  /*6a4d0*/  IMAD.MOV.U32 R6, RZ, RZ, R83 ;  /* 0x000000ffff067224 */ /* 0x002fe400078e0053 */
[----:B------:R-:W-:-:S05]  /*6a4e0*/  IMAD.MOV.U32 R7, RZ, RZ, R84 ;  /* 0x000000ffff077224 */ /* 0x000fca00078e0054 */
[----:B------:R1:W-:Y:S04]  /*6a4f0*/  LDGSTS.E [R3+0xd100], [R6.64], P1 ;  /* 0x0d10000006037fae */ /* 0x0003e80008921844 */
[----:B------:R-:W-:Y:S01]  /*6a500*/  STL [R1+0x3978], R85 ;  /* 0x0039785501007387 */ /* 0x000fe20000100800 */
[----:B------:R-:W-:Y:S02]  /*6a510*/  STL [R1+0x3974], R86 ;  /* 0x0039745601007387 */ /* 0x000fe40000100800 */
[----:B------:R-:W-:Y:S02]  /*6a520*/  STL [R1+0x3980], R83 ;  /* 0x0039805301007387 */ /* 0x000fe40000100800 */
[----:B-1----:R-:W-:Y:S01]  /*6a530*/  IMAD.MOV.U32 R6, RZ, RZ, R80 ;  /* 0x000000ffff067224 */ /* 0x002fe200078e0050 */
[----:B------:R-:W-:Y:S01]  /*6a540*/  STL [R1+0x397c], R84 ;  /* 0x00397c5401007387 */ /* 0x000fe20000100800 */
[----:B------:R-:W-:Y:S02]  /*6a550*/  STL [R1+0x3988], R80 ;  /* 0x0039885001007387 */ /* 0x000fe40000100800 */
[----:B---3--:R-:W-:Y:S01]  /*6a560*/  IMAD.X R81, R81, 0x1, R0, P2 ;  /* 0x0000000151517824 */ /* 0x008fe200010e0600 */
[----:B------:R-:W-:-:S03]  /*6a570*/  IADD3.X R77, R77, R0, RZ, P3, !PT ;  /* 0x000000004d4d7210 */ /* 0x000fc60001ffe4ff */
[----:B------:R-:W-:Y:S01]  /*6a580*/  IMAD.MOV.U32 R7, RZ, RZ, R81 ;  /* 0x000000ffff077224 */ /* 0x000fe200078e0051 */
[----:B------:R-:W-:-:S04]  /*6a590*/  IADD3 R70, P2, R70, R243, RZ ;  /* 0x000000f346467210 */ /* 0x000fc80007f5e0ff */
[----:B------:R1:W-:Y:S01]  /*6a5a0*/  LDGSTS.E [R3+0xd200], [R6.64], P1 ;  /* 0x0d20000006037fae */ /* 0x0003e20008921844 */
[----:B------:R-:W-:-:S03]  /*6a5b0*/  IMAD.X R71, R71, 0x1, R0, P2 ;  /* 0x0000000147477824 */ /* 0x000fc600010e0600 */
[----:B------:R-:W-:Y:S01]  /*6a5c0*/  STL [R1+0x3984], R81 ;  /* 0x0039845101007387 */ /* 0x000fe20000100800 */
[----:B-1----:R-:W-:Y:S01]  /*6a5d0*/  IMAD.MOV.U32 R6, RZ, RZ, R76 ;  /* 0x000000ffff067224 */ /* 0x002fe200078e004c */
[----:B------:R-:W-:Y:S02]  /*6a5e0*/  MOV R7, R77 ;  /* 0x0000004d00077202 */ /* 0x000fe40000000f00 */
[----:B--2---:R-:W-:Y:S01]  /*6a5f0*/  IADD3 R68, P3, R68, R243, RZ ;  /* 0x000000f344447210 */ /* 0x004fe20007f7e0ff */
[----:B------:R-:W-:Y:S04]  /*6a600*/  STL [R1+0x3990], R76 ;  /* 0x0039904c01007387 */ /* 0x000fe80000100800 */
[----:B------:R1:W-:Y:S01]  /*6a610*/  LDGSTS.E [R3+0xd300], [R6.64], P1 ;  /* 0x0d30000006037fae */ /* 0x0003e20008921844 */
        /* <DEDUP_REMOVED lines=34> */
[----:B------:R-:W4:Y:S02]  /*6a840*/  LDL.LU R90, [R1+0x33bc] ;  /* 0x0033bc00015a7983 */ /* 0x000f240000300800 */
[----:B------:R-:W4:Y:S02]  /*6a850*/  LDL.LU R89, [R1+0x33c0] ;  /* 0x0033c00001597983 */ /* 0x000f240000300800 */
        /* <DEDUP_REMOVED lines=8> */
[----:B------:R-:W-:Y:S02]  /*6a8e0*/  SEL R5, RZ, 0x4, !P2 ;  /* 0x00000004ff057807 */ /* 0x000fe40005000000 */
[----:B-1----:R-:W-:-:S04]  /*6a8f0*/  SEL R6, RZ, 0x4, !P1 ;  /* 0x00000004ff067807 */ /* 0x002fc80004800000 */
[----:B------:R-:W-:Y:S02]  /*6a900*/  SEL R6, R6, RZ, !P0 ;  /* 0x000000ff06067207 */ /* 0x000fe40004000000 */
[----:B------:R-:W-:Y:S02]  /*6a910*/  SEL R5, R5, RZ, !P0 ;  /* 0x000000ff05057207 */ /* 0x000fe40004000000 */
[----:B------:R-:W-:Y:S02]  /*6a920*/  ISETP.NE.U32.AND P2, PT, R6, RZ, PT ;  /* 0x000000ff0600720c */ /* 0x000fe40003f45070 */
[----:B------:R-:W-:Y:S02]  /*6a930*/  ISETP.NE.U32.AND P1, PT, R5, RZ, PT ;  /* 0x000000ff0500720c */ /* 0x000fe40003f25070 */
[----:B------:R-:W-:Y:S02]  /*6a940*/  LOP3.LUT R93, R93, 0x60, RZ, 0x3c, !PT ;  /* 0x000000605d5d7812 */ /* 0x000fe400078e3cff */
        /* <DEDUP_REMOVED lines=42> */
[----:B------:R-:W-:Y:S01]  /*6abf0*/  STL.64 [R1+0x3228], R94 ;  /* 0x0032285e01007387 */ /* 0x000fe20000100a00 */
[----:B------:R-:W3:Y:S04]  /*6ac00*/  LDL.LU R70, [R1+0x33d4] ;  /* 0x0033d40001467983 */ /* 0x000ee80000300800 */
[----:B------:R1:W-:Y:S01]  /*6ac10*/  LDGSTS.E [R3+0xf000], [R108.64], P2 ;  /* 0x0f0000006c037fae */ /* 0x0003e20009121844 */
[----:B------:R1:W-:Y:S02]  /*6ac20*/  LDGSTS.E [R3+0xf100], [R106.64], P2 ;  /* 0x0f1000006a037fae */ /* 0x0003e40009121844 */
[----:B------:R-:W4:Y:S02]  /*6ac30*/  LDL.LU R69, [R1+0x33e0] ;  /* 0x0033e00001457983 */ /* 0x000f240000300800 */
[----:B------:R1:W-:Y:S01]  /*6ac40*/  LDGSTS.E [R3+0xf200], [R104.64], P2 ;  /* 0x0f20000068037fae */ /* 0x0003e20009121844 */
[----:B------:R1:W-:Y:S04]  /*6ac50*/  LDGSTS.E [R3+0xf300], [R102.64], P2 ;  /* 0x0f30000066037fae */ /* 0x0003e80009121844 */
[----:B------:R-:W4:Y:S01]  /*6ac60*/  LDL.LU R5, [R1+0x33e8] ;  /* 0x0033e80001057983 */ /* 0x000f220000300800 */
[----:B------:R1:W-:Y:S02]  /*6ac70*/  LDGSTS.E [R3+0xf400], [R100.64], P2 ;  /* 0x0f40000064037fae */ /* 0x0003e40009121844 */
[----:B------:R1:W-:Y:S02]  /*6ac80*/  LDGSTS.E [R3+0xf500], [R98.64], P2 ;  /* 0x0f50000062037fae */ /* 0x0003e40009121844 */
[----:B------:R1:W-:Y:S01]  /*6ac90*/  LDGSTS.E [R3+0xf600], [R96.64], P2 ;  /* 0x0f60000060037fae */ /* 0x0003e20009121844 */
[----:B------:R-:W4:Y:S04]  /*6aca0*/  LDL.LU R76, [R1+0x33dc] ;  /* 0x0033dc00014c7983 */ /* 0x000f280000300800 */
[----:B------:R1:W-:Y:S01]  /*6acb0*/  LDGSTS.E [R3+0xf700], [R94.64], P2 ;  /* 0x0f7000005e037fae */ /* 0x0003e20009121844 */
[----:B------:R-:W-:-:S02]  /*6acc0*/  IMAD.X R92, R92, 0x1, R0, P3 ;  /* 0x000000015c5c7824 */ /* 0x000fc400018e0600 */
[----:B------:R-:W4:Y:S01]  /*6acd0*/  LDL.LU R68, [R1+0x33e4] ;  /* 0x0033e40001447983 */ /* 0x000f220000300800 */
[-C--:B------:R-:W-:Y:S01]  /*6ace0*/  IADD3 R89, P2, R89, R243.reuse, RZ ;  /* 0x000000f359597210 */ /* 0x080fe20007f5e0ff */
[----:B------:R-:W-:Y:S01]  /*6acf0*/  IMAD.MOV.U32 R6, RZ, RZ, R91 ;  /* 0x000000ffff067224 */ /* 0x000fe200078e005b */
[----:B------:R-:W-:Y:S02]  /*6ad00*/  MOV R7, R92 ;  /* 0x0000005c00077202 */ /* 0x000fe40000000f00 */
[----:B------:R-:W-:Y:S01]  /*6ad10*/  IADD3 R85, P3, R85, R243, RZ ;  /* 0x000000f355557210 */ /* 0x000fe20007f7e0ff */
[--C-:B------:R-:W-:Y:S02]  /*6ad20*/  IMAD.X R90, R90, 0x1, R0.reuse, P2 ;  /* 0x000000015a5a7824 */ /* 0x100fe400010e0600 */
[----:B-1----:R-:W-:Y:S02]  /*6ad30*/  IMAD R3, R252, 0x10000, R93 ;  /* 0x00010000fc037824 */ /* 0x002fe400078e025d */
[----:B------:R-:W-:Y:S01]  /*6ad40*/  IMAD.X R88, R88, 0x1, R0, P3 ;  /* 0x0000000158587824 */ /* 0x000fe200018e0600 */
[----:B------:R-:W-:Y:S04]  /*6ad50*/  STL [R1+0x33b4], R92 ;  /* 0x0033b45c01007387 */ /* 0x000fe80000100800 */
[----:B------:R1:W-:Y:S01]  /*6ad60*/  LDGSTS.E [R3+0x1800], [R6.64], P1 ;  /* 0x0180000006037fae */ /* 0x0003e20008921844 */
[----:B------:R-:W-:Y:S02]  /*6ad70*/  STL [R1+0x33c0], R89 ;  /* 0x0033c05901007387 */ /* 0x000fe40000100800 */
[----:B------:R-:W-:Y:S02]  /*6ad80*/  STL [R1+0x33bc], R90 ;  /* 0x0033bc5a01007387 */ /* 0x000fe40000100800 */
[----:B------:R1:W-:Y:S01]  /*6ad90*/  STL [R1+0x33c8], R85 ;  /* 0x0033c85501007387 */ /* 0x0003e20000100800 */
[----:B------:R-:W-:Y:S01]  /*6ada0*/  STL [R1+0x33c4], R88 ;  /* 0x0033c45801007387 */ /* 0x000fe20000100800 */
[----:B-1----:R-:W-:Y:S01]  /*6adb0*/  IMAD.MOV.U32 R6, RZ, RZ, R89 ;  /* 0x000000ffff067224 */ /* 0x002fe200078e0059 */
[----:B------:R-:W-:-:S05]  /*6adc0*/  MOV R7, R90 ;  /* 0x0000005a00077202 */ /* 0x000fca0000000f00 */
[----:B------:R1:W-:Y:S02]  /*6add0*/  LDGSTS.E [R3+0x1900], [R6.64], P1 ;  /* 0x0190000006037fae */ /* 0x0003e40008921844 */
[----:B-1----:R-:W-:Y:S02]  /*6ade0*/  IMAD.MOV.U32 R6, RZ, RZ, R85 ;  /* 0x000000ffff067224 */ /* 0x002fe400078e0055 */
[----:B------:R-:W4:Y:S01]  /*6adf0*/  LDL.LU R85, [R1+0x33ec] ;  /* 0x0033ec0001557983 */ /* 0x000f220000300800 */
[----:B------:R-:W4:Y:S02]  /*6ae00*/  LDL.LU R71, [R1+0x33f0] ;  /* 0x0033f00001477983 */ /* 0x000f240000300800 */
[----:B------:R-:W4:Y:S02]  /*6ae10*/  LDL.LU R84, [R1+0x34b4] ;  /* 0x0034b40001547983 */ /* 0x000f240000300800 */
[----:B------:R-:W4:Y:S01]  /*6ae20*/  LDL.LU R83, [R1+0x34b8] ;  /* 0x0034b80001537983 */ /* 0x000f220000300800 */
[----:B------:R-:W-:-:S02]  /*6ae30*/  IADD3 R87, P2, R87, R243, RZ ;  /* 0x000000f357577210 */ /* 0x000fc40007f5e0ff */
[----:B------:R-:W-:Y:S01]  /*6ae40*/  IADD3 R86, P3, R86, R243, RZ ;  /* 0x000000f356567210 */ /* 0x000fe20007f7e0ff */
[----:B------:R-:W-:Y:S02]  /*6ae50*/  IMAD.MOV.U32 R7, RZ, RZ, R88 ;  /* 0x000000ffff077224 */ /* 0x000fe400078e0058 */
[----:B------:R-:W-:Y:S04]  /*6ae60*/  STL [R1+0x33d0], R87 ;  /* 0x0033d05701007387 */ /* 0x000fe80000100800 */
[----:B------:R1:W-:Y:S02]  /*6ae70*/  LDGSTS.E [R3+0x1a00], [R6.64], P1 ;  /* 0x01a0000006037fae */ /* 0x0003e40008921844 */
[----:B-1----:R-:W-:Y:S02]  /*6ae80*/  IMAD.MOV.U32 R6, RZ, RZ, R87 ;  /* 0x000000ffff067224 */ /* 0x002fe400078e0057 */
[----:B--2---:R-:W-:Y:S01]  /*6ae90*/  IMAD.X R77, R77, 0x1, R0, P2 ;  /* 0x000000014d4d7824 */ /* 0x004fe200010e0600 */
[----:B---3--:R-:W-:-:S04]  /*6aea0*/  IADD3.X R70, R70, R0, RZ, P3, !PT ;  /* 0x0000000046467210 */ /* 0x008fc80001ffe4ff */
[----:B------:R-:W-:Y:S01]  /*6aeb0*/  STL [R1+0x33cc], R77 ;  /* 0x0033cc4d01007387 */ /* 0x000fe20000100800 */
[----:B------:R-:W-:Y:S02]  /*6aec0*/  STL [R1+0x33d8], R86 ;  /* 0x0033d85601007387 */ /* 0x000fe40000100800 */
[----:B------:R-:W-:Y:S02]  /*6aed0*/  IMAD.MOV.U32 R7, RZ, RZ, R77 ;  /* 0x000000ffff077224 */ /* 0x000fe400078e004d */
[----:B------:R1:W-:Y:S01]  /*6aee0*/  STL [R1+0x33d4], R70 ;  /* 0x0033d44601007387 */ /* 0x0003e20000100800 */
[----:B------:R-:W2:Y:S01]  /*6aef0*/  LDL.LU R82, [R1+0x34bc] ;  /* 0x0034bc0001527983 */ /* 0x000ea20000300800 */
[----:B------:R-:W3:Y:S03]  /*6af00*/  LDL.LU R81, [R1+0x34c0] ;  /* 0x0034c00001517983 */ /* 0x000ee60000300800 */
[----:B------:R1:W-:Y:S01]  /*6af10*/  LDGSTS.E [R3+0x1b00], [R6.64], P1 ;  /* 0x01b0000006037fae */ /* 0x0003e20008921844 */
[----:B------:R-:W2:Y:S01]  /*6af20*/  LDL.LU R80, [R1+0x34c4] ;  /* 0x0034c40001507983 */ /* 0x000ea20000300800 */
[----:B-1----:R-:W-:-:S02]  /*6af30*/  MOV R7, R70 ;  /* 0x0000004600077202 */ /* 0x002fc40000000f00 */
[----:B------:R-:W2:Y:S01]  /*6af40*/  LDL.LU R70, [R1+0x34c8] ;  /* 0x0034c80001467983 */ /* 0x000ea20000300800 */
[-C--:B----4-:R-:W-:Y:S02]  /*6af50*/  IADD3 R69, P2, R69, R243.reuse, RZ ;  /* 0x000000f345457210 */ /* 0x090fe40007f5e0ff */
[----:B------:R-:W-:-:S03]  /*6af60*/  IADD3 R5, P3, R5, R243, RZ ;  /* 0x000000f305057210 */ /* 0x000fc60007f7e0ff */
[--C-:B------:R-:W-:Y:S02]  /*6af70*/  IMAD.X R76, R76, 0x1, R0.reuse, P2 ;  /* 0x000000014c4c7824 */ /* 0x100fe400010e0600 */
[----:B------:R-:W-:Y:S01]  /*6af80*/  IMAD.X R68, R68, 0x1, R0, P3 ;  /* 0x0000000144447824 */ /* 0x000fe200018e0600 */
[----:B------:R-:W-:Y:S01]  /*6af90*/  STL [R1+0x33e0], R69 ;  /* 0x0033e04501007387 */ /* 0x000fe20000100800 */
[----:B------:R-:W-:Y:S02]  /*6afa0*/  IMAD.MOV.U32 R6, RZ, RZ, R86 ;  /* 0x000000ffff067224 */ /* 0x000fe400078e0056 */
[----:B------:R1:W-:Y:S02]  /*6afb0*/  STL [R1+0x33dc], R76 ;  /* 0x0033dc4c01007387 */ /* 0x0003e40000100800 */
[----:B------:R4:W-:Y:S01]  /*6afc0*/  STL [R1+0x33e8], R5 ;  /* 0x0033e80501007387 */ /* 0x0009e20000100800 */
[----:B------:R1:W-:Y:S01]  /*6afd0*/  STL [R1+0x33e4], R68 ;  /* 0x0033e44401007387 */ /* 0x0003e20000100800 */
[----:B------:R-:W2:Y:S02]  /*6afe0*/  LDL.LU R79, [R1+0x34cc] ;  /* 0x0034cc00014f7983 */ /* 0x000ea40000300800 */
[----:B------:R-:W2:Y:S01]  /*6aff0*/  LDL.LU R78, [R1+0x34d0] ;  /* 0x0034d000014e7983 */ /* 0x000ea20000300800 */
[----:B------:R1:W-:Y:S01]  /*6b000*/  LDGSTS.E [R3+0x1c00], [R6.64], P1 ;  /* 0x01c0000006037fae */ /* 0x0003e20008921844 */
[----:B------:R-:W2:Y:S01]  /*6b010*/  LDL.LU R77, [R1+0x34d4] ;  /* 0x0034d400014d7983 */ /* 0x000ea20000300800 */
[----:B------:R-:W-:-:S02]  /*6b020*/  ISETP.GT.AND P2, PT, R4, 0x7, PT ;  /* 0x000000070400780c */ /* 0x000fc40003f44270 */
[----:B-1----:R-:W-:Y:S02]  /*6b030*/  MOV R7, R76 ;  /* 0x0000004c00077202 */ /* 0x002fe40000000f00 */
[----:B------:R-:W2:Y:S01]  /*6b040*/  LDL.LU R76, [R1+0x34d8] ;  /* 0x0034d800014c7983 */ /* 0x000ea20000300800 */
[----:B------:R-:W-:Y:S02]  /*6b050*/  IMAD.MOV.U32 R6, RZ, RZ, R69 ;  /* 0x000000ffff067224 */ /* 0x000fe400078e0045 */
[----:B------:R-:W2:Y:S03]  /*6b060*/  LDL.LU R69, [R1+0x34e0] ;  /* 0x0034e00001457983 */ /* 0x000ea60000300800 */
[----:B------:R1:W-:Y:S01]  /*6b070*/  LDGSTS.E [R3+0x1d00], [R6.64], P1 ;  /* 0x01d0000006037fae */ /* 0x0003e20008921844 */
[-C--:B------:R-:W-:Y:S02]  /*6b080*/  IADD3 R71, P3, R71, R243.reuse, RZ ;  /* 0x000000f347477210 */ /* 0x080fe40007f7e0ff */
[----:B------:R-:W-:-:S03]  /*6b090*/  IADD3 R83, P5, R83, R243, RZ ;  /* 0x000000f353537210 */ /* 0x000fc60007fbe0ff */
[----:B------:R-:W-:Y:S01]  /*6b0a0*/  IMAD.X R85, R85, 0x1, R0, P3 ;  /* 0x0000000155557824 */ /* 0x000fe200018e0600 */
[----:B------:R-:W-:Y:S01]  /*6b0b0*/  IADD3.X R84, R84, R0, RZ, P5, !PT ;  /* 0x0000000054547210 */ /* 0x000fe20002ffe4ff */
[----:B-1----:R-:W-:Y:S01]  /*6b0c0*/  IMAD.MOV.U32 R6, RZ, RZ, R5 ;  /* 0x000000ffff067224 */ /* 0x002fe200078e0005 */
[----:B----4-:R-:W-:Y:S01]  /*6b0d0*/  SEL R5, RZ, 0x4, !P2 ;  /* 0x00000004ff057807 */ /* 0x010fe20005000000 */
[----:B------:R-:W-:Y:S02]  /*6b0e0*/  IMAD.MOV.U32 R7, RZ, RZ, R68 ;  /* 0x000000ffff077224 */ /* 0x000fe400078e0044 */
[----:B------:R-:W3:Y:S01]  /*6b0f0*/  LDL.LU R68, [R1+0x34e8] ;  /* 0x0034e80001447983 */ /* 0x000ee20000300800 */
[----:B------:R-:W-:Y:S01]  /*6b100*/  SEL R5, R5, RZ, !P0 ;  /* 0x000000ff05057207 */ /* 0x000fe20004000000 */
[----:B------:R1:W-:Y:S02]  /*6b110*/  STL [R1+0x33f0], R71 ;  /* 0x0033f04701007387 */ /* 0x0003e40000100800 */
[----:B------:R1:W-:Y:S01]  /*6b120*/  LDGSTS.E [R3+0x1e00], [R6.64], P1 ;  /* 0x01e0000006037fae */ /* 0x0003e20008921844 */
[----:B------:R1:W-:Y:S02]  /*6b130*/  STL [R1+0x33ec], R85 ;  /* 0x0033ec5501007387 */ /* 0x0003e40000100800 */
[----:B------:R-:W-:Y:S01]  /*6b140*/  STL [R1+0x34b8], R83 ;  /* 0x0034b85301007387 */ /* 0x000fe20000100800 */
[----:B------:R-:W-:Y:S01]  /*6b150*/  ISETP.NE.U32.AND P2, PT, R5, RZ, PT ;  /* 0x000000ff0500720c */ /* 0x000fe20003f45070 */
[----:B-1----:R-:W-:-:S02]  /*6b160*/  IMAD.MOV.U32 R6, RZ, RZ, R71 ;  /* 0x000000ffff067224 */ /* 0x002fc400078e0047 */
[----:B------:R-:W3:Y:S01]  /*6b170*/  LDL.LU R71, [R1+0x34dc] ;  /* 0x0034dc0001477983 */ /* 0x000ee20000300800 */
[----:B------:R-:W-:Y:S02]  /*6b180*/  STL [R1+0x34b4], R84 ;  /* 0x0034b45401007387 */ /* 0x000fe40000100800 */
[----:B------:R-:W3:Y:S02]  /*6b190*/  LDL.LU R5, [R1+0x34e4] ;  /* 0x0034e40001057983 */ /* 0x000ee40000300800 */
[----:B------:R-:W-:-:S05]  /*6b1a0*/  IMAD.MOV.U32 R7, RZ, RZ, R85 ;  /* 0x000000ffff077224 */ /* 0x000fca00078e0055 */
[----:B------:R1:W-:Y:S02]  /*6b1b0*/  LDGSTS.E [R3+0x1f00], [R6.64], P1 ;  /* 0x01f0000006037fae */ /* 0x0003e40008921844 */
[----:B-1----:R-:W-:Y:S01]  /*6b1c0*/  IMAD.MOV.U32 R6, RZ, RZ, R83 ;  /* 0x000000ffff067224 */ /* 0x002fe200078e0053 */
[----:B------:R-:W-:-:S05]  /*6b1d0*/  MOV R7, R84 ;  /* 0x0000005400077202 */ /* 0x000fca0000000f00 */
[----:B------:R1:W-:Y:S01]  /*6b1e0*/  LDGSTS.E [R3+0x3800], [R6.64], P2 ;  /* 0x0380000006037fae */ /* 0x0003e20009121844 */
[----:B---3--:R-:W-:-:S05]  /*6b1f0*/  IADD3 R81, P1, R81, R243, RZ ;  /* 0x000000f351517210 */ /* 0x008fca0007f3e0ff */
[--C-:B--2---:R-:W-:Y:S02]  /*6b200*/  IMAD.X R82, R82, 0x1, R0.reuse, P1 ;  /* 0x0000000152527824 */ /* 0x104fe400008e0600 */
[----:B-1----:R-:W-:Y:S01]  /*6b210*/  IMAD.MOV.U32 R6, RZ, RZ, R81 ;  /* 0x000000ffff067224 */ /* 0x002fe200078e0051 */
[----:B------:R-:W-:Y:S02]  /*6b220*/  STL [R1+0x34c0], R81 ;  /* 0x0034c05101007387 */ /* 0x000fe40000100800 */
[----:B------:R-:W-:Y:S02]  /*6b230*/  MOV R7, R82 ;  /* 0x0000005200077202 */ /* 0x000fe40000000f00 */
[----:B------:R-:W-:Y:S01]  /*6b240*/  IADD3 R70, P3, R70, R243, RZ ;  /* 0x000000f346467210 */ /* 0x000fe20007f7e0ff */
        /* <DEDUP_REMOVED lines=10> */
[----:B------:R-:W-:Y:S01]  /*6b2f0*/  IADD3 R78, P1, R78, R243, RZ ;  /* 0x000000f34e4e7210 */ /* 0x000fe20007f3e0ff */
[----:B------:R-:W-:-:S04]  /*6b300*/  IMAD.MOV.U32 R7, RZ, RZ, R80 ;  /* 0x000000ffff077224 */ /* 0x000fc800078e0050 */
[----:B------:R-:W-:Y:S01]  /*6b310*/  IMAD.X R79, R79, 0x1, R0, P1 ;  /* 0x000000014f4f7824 */ /* 0x000fe200008e0600 */
[----:B------:R-:W-:Y:S01]  /*6b320*/  IADD3 R76, P3, R76, R243, RZ ;  /* 0x000000f34c4c7210 */ /* 0x000fe20007f7e0ff */
[----:B------:R-:W-:Y:S04]  /*6b330*/  STL [R1+0x34d0], R78 ;  /* 0x0034d04e01007387 */ /* 0x000fe80000100800 */
[----:B------:R1:W-:Y:S01]  /*6b340*/  LDGSTS.E [R3+0x3a00], [R6.64], P2 ;  /* 0x03a0000006037fae */ /* 0x0003e20009121844 */
[----:B------:R-:W-:Y:S01]  /*6b350*/  IADD3.X R77, R77, R0, RZ, P3, !PT ;  /* 0x000000004d4d7210 */ /* 0x000fe20001ffe4ff */
[----:B------:R-:W-:Y:S02]  /*6b360*/  STL [R1+0x34cc], R79 ;  /* 0x0034cc4f01007387 */ /* 0x000fe40000100800 */
[----:B------:R3:W-:Y:S02]  /*6b370*/  STL [R1+0x34d8], R76 ;  /* 0x0034d84c01007387 */ /* 0x0007e40000100800 */
[----:B------:R3:W-:Y:S02]  /*6b380*/  STL [R1+0x34d4], R77 ;  /* 0x0034d44d01007387 */ /* 0x0007e40000100800 */
[----:B------:R-:W4:Y:S02]  /*6b390*/  LDL.LU R82, [R1+0x35bc] ;  /* 0x0035bc0001527983 */ /* 0x000f240000300800 */
[----:B------:R-:W4:Y:S01]  /*6b3a0*/  LDL.LU R81, [R1+0x35c0] ;  /* 0x0035c00001517983 */ /* 0x000f220000300800 */
[----:B---3--:R-:W3:Y:S01]  /*6b3b0*/  LDL.LU R80, [R1+0x35c4] ;  /* 0x0035c40001507983 */ /* 0x008ee20000300800 */
[----:B-1----:R-:W-:-:S02]  /*6b3c0*/  IMAD.MOV.U32 R6, RZ, RZ, R78 ;  /* 0x000000ffff067224 */ /* 0x002fc400078e004e */
[----:B------:R-:W-:Y:S01]  /*6b3d0*/  IMAD.MOV.U32 R7, RZ, RZ, R79 ;  /* 0x000000ffff077224 */ /* 0x000fe200078e004f */
[----:B------:R-:W-:-:S04]  /*6b3e0*/  IADD3 R69, P1, R69, R243, RZ ;  /* 0x000000f345457210 */ /* 0x000fc80007f3e0ff */
[----:B------:R1:W-:Y:S01]  /*6b3f0*/  LDGSTS.E [R3+0x3b00], [R6.64], P2 ;  /* 0x03b0000006037fae */ /* 0x0003e20009121844 */
[----:B------:R-:W-:Y:S01]  /*6b400*/  IADD3 R68, P3, R68, R243, RZ ;  /* 0x000000f344447210 */ /* 0x000fe20007f7e0ff */
[----:B-1----:R-:W-:Y:S02]  /*6b410*/  IMAD.MOV.U32 R6, RZ, RZ, R76 ;  /* 0x000000ffff067224 */ /* 0x002fe400078e004c */
[----:B------:R-:W3:Y:S01]  /*6b420*/  LDL.LU R76, [R1+0x35c8] ;  /* 0x0035c800014c7983 */ /* 0x000ee20000300800 */
[----:B------:R-:W-:Y:S02]  /*6b430*/  STL [R1+0x34e0], R69 ;  /* 0x0034e04501007387 */ /* 0x000fe40000100800 */
[--C-:B------:R-:W-:Y:S02]  /*6b440*/  IMAD.X R71, R71, 0x1, R0.reuse, P1 ;  /* 0x0000000147477824 */ /* 0x100fe400008e0600 */
[----:B------:R-:W-:Y:S01]  /*6b450*/  IMAD.X R5, R5, 0x1, R0, P3 ;  /* 0x0000000105057824 */ /* 0x000fe200018e0600 */
[----:B------:R-:W-:-:S02]  /*6b460*/  MOV R7, R77 ;  /* 0x0000004d00077202 */ /* 0x000fc40000000f00 */
[----:B------:R1:W-:Y:S01]  /*6b470*/  STL [R1+0x34dc], R71 ;  /* 0x0034dc4701007387 */ /* 0x0003e20000100800 */
[----:B------:R-:W-:Y:S02]  /*6b480*/  STL [R1+0x34e8], R68 ;  /* 0x0034e84401007387 */ /* 0x000fe40000100800 */
[----:B------:R1:W-:Y:S02]  /*6b490*/  STL [R1+0x34e4], R5 ;  /* 0x0034e40501007387 */ /* 0x0003e40000100800 */
[----:B------:R-:W3:Y:S01]  /*6b4a0*/  LDL.LU R79, [R1+0x35cc] ;  /* 0x0035cc00014f7983 */ /* 0x000ee20000300800 */
[----:B------:R-:W3:Y:S04]  /*6b4b0*/  LDL.LU R78, [R1+0x35d0] ;  /* 0x0035d000014e7983 */ /* 0x000ee80000300800 */
[----:B------:R1:W-:Y:S01]  /*6b4c0*/  LDGSTS.E [R3+0x3c00], [R6.64], P2 ;  /* 0x03c0000006037fae */ /* 0x0003e20009121844 */
[----:B------:R-:W3:Y:S01]  /*6b4d0*/  LDL.LU R77, [R1+0x35d4] ;  /* 0x0035d400014d7983 */ /* 0x000ee20000300800 */
[----:B-1----:R-:W-:-:S02]  /*6b4e0*/  MOV R7, R71 ;  /* 0x0000004700077202 */ /* 0x002fc40000000f00 */
[----:B------:R-:W3:Y:S01]  /*6b4f0*/  LDL.LU R71, [R1+0x35d8] ;  /* 0x0035d80001477983 */ /* 0x000ee20000300800 */
[----:B------:R-:W-:Y:S01]  /*6b500*/  IMAD.MOV.U32 R6, RZ, RZ, R69 ;  /* 0x000000ffff067224 */ /* 0x000fe200078e0045 */
[----:B------:R-:W-:Y:S01]  /*6b510*/  ISETP.GT.AND P1, PT, R4, 0xb, PT ;  /* 0x0000000b0400780c */ /* 0x000fe20003f24270 */
        /* <DEDUP_REMOVED lines=10> */
[----:B----4-:R-:W-:-:S03]  /*6b5c0*/  IADD3 R83, P5, R83, R243, RZ ;  /* 0x000000f353537210 */ /* 0x010fc60007fbe0ff */
[----:B------:R-:W-:Y:S01]  /*6b5d0*/  IMAD.X R85, R85, 0x1, R0, P3 ;  /* 0x0000000155557824 */ /* 0x000fe200018e0600 */
[----:B------:R-:W-:Y:S01]  /*6b5e0*/  IADD3.X R84, R84, R0, RZ, P5, !PT ;  /* 0x0000000054547210 */ /* 0x000fe20002ffe4ff */
[----:B------:R2:W-:Y:S03]  /*6b5f0*/  STL [R1+0x34f0], R70 ;  /* 0x0034f04601007387 */ /* 0x0005e60000100800 */
[----:B------:R4:W-:Y:S02]  /*6b600*/  STL [R1+0x34ec], R85 ;  /* 0x0034ec5501007387 */ /* 0x0009e40000100800 */
[----:B-1----:R-:W-:Y:S02]  /*6b610*/  IMAD.MOV.U32 R6, RZ, RZ, R70 ;  /* 0x000000ffff067224 */ /* 0x002fe400078e0046 */
[----:B------:R-:W-:Y:S01]  /*6b620*/  STL [R1+0x35b8], R83 ;  /* 0x0035b85301007387 */ /* 0x000fe20000100800 */
[----:B--2---:R-:W2:Y:S01]  /*6b630*/  LDL.LU R70, [R1+0x35dc] ;  /* 0x0035dc0001467983 */ /* 0x004ea20000300800 */
[----:B------:R-:W-:Y:S02]  /*6b640*/  STL [R1+0x35b4], R84 ;  /* 0x0035b45401007387 */ /* 0x000fe40000100800 */
[----:B------:R-:W2:Y:S02]  /*6b650*/  LDL.LU R5, [R1+0x35e4] ;  /* 0x0035e40001057983 */ /* 0x000ea40000300800 */
[----:B------:R-:W-:-:S05]  /*6b660*/  IMAD.MOV.U32 R7, RZ, RZ, R85 ;  /* 0x000000ffff077224 */ /* 0x000fca00078e0055 */
[----:B------:R1:W-:Y:S01]  /*6b670*/  LDGSTS.E [R3+0x3f00], [R6.64], P2 ;  /* 0x03f0000006037fae */ /* 0x0003e20009121844 */
[----:B------:R-:W-:-:S05]  /*6b680*/  IADD3 R81, P2, R81, R243, RZ ;  /* 0x000000f351517210 */ /* 0x000fca0007f5e0ff */
[----:B------:R-:W-:Y:S02]  /*6b690*/  IMAD.X R82, R82, 0x1, R0, P2 ;  /* 0x0000000152527824 */ /* 0x000fe400010e0600 */
[----:B-1----:R-:W-:Y:S01]  /*6b6a0*/  IMAD.MOV.U32 R6, RZ, RZ, R83 ;  /* 0x000000ffff067224 */ /* 0x002fe200078e0053 */
[----:B------:R-:W-:Y:S01]  /*6b6b0*/  MOV R7, R84 ;  /* 0x0000005400077202 */ /* 0x000fe20000000f00 */
[----:B------:R-:W-:Y:S04]  /*6b6c0*/  STL [R1+0x35c0], R81 ;  /* 0x0035c05101007387 */ /* 0x000fe80000100800 */
[----:B------:R1:W-:Y:S01]  /*6b6d0*/  LDGSTS.E [R3+0x5800], [R6.64], P1 ;  /* 0x0580000006037fae */ /* 0x0003e20008921844 */
[----:B---3--:R-:W-:-:S03]  /*6b6e0*/  IADD3 R76, P3, R76, R243, RZ ;  /* 0x000000f34c4c7210 */ /* 0x008fc60007f7e0ff */
[----:B------:R-:W-:Y:S02]  /*6b6f0*/  STL [R1+0x35bc], R82 ;  /* 0x0035bc5201007387 */ /* 0x000fe40000100800 */
[----:B------:R-:W-:Y:S02]  /*6b700*/  IMAD.X R80, R80, 0x1, R0, P3 ;  /* 0x0000000150507824 */ /* 0x000fe400018e0600 */
[----:B-1----:R-:W-:Y:S01]  /*6b710*/  IMAD.MOV.U32 R6, RZ, RZ, R81 ;  /* 0x000000ffff067224 */ /* 0x002fe200078e0051 */
[----:B------:R-:W-:Y:S01]  /*6b720*/  MOV R7, R82 ;  /* 0x0000005200077202 */ /* 0x000fe20000000f00 */
[----:B------:R1:W-:Y:S01]  /*6b730*/  STL [R1+0x35c8], R76 ;  /* 0x0035c84c01007387 */ /* 0x0003e20000100800 */
[----:B------:R3:W-:Y:S02]  /*6b740*/  STL [R1+0x35c4], R80 ;  /* 0x0035c45001007387 */ /* 0x0007e40000100800 */
[----:B----4-:R-:W4:Y:S01]  /*6b750*/  LDL.LU R85, [R1+0x35ec] ;  /* 0x0035ec0001557983 */ /* 0x010f220000300800 */
[----:B------:R1:W-:Y:S01]  /*6b760*/  LDGSTS.E [R3+0x5900], [R6.64], P1 ;  /* 0x0590000006037fae */ /* 0x0003e20008921844 */
[----:B------:R-:W-:Y:S01]  /*6b770*/  IADD3 R78, P2, R78, R243, RZ ;  /* 0x000000f34e4e7210 */ /* 0x000fe20007f5e0ff */
[----:B-1----:R-:W-:-:S02]  /*6b780*/  IMAD.MOV.U32 R6, RZ, RZ, R76 ;  /* 0x000000ffff067224 */ /* 0x002fc400078e004c */
[----:B------:R-:W4:Y:S01]  /*6b790*/  LDL.LU R76, [R1+0x35f0] ;  /* 0x0035f000014c7983 */ /* 0x000f220000300800 */
[----:B------:R-:W-:Y:S01]  /*6b7a0*/  IADD3 R71, P3, R71, R243, RZ ;  /* 0x000000f347477210 */ /* 0x000fe20007f7e0ff */
[----:B------:R-:W-:Y:S02]  /*6b7b0*/  IMAD.X R79, R79, 0x1, R0, P2 ;  /* 0x000000014f4f7824 */ /* 0x000fe400010e0600 */
[----:B------:R-:W-:Y:S01]  /*6b7c0*/  IMAD.MOV.U32 R7, RZ, RZ, R80 ;  /* 0x000000ffff077224 */ /* 0x000fe200078e0050 */
[----:B------:R-:W4:Y:S01]  /*6b7d0*/  LDL.LU R84, [R1+0x36b4] ;  /* 0x0036b40001547983 */ /* 0x000f220000300800 */
[----:B------:R-:W-:Y:S01]  /*6b7e0*/  IADD3.X R77, R77, R0, RZ, P3, !PT ;  /* 0x000000004d4d7210 */ /* 0x000fe20001ffe4ff */
[----:B------:R-:W4:Y:S02]  /*6b7f0*/  LDL.LU R83, [R1+0x36b8] ;  /* 0x0036b80001537983 */ /* 0x000f240000300800 */
[----:B------:R-:W-:Y:S01]  /*6b800*/  STL [R1+0x35d0], R78 ;  /* 0x0035d04e01007387 */ /* 0x000fe20000100800 */
[----:B------:R-:W-:Y:S04]  /*6b810*/  STL [R1+0x35cc], R79 ;  /* 0x0035cc4f01007387 */ /* 0x000fe80000100800 */
[----:B------:R1:W-:Y:S01]  /*6b820*/  LDGSTS.E [R3+0x5a00], [R6.64], P1 ;  /* 0x05a0000006037fae */ /* 0x0003e20008921844 */
[----:B------:R1:W-:Y:S02]  /*6b830*/  STL [R1+0x35d8], R71 ;  /* 0x0035d84701007387 */ /* 0x0003e40000100800 */
[----:B------:R1:W-:Y:S02]  /*6b840*/  STL [R1+0x35d4], R77 ;  /* 0x0035d44d01007387 */ /* 0x0003e40000100800 */
[----:B------:R-:W4:Y:S01]  /*6b850*/  LDL.LU R82, [R1+0x36bc] ;  /* 0x0036bc0001527983 */ /* 0x000f220000300800 */
[----:B------:R-:W4:Y:S01]  /*6b860*/  LDL.LU R81, [R1+0x36c0] ;  /* 0x0036c00001517983 */ /* 0x000f220000300800 */
[----:B---3--:R-:W4:Y:S02]  /*6b870*/  LDL.LU R80, [R1+0x36c4] ;  /* 0x0036c40001507983 */ /* 0x008f240000300800 */
[----:B-1----:R-:W-:-:S02]  /*6b880*/  IMAD.MOV.U32 R6, RZ, RZ, R78 ;  /* 0x000000ffff067224 */ /* 0x002fc400078e004e */
[----:B------:R-:W-:-:S05]  /*6b890*/  IMAD.MOV.U32 R7, RZ, RZ, R79 ;  /* 0x000000ffff077224 */ /* 0x000fca00078e004f */
[----:B------:R1:W-:Y:S02]  /*6b8a0*/  LDGSTS.E [R3+0x5b00], [R6.64], P1 ;  /* 0x05b0000006037fae */ /* 0x0003e40008921844 */
[----:B-1----:R-:W-:Y:S02]  /*6b8b0*/  IMAD.MOV.U32 R6, RZ, RZ, R71 ;  /* 0x000000ffff067224 */ /* 0x002fe400078e0047 */
[----:B------:R-:W4:Y:S01]  /*6b8c0*/  LDL.LU R71, [R1+0x36c8] ;  /* 0x0036c80001477983 */ /* 0x000f220000300800 */
[-C--:B------:R-:W-:Y:S02]  /*6b8d0*/  IADD3 R69, P2, R69, R243.reuse, RZ ;  /* 0x000000f345457210 */ /* 0x080fe40007f5e0ff */
[----:B------:R-:W-:Y:S02]  /*6b8e0*/  IADD3 R68, P3, R68, R243, RZ ;  /* 0x000000f344447210 */ /* 0x000fe40007f7e0ff */
[----:B------:R-:W-:Y:S01]  /*6b8f0*/  MOV R7, R77 ;  /* 0x0000004d00077202 */ /* 0x000fe20000000f00 */
[----:B------:R-:W-:Y:S04]  /*6b900*/  STL [R1+0x35e0], R69 ;  /* 0x0035e04501007387 */ /* 0x000fe80000100800 */
[----:B------:R1:W-:Y:S02]  /*6b910*/  LDGSTS.E [R3+0x5c00], [R6.64], P1 ;  /* 0x05c0000006037fae */ /* 0x0003e40008921844 */
[----:B-1----:R-:W-:-:S02]  /*6b920*/  IMAD.MOV.U32 R6, RZ, RZ, R69 ;  /* 0x000000ffff067224 */ /* 0x002fc400078e0045 */
[--C-:B--2---:R-:W-:Y:S02]  /*6b930*/  IMAD.X R70, R70, 0x1, R0.reuse, P2 ;  /* 0x0000000146467824 */ /* 0x104fe400010e0600 */
[----:B------:R-:W-:-:S03]  /*6b940*/  IMAD.X R5, R5, 0x1, R0, P3 ;  /* 0x0000000105057824 */ /* 0x000fc600018e0600 */
[----:B------:R1:W-:Y:S01]  /*6b950*/  STL [R1+0x35dc], R70 ;  /* 0x0035dc4601007387 */ /* 0x0003e20000100800 */
[----:B------:R-:W-:Y:S02]  /*6b960*/  STL [R1+0x35e8], R68 ;  /* 0x0035e84401007387 */ /* 0x000fe40000100800 */
[----:B------:R2:W-:Y:S02]  /*6b970*/  STL [R1+0x35e4], R5 ;  /* 0x0035e40501007387 */ /* 0x0005e40000100800 */
[----:B------:R-:W3:Y:S01]  /*6b980*/  LDL.LU R79, [R1+0x36cc] ;  /* 0x0036cc00014f7983 */ /* 0x000ee20000300800 */
[----:B------:R-:W3:Y:S01]  /*6b990*/  LDL.LU R78, [R1+0x36d0] ;  /* 0x0036d000014e7983 */ /* 0x000ee20000300800 */
[----:B------:R-:W-:Y:S01]  /*6b9a0*/  MOV R7, R70 ;  /* 0x0000004600077202 */ /* 0x000fe20000000f00 */
[----:B------:R-:W3:Y:S02]  /*6b9b0*/  LDL.LU R77, [R1+0x36d4] ;  /* 0x0036d400014d7983 */ /* 0x000ee40000300800 */
[----:B-1----:R-:W3:Y:S01]  /*6b9c0*/  LDL.LU R70, [R1+0x36d8] ;  /* 0x0036d80001467983 */ /* 0x002ee20000300800 */
[----:B------:R-:W-:-:S03]  /*6b9d0*/  ISETP.GT.AND P2, PT, R4, 0xf, PT ;  /* 0x0000000f0400780c */ /* 0x000fc60003f44270 */
[----:B------:R1:W-:Y:S01]  /*6b9e0*/  LDGSTS.E [R3+0x5d00], [R6.64], P1 ;  /* 0x05d0000006037fae */ /* 0x0003e20008921844 */
[----:B------:R-:W3:Y:S02]  /*6b9f0*/  LDL.LU R69, [R1+0x36e0] ;  /* 0x0036e00001457983 */ /* 0x000ee40000300800 */
[----:B-1----:R-:W-:Y:S02]  /*6ba00*/  IMAD.MOV.U32 R7, RZ, RZ, R5 ;  /* 0x000000ffff077224 */ /* 0x002fe400078e0005 */
[----:B------:R-:W-:Y:S01]  /*6ba10*/  IMAD.MOV.U32 R6, RZ, RZ, R68 ;  /* 0x000000ffff067224 */ /* 0x000fe200078e0044 */
[----:B--2---:R-:W-:Y:S01]  /*6ba20*/  SEL R5, RZ, 0x4, !P2 ;  /* 0x00000004ff057807 */ /* 0x004fe20005000000 */
[----:B------:R-:W2:Y:S04]  /*6ba30*/  LDL.LU R68, [R1+0x36e8] ;  /* 0x0036e80001447983 */ /* 0x000ea80000300800 */
[----:B------:R1:W-:Y:S01]  /*6ba40*/  LDGSTS.E [R3+0x5e00], [R6.64], P1 ;  /* 0x05e0000006037fae */ /* 0x0003e20008921844 */
[----:B------:R-:W-:-:S04]  /*6ba50*/  SEL R5, R5, RZ, !P0 ;  /* 0x000000ff05057207 */ /* 0x000fc80004000000 */
[----:B------:R-:W-:Y:S02]  /*6ba60*/  ISETP.NE.U32.AND P2, PT, R5, RZ, PT ;  /* 0x000000ff0500720c */ /* 0x000fe40003f45070 */
[----:B----4-:R-:W-:-:S05]  /*6ba70*/  IADD3 R76, P3, R76, R243, RZ ;  /* 0x000000f34c4c7210 */ /* 0x010fca0007f7e0ff */
[----:B------:R-:W-:Y:S02]  /*6ba80*/  IMAD.X R85, R85, 0x1, R0, P3 ;  /* 0x0000000155557824 */ /* 0x000fe400018e0600 */
[----:B-1----:R-:W-:Y:S01]  /*6ba90*/  IMAD.MOV.U32 R6, RZ, RZ, R76 ;  /* 0x000000ffff067224 */ /* 0x002fe200078e004c */
[----:B------:R-:W-:Y:S01]  /*6baa0*/  IADD3 R83, P5, R83, R243, RZ ;  /* 0x000000f353537210 */ /* 0x000fe20007fbe0ff */
[----:B------:R-:W-:-:S03]  /*6bab0*/  IMAD.MOV.U32 R7, RZ, RZ, R85 ;  /* 0x000000ffff077224 */ /* 0x000fc600078e0055 */
[----:B------:R-:W-:Y:S02]  /*6bac0*/  IADD3.X R84, R84, R0, RZ, P5, !PT ;  /* 0x0000000054547210 */ /* 0x000fe40002ffe4ff */
[----:B------:R1:W-:Y:S01]  /*6bad0*/  LDGSTS.E [R3+0x5f00], [R6.64], P1 ;  /* 0x05f0000006037fae */ /* 0x0003e20008921844 */
[----:B------:R-:W-:-:S03]  /*6bae0*/  IADD3 R81, P1, R81, R243, RZ ;  /* 0x000000f351517210 */ /* 0x000fc60007f3e0ff */
[----:B------:R4:W-:Y:S01]  /*6baf0*/  STL [R1+0x35f0], R76 ;  /* 0x0035f04c01007387 */ /* 0x0009e20000100800 */
[----:B------:R4:W-:Y:S02]  /*6bb00*/  STL [R1+0x35ec], R85 ;  /* 0x0035ec5501007387 */ /* 0x0009e40000100800 */
[----:B------:R-:W-:Y:S02]  /*6bb10*/  STL [R1+0x36b8], R83 ;  /* 0x0036b85301007387 */ /* 0x000fe40000100800 */
[----:B------:R-:W-:Y:S02]  /*6bb20*/  IMAD.X R82, R82, 0x1, R0, P1 ;  /* 0x0000000152527824 */ /* 0x000fe400008e0600 */
[----:B-1----:R-:W-:Y:S01]  /*6bb30*/  IMAD.MOV.U32 R6, RZ, RZ, R83 ;  /* 0x000000ffff067224 */ /* 0x002fe200078e0053 */
[----:B------:R-:W-:Y:S01]  /*6bb40*/  MOV R7, R84 ;  /* 0x0000005400077202 */ /* 0x000fe20000000f00 */
[----:B----4-:R-:W2:Y:S01]  /*6bb50*/  LDL.LU R76, [R1+0x36dc] ;  /* 0x0036dc00014c7983 */ /* 0x010ea20000300800 */
[----:B------:R-:W-:Y:S02]  /*6bb60*/  STL [R1+0x36b4], R84 ;  /* 0x0036b45401007387 */ /* 0x000fe40000100800 */
[----:B------:R-:W2:Y:S01]  /*6bb70*/  LDL.LU R5, [R1+0x36e4] ;  /* 0x0036e40001057983 */ /* 0x000ea20000300800 */
[----:B------:R1:W-:Y:S01]  /*6bb80*/  LDGSTS.E [R3+0x7800], [R6.64], P2 ;  /* 0x0780000006037fae */ /* 0x0003e20009121844 */
[----:B------:R-:W-:Y:S01]  /*6bb90*/  STL [R1+0x36c0], R81 ;  /* 0x0036c05101007387 */ /* 0x000fe20000100800 */
[----:B------:R-:W-:Y:S01]  /*6bba0*/  IADD3 R71, P3, R71, R243, RZ ;  /* 0x000000f347477210 */ /* 0x000fe20007f7e0ff */
[----:B-1----:R-:W-:Y:S01]  /*6bbb0*/  IMAD.MOV.U32 R6, RZ, RZ, R81 ;  /* 0x000000ffff067224 */ /* 0x002fe200078e0051 */
[----:B------:R-:W-:-:S03]  /*6bbc0*/  MOV R7, R82 ;  /* 0x0000005200077202 */ /* 0x000fc60000000f00 */
[----:B------:R-:W-:Y:S01]  /*6bbd0*/  IMAD.X R80, R80, 0x1, R0, P3 ;  /* 0x0000000150507824 */ /* 0x000fe200018e0600 */
[----:B------:R-:W-:Y:S01]  /*6bbe0*/  STL [R1+0x36bc], R82 ;  /* 0x0036bc5201007387 */ /* 0x000fe20000100800 */
[----:B------:R1:W-:Y:S03]  /*6bbf0*/  STL [R1+0x36c8], R71 ;  /* 0x0036c84701007387 */ /* 0x0003e60000100800 */
[----:B------:R1:W-:Y:S04]  /*6bc00*/  LDGSTS.E [R3+0x7900], [R6.64], P2 ;  /* 0x0790000006037fae */ /* 0x0003e80009121844 */
[----:B------:R1:W-:Y:S01]  /*6bc10*/  STL [R1+0x36c4], R80 ;  /* 0x0036c45001007387 */ /* 0x0003e20000100800 */
[----:B------:R-:W2:Y:S02]  /*6bc20*/  LDL.LU R85, [R1+0x36ec] ;  /* 0x0036ec0001557983 */ /* 0x000ea40000300800 */
[----:B-1----:R-:W-:-:S02]  /*6bc30*/  IMAD.MOV.U32 R6, RZ, RZ, R71 ;  /* 0x000000ffff067224 */ /* 0x002fc400078e0047 */
[----:B------:R-:W2:Y:S01]  /*6bc40*/  LDL.LU R71, [R1+0x36f0] ;  /* 0x0036f00001477983 */ /* 0x000ea20000300800 */
[----:B------:R-:W2:Y:S02]  /*6bc50*/  LDL.LU R84, [R1+0x37b4] ;  /* 0x0037b40001547983 */ /* 0x000ea40000300800 */
[----:B------:R-:W2:Y:S02]  /*6bc60*/  LDL.LU R83, [R1+0x37b8] ;  /* 0x0037b80001537983 */ /* 0x000ea40000300800 */
[----:B------:R-:W-:-:S05]  /*6bc70*/  IMAD.MOV.U32 R7, RZ, RZ, R80 ;  /* 0x000000ffff077224 */ /* 0x000fca00078e0050 */
[----:B------:R1:W-:Y:S01]  /*6bc80*/  LDGSTS.E [R3+0x7a00], [R6.64], P2 ;  /* 0x07a0000006037fae */ /* 0x0003e20009121844 */
[-C--:B---3--:R-:W-:Y:S02]  /*6bc90*/  IADD3 R78, P1, R78, R243.reuse, RZ ;  /* 0x000000f34e4e7210 */ /* 0x088fe40007f3e0ff */
[----:B------:R-:W-:-:S03]  /*6bca0*/  IADD3 R70, P3, R70, R243, RZ ;  /* 0x000000f346467210 */ /* 0x000fc60007f7e0ff */
[----:B------:R-:W-:Y:S01]  /*6bcb0*/  IMAD.X R79, R79, 0x1, R0, P1 ;  /* 0x000000014f4f7824 */ /* 0x000fe200008e0600 */
[----:B------:R-:W-:Y:S01]  /*6bcc0*/  STL [R1+0x36d0], R78 ;  /* 0x0036d04e01007387 */ /* 0x000fe20000100800 */
[----:B------:R-:W-:-:S03]  /*6bcd0*/  IADD3.X R77, R77, R0, RZ, P3, !PT ;  /* 0x000000004d4d7210 */ /* 0x000fc60001ffe4ff */
[----:B------:R-:W-:Y:S01]  /*6bce0*/  STL [R1+0x36cc], R79 ;  /* 0x0036cc4f01007387 */ /* 0x000fe20000100800 */
[----:B------:R3:W-:Y:S02]  /*6bcf0*/  STL [R1+0x36d8], R70 ;  /* 0x0036d84601007387 */ /* 0x0007e40000100800 */
[----:B-1----:R-:W-:Y:S02]  /*6bd00*/  IMAD.MOV.U32 R6, RZ, RZ, R78 ;  /* 0x000000ffff067224 */ /* 0x002fe400078e004e */
[----:B------:R-:W-:Y:S01]  /*6bd10*/  IMAD.MOV.U32 R7, RZ, RZ, R79 ;  /* 0x000000ffff077224 */ /* 0x000fe200078e004f */
[----:B------:R1:W-:Y:S01]  /*6bd20*/  STL [R1+0x36d4], R77 ;  /* 0x0036d44d01007387 */ /* 0x0003e20000100800 */
[----:B------:R-:W4:Y:S02]  /*6bd30*/  LDL.LU R82, [R1+0x37bc] ;  /* 0x0037bc0001527983 */ /* 0x000f240000300800 */
[----:B------:R-:W4:Y:S02]  /*6bd40*/  LDL.LU R81, [R1+0x37c0] ;  /* 0x0037c00001517983 */ /* 0x000f240000300800 */
[----:B------:R-:W4:Y:S01]  /*6bd50*/  LDL.LU R80, [R1+0x37c4] ;  /* 0x0037c40001507983 */ /* 0x000f220000300800 */
[----:B------:R1:W-:Y:S02]  /*6bd60*/  LDGSTS.E [R3+0x7b00], [R6.64], P2 ;  /* 0x07b0000006037fae */ /* 0x0003e40009121844 */
[----:B-1----:R-:W-:-:S02]  /*6bd70*/  IMAD.MOV.U32 R6, RZ, RZ, R70 ;  /* 0x000000ffff067224 */ /* 0x002fc400078e0046 */
[----:B---3--:R-:W3:Y:S01]  /*6bd80*/  LDL.LU R70, [R1+0x37c8] ;  /* 0x0037c80001467983 */ /* 0x008ee20000300800 */
[-C--:B------:R-:W-:Y:S02]  /*6bd90*/  IADD3 R69, P1, R69, R243.reuse, RZ ;  /* 0x000000f345457210 */ /* 0x080fe40007f3e0ff */
[----:B--2---:R-:W-:Y:S02]  /*6bda0*/  IADD3 R68, P3, R68, R243, RZ ;  /* 0x000000f344447210 */ /* 0x004fe40007f7e0ff */
[----:B------:R-:W-:Y:S01]  /*6bdb0*/  MOV R7, R77 ;  /* 0x0000004d00077202 */ /* 0x000fe20000000f00 */
[----:B------:R-:W-:Y:S04]  /*6bdc0*/  STL [R1+0x36e0], R69 ;  /* 0x0036e04501007387 */ /* 0x000fe80000100800 */
[----:B------:R1:W-:Y:S02]  /*6bdd0*/  LDGSTS.E [R3+0x7c00], [R6.64], P2 ;  /* 0x07c0000006037fae */ /* 0x0003e40009121844 */
[----:B-1----:R-:W-:-:S02]  /*6bde0*/  IMAD.MOV.U32 R6, RZ, RZ, R69 ;  /* 0x000000ffff067224 */ /* 0x002fc400078e0045 */
[--C-:B------:R-:W-:Y:S02]  /*6bdf0*/  IMAD.X R76, R76, 0x1, R0.reuse, P1 ;  /* 0x000000014c4c7824 */ /* 0x100fe400008e0600 */
[----:B------:R-:W-:-:S03]  /*6be00*/  IMAD.X R5, R5, 0x1, R0, P3 ;  /* 0x0000000105057824 */ /* 0x000fc600018e0600 */
[----:B------:R1:W-:Y:S01]  /*6be10*/  STL [R1+0x36dc], R76 ;  /* 0x0036dc4c01007387 */ /* 0x0003e20000100800 */
[----:B------:R-:W-:Y:S02]  /*6be20*/  STL [R1+0x36e8], R68 ;  /* 0x0036e84401007387 */ /* 0x000fe40000100800 */
[----:B------:R2:W-:Y:S02]  /*6be30*/  STL [R1+0x36e4], R5 ;  /* 0x0036e40501007387 */ /* 0x0005e40000100800 */
[----:B------:R-:W3:Y:S01]  /*6be40*/  LDL.LU R79, [R1+0x37cc] ;  /* 0x0037cc00014f7983 */ /* 0x000ee20000300800 */
[----:B------:R-:W-:Y:S01]  /*6be50*/  MOV R7, R76 ;  /* 0x0000004c00077202 */ /* 0x000fe20000000f00 */
[----:B------:R-:W3:Y:S01]  /*6be60*/  LDL.LU R78, [R1+0x37d0] ;  /* 0x0037d000014e7983 */ /* 0x000ee20000300800 */
[----:B------:R-:W3:Y:S01]  /*6be70*/  LDL.LU R77, [R1+0x37d4] ;  /* 0x0037d400014d7983 */ /* 0x000ee20000300800 */
[----:B------:R-:W-:Y:S02]  /*6be80*/  ISETP.GT.AND P1, PT, R4, 0x13, PT ;  /* 0x000000130400780c */ /* 0x000fe40003f24270 */
[----:B------:R2:W-:Y:S04]  /*6be90*/  LDGSTS.E [R3+0x7d00], [R6.64], P2 ;  /* 0x07d0000006037fae */ /* 0x0005e80009121844 */
[----:B-1----:R-:W3:Y:S01]  /*6bea0*/  LDL.LU R76, [R1+0x37d8] ;  /* 0x0037d800014c7983 */ /* 0x002ee20000300800 */
[----:B------:R-:W3:Y:S02]  /*6beb0*/  LDL.LU R69, [R1+0x37e0] ;  /* 0x0037e00001457983 */ /* 0x000ee40000300800 */
[----:B--2---:R-:W-:-:S02]  /*6bec0*/  IMAD.MOV.U32 R6, RZ, RZ, R68 ;  /* 0x000000ffff067224 */ /* 0x004fc400078e0044 */
[----:B------:R-:W-:Y:S01]  /*6bed0*/  IMAD.MOV.U32 R7, RZ, RZ, R5 ;  /* 0x000000ffff077224 */ /* 0x000fe200078e0005 */
[----:B------:R-:W-:Y:S01]  /*6bee0*/  SEL R5, RZ, 0x4, !P1 ;  /* 0x00000004ff057807 */ /* 0x000fe20004800000 */
[----:B------:R-:W4:Y:S04]  /*6bef0*/  LDL.LU R68, [R1+0x37e8] ;  /* 0x0037e80001447983 */ /* 0x000f280000300800 */
[----:B------:R1:W-:Y:S01]  /*6bf00*/  LDGSTS.E [R3+0x7e00], [R6.64], P2 ;  /* 0x07e0000006037fae */ /* 0x0003e20009121844 */
[-C--:B------:R-:W-:Y:S02]  /*6bf10*/  IADD3 R71, P3, R71, R243.reuse, RZ ;  /* 0x000000f347477210 */ /* 0x080fe40007f7e0ff */
[----:B------:R-:W-:-:S03]  /*6bf20*/  IADD3 R83, P5, R83, R243, RZ ;  /* 0x000000f353537210 */ /* 0x000fc60007fbe0ff */
[----:B------:R-:W-:Y:S01]  /*6bf30*/  IMAD.X R85, R85, 0x1, R0, P3 ;  /* 0x0000000155557824 */ /* 0x000fe200018e0600 */
[----:B------:R1:W-:Y:S01]  /*6bf40*/  STL [R1+0x36f0], R71 ;  /* 0x0036f04701007387 */ /* 0x0003e20000100800 */
[----:B------:R-:W-:Y:S02]  /*6bf50*/  SEL R5, R5, RZ, !P0 ;  /* 0x000000ff05057207 */ /* 0x000fe40004000000 */
[----:B------:R-:W-:Y:S01]  /*6bf60*/  IADD3.X R84, R84, R0, RZ, P5, !PT ;  /* 0x0000000054547210 */ /* 0x000fe20002ffe4ff */
[----:B-1----:R-:W-:Y:S01]  /*6bf70*/  IMAD.MOV.U32 R6, RZ, RZ, R71 ;  /* 0x000000ffff067224 */ /* 0x002fe200078e0047 */
[----:B------:R1:W-:Y:S01]  /*6bf80*/  STL [R1+0x36ec], R85 ;  /* 0x0036ec5501007387 */ /* 0x0003e20000100800 */
[----:B------:R-:W-:Y:S01]  /*6bf90*/  STL [R1+0x37b8], R83 ;  /* 0x0037b85301007387 */ /* 0x000fe20000100800 */
[----:B------:R-:W-:Y:S02]  /*6bfa0*/  ISETP.NE.U32.AND P1, PT, R5, RZ, PT ;  /* 0x000000ff0500720c */ /* 0x000fe40003f25070 */
[----:B------:R-:W4:Y:S01]  /*6bfb0*/  LDL.LU R71, [R1+0x37dc] ;  /* 0x0037dc0001477983 */ /* 0x000f220000300800 */
[----:B------:R-:W-:Y:S02]  /*6bfc0*/  STL [R1+0x37b4], R84 ;  /* 0x0037b45401007387 */ /* 0x000fe40000100800 */
[----:B------:R-:W4:Y:S02]  /*6bfd0*/  LDL.LU R5, [R1+0x37e4] ;  /* 0x0037e40001057983 */ /* 0x000f240000300800 */
[----:B------:R-:W-:-:S05]  /*6bfe0*/  IMAD.MOV.U32 R7, RZ, RZ, R85 ;  /* 0x000000ffff077224 */ /* 0x000fca00078e0055 */
[----:B------:R1:W-:Y:S02]  /*6bff0*/  LDGSTS.E [R3+0x7f00], [R6.64], P2 ;  /* 0x07f0000006037fae */ /* 0x0003e40009121844 */
[----:B-1----:R-:W-:Y:S01]  /*6c000*/  IMAD.MOV.U32 R6, RZ, RZ, R83 ;  /* 0x000000ffff067224 */ /* 0x002fe200078e0053 */
[----:B------:R-:W-:-:S05]  /*6c010*/  MOV R7, R84 ;  /* 0x0000005400077202 */ /* 0x000fca0000000f00 */
[----:B------:R1:W-:Y:S01]  /*6c020*/  LDGSTS.E [R3+0x9800], [R6.64], P1 ;  /* 0x0980000006037fae */ /* 0x0003e20008921844 */
[----:B----4-:R-:W-:-:S05]  /*6c030*/  IADD3 R81, P2, R81, R243, RZ ;  /* 0x000000f351517210 */ /* 0x010fca0007f5e0ff */
[--C-:B------:R-:W-:Y:S02]  /*6c040*/  IMAD.X R82, R82, 0x1, R0.reuse, P2 ;  /* 0x0000000152527824 */ /* 0x100fe400010e0600 */
[----:B-1----:R-:W-:Y:S01]  /*6c050*/  IMAD.MOV.U32 R6, RZ, RZ, R81 ;  /* 0x000000ffff067224 */ /* 0x002fe200078e0051 */
[----:B------:R-:W-:Y:S02]  /*6c060*/  STL [R1+0x37c0], R81 ;  /* 0x0037c05101007387 */ /* 0x000fe40000100800 */
[----:B------:R-:W-:Y:S02]  /*6c070*/  MOV R7, R82 ;  /* 0x0000005200077202 */ /* 0x000fe40000000f00 */
[----:B---3--:R-:W-:Y:S01]  /*6c080*/  IADD3 R70, P3, R70, R243, RZ ;  /* 0x000000f346467210 */ /* 0x008fe20007f7e0ff */
[----:B------:R-:W-:Y:S04]  /*6c090*/  STL [R1+0x37bc], R82 ;  /* 0x0037bc5201007387 */ /* 0x000fe80000100800 */
[----:B------:R1:W-:Y:S01]  /*6c0a0*/  LDGSTS.E [R3+0x9900], [R6.64], P1 ;  /* 0x0990000006037fae */ /* 0x0003e20008921844 */
[----:B------:R-:W-:-:S03]  /*6c0b0*/  IMAD.X R80, R80, 0x1, R0, P3 ;  /* 0x0000000150507824 */ /* 0x000fc600018e0600 */
[----:B------:R3:W-:Y:S04]  /*6c0c0*/  STL [R1+0x37c8], R70 ;  /* 0x0037c84601007387 */ /* 0x0007e80000100800 */
[----:B------:R4:W-:Y:S01]  /*6c0d0*/  STL [R1+0x37c4], R80 ;  /* 0x0037c45001007387 */ /* 0x0009e20000100800 */
[----:B------:R-:W2:Y:S02]  /*6c0e0*/  LDL.LU R85, [R1+0x37ec] ;  /* 0x0037ec0001557983 */ /* 0x000ea40000300800 */
[----:B-1----:R-:W-:Y:S02]  /*6c0f0*/  IMAD.MOV.U32 R6, RZ, RZ, R70 ;  /* 0x000000ffff067224 */ /* 0x002fe400078e0046 */
[----:B---3--:R-:W3:Y:S01]  /*6c100*/  LDL.LU R70, [R1+0x37f0] ;  /* 0x0037f00001467983 */ /* 0x008ee20000300800 */
[----:B------:R-:W2:Y:S02]  /*6c110*/  LDL.LU R84, [R1+0x38b4] ;  /* 0x0038b40001547983 */ /* 0x000ea40000300800 */
[----:B------:R-:W2:Y:S02]  /*6c120*/  LDL.LU R83, [R1+0x38b8] ;  /* 0x0038b80001537983 */ /* 0x000ea40000300800 */
[----:B------:R-:W-:-:S05]  /*6c130*/  IMAD.MOV.U32 R7, RZ, RZ, R80 ;  /* 0x000000ffff077224 */ /* 0x000fca00078e0050 */
[----:B------:R1:W-:Y:S01]  /*6c140*/  LDGSTS.E [R3+0x9a00], [R6.64], P1 ;  /* 0x09a0000006037fae */ /* 0x0003e20008921844 */
[-C--:B------:R-:W-:Y:S02]  /*6c150*/  IADD3 R78, P2, R78, R243.reuse, RZ ;  /* 0x000000f34e4e7210 */ /* 0x080fe40007f5e0ff */
[----:B------:R-:W-:-:S03]  /*6c160*/  IADD3 R76, P3, R76, R243, RZ ;  /* 0x000000f34c4c7210 */ /* 0x000fc60007f7e0ff */
[----:B------:R-:W-:Y:S01]  /*6c170*/  IMAD.X R79, R79, 0x1, R0, P2 ;  /* 0x000000014f4f7824 */ /* 0x000fe200010e0600 */
[-C--:B------:R-:W-:Y:S02]  /*6c180*/  IADD3 R69, P2, R69, R243.reuse, RZ ;  /* 0x000000f345457210 */ /* 0x080fe40007f5e0ff */
[----:B------:R-:W-:Y:S01]  /*6c190*/  IADD3.X R77, R77, R0, RZ, P3, !PT ;  /* 0x000000004d4d7210 */ /* 0x000fe20001ffe4ff */
[----:B------:R-:W-:Y:S01]  /*6c1a0*/  STL [R1+0x37d0], R78 ;  /* 0x0037d04e01007387 */ /* 0x000fe20000100800 */
[----:B------:R4:W-:Y:S02]  /*6c1b0*/  STL [R1+0x37cc], R79 ;  /* 0x0037cc4f01007387 */ /* 0x0009e40000100800 */
[----:B-1----:R-:W-:Y:S02]  /*6c1c0*/  IMAD.MOV.U32 R6, RZ, RZ, R78 ;  /* 0x000000ffff067224 */ /* 0x002fe400078e004e */
[----:B------:R-:W-:Y:S01]  /*6c1d0*/  IMAD.MOV.U32 R7, RZ, RZ, R79 ;  /* 0x000000ffff077224 */ /* 0x000fe200078e004f */
[----:B------:R-:W-:Y:S01]  /*6c1e0*/  STL [R1+0x37d8], R76 ;  /* 0x0037d84c01007387 */ /* 0x000fe20000100800 */
[----:B------:R1:W-:Y:S02]  /*6c1f0*/  STL [R1+0x37d4], R77 ;  /* 0x0037d44d01007387 */ /* 0x0003e40000100800 */
[----:B------:R-:W2:Y:S02]  /*6c200*/  LDL.LU R82, [R1+0x38bc] ;  /* 0x0038bc0001527983 */ /* 0x000ea40000300800 */
[----:B------:R-:W2:Y:S01]  /*6c210*/  LDL.LU R81, [R1+0x38c0] ;  /* 0x0038c00001517983 */ /* 0x000ea20000300800 */
[----:B----4-:R-:W4:Y:S01]  /*6c220*/  LDL.LU R80, [R1+0x38c4] ;  /* 0x0038c40001507983 */ /* 0x010f220000300800 */
[----:B------:R-:W-:-:S03]  /*6c230*/  IADD3 R68, P3, R68, R243, RZ ;  /* 0x000000f344447210 */ /* 0x000fc60007f7e0ff */
[----:B------:R1:W-:Y:S01]  /*6c240*/  LDGSTS.E [R3+0x9b00], [R6.64], P1 ;  /* 0x09b0000006037fae */ /* 0x0003e20008921844 */
[----:B------:R-:W4:Y:S02]  /*6c250*/  LDL.LU R79, [R1+0x38c8] ;  /* 0x0038c800014f7983 */ /* 0x000f240000300800 */
[----:B------:R-:W-:Y:S02]  /*6c260*/  STL [R1+0x37e0], R69 ;  /* 0x0037e04501007387 */ /* 0x000fe40000100800 */
[----:B-1----:R-:W-:Y:S01]  /*6c270*/  IMAD.MOV.U32 R6, RZ, RZ, R76 ;  /* 0x000000ffff067224 */ /* 0x002fe200078e004c */
[----:B------:R-:W-:-:S05]  /*6c280*/  MOV R7, R77 ;  /* 0x0000004d00077202 */ /* 0x000fca0000000f00 */
[----:B------:R1:W-:Y:S01]  /*6c290*/  LDGSTS.E [R3+0x9c00], [R6.64], P1 ;  /* 0x09c0000006037fae */ /* 0x0003e20008921844 */
[--C-:B------:R-:W-:Y:S02]  /*6c2a0*/  IMAD.X R71, R71, 0x1, R0.reuse, P2 ;  /* 0x0000000147477824 */ /* 0x100fe400010e0600 */
[----:B------:R-:W-:-:S03]  /*6c2b0*/  IMAD.X R5, R5, 0x1, R0, P3 ;  /* 0x0000000105057824 */ /* 0x000fc600018e0600 */
[----:B------:R1:W-:Y:S01]  /*6c2c0*/  STL [R1+0x37dc], R71 ;  /* 0x0037dc4701007387 */ /* 0x0003e20000100800 */
[----:B------:R-:W-:Y:S02]  /*6c2d0*/  STL [R1+0x37e8], R68 ;  /* 0x0037e84401007387 */ /* 0x000fe40000100800 */
[----:B------:R-:W4:Y:S02]  /*6c2e0*/  LDL.LU R77, [R1+0x38d0] ;  /* 0x0038d000014d7983 */ /* 0x000f240000300800 */
[----:B------:R1:W-:Y:S02]  /*6c2f0*/  STL [R1+0x37e4], R5 ;  /* 0x0037e40501007387 */ /* 0x0003e40000100800 */
[----:B-1----:R-:W-:Y:S02]  /*6c300*/  MOV R7, R71 ;  /* 0x0000004700077202 */ /* 0x002fe40000000f00 */
[----:B------:R-:W4:Y:S01]  /*6c310*/  LDL.LU R71, [R1+0x38d8] ;  /* 0x0038d80001477983 */ /* 0x000f220000300800 */
[----:B------:R-:W4:Y:S02]  /*6c320*/  LDL.LU R78, [R1+0x38cc] ;  /* 0x0038cc00014e7983 */ /* 0x000f240000300800 */
[----:B------:R-:W4:Y:S02]  /*6c330*/  LDL.LU R76, [R1+0x38d4] ;  /* 0x0038d400014c7983 */ /* 0x000f240000300800 */
[----:B------:R-:W-:Y:S01]  /*6c340*/  IMAD.MOV.U32 R6, RZ, RZ, R69 ;  /* 0x000000ffff067224 */ /* 0x000fe200078e0045 */
[----:B------:R-:W-:Y:S01]  /*6c350*/  ISETP.GT.AND P2, PT, R4, 0x17, PT ;  /* 0x000000170400780c */ /* 0x000fe20003f44270 */
[----:B------:R-:W4:Y:S04]  /*6c360*/  LDL.LU R69, [R1+0x38e0] ;  /* 0x0038e00001457983 */ /* 0x000f280000300800 */
[----:B------:R1:W-:Y:S02]  /*6c370*/  LDGSTS.E [R3+0x9d00], [R6.64], P1 ;  /* 0x09d0000006037fae */ /* 0x0003e40008921844 */
[----:B-1----:R-:W-:-:S02]  /*6c380*/  IMAD.MOV.U32 R7, RZ, RZ, R5 ;  /* 0x000000ffff077224 */ /* 0x002fc400078e0005 */
[----:B------:R-:W-:Y:S01]  /*6c390*/  IMAD.MOV.U32 R6, RZ, RZ, R68 ;  /* 0x000000ffff067224 */ /* 0x000fe200078e0044 */
[----:B------:R-:W-:Y:S01]  /*6c3a0*/  SEL R5, RZ, 0x4, !P2 ;  /* 0x00000004ff057807 */ /* 0x000fe20005000000 */
[----:B------:R-:W4:Y:S04]  /*6c3b0*/  LDL.LU R68, [R1+0x38e8] ;  /* 0x0038e80001447983 */ /* 0x000f280000300800 */
[----:B------:R1:W-:Y:S01]  /*6c3c0*/  LDGSTS.E [R3+0x9e00], [R6.64], P1 ;  /* 0x09e0000006037fae */ /* 0x0003e20008921844 */
[----:B------:R-:W-:-:S04]  /*6c3d0*/  SEL R5, R5, RZ, !P0 ;  /* 0x000000ff05057207 */ /* 0x000fc80004000000 */
[----:B------:R-:W-:Y:S02]  /*6c3e0*/  ISETP.NE.U32.AND P2, PT, R5, RZ, PT ;  /* 0x000000ff0500720c */ /* 0x000fe40003f45070 */
[-C--:B---3--:R-:W-:Y:S02]  /*6c3f0*/  IADD3 R70, P3, R70, R243.reuse, RZ ;  /* 0x000000f346467210 */ /* 0x088fe40007f7e0ff */
[----:B--2---:R-:W-:-:S03]  /*6c400*/  IADD3 R83, P5, R83, R243, RZ ;  /* 0x000000f353537210 */ /* 0x004fc60007fbe0ff */
[----:B------:R-:W-:Y:S01]  /*6c410*/  IMAD.X R85, R85, 0x1, R0, P3 ;  /* 0x0000000155557824 */ /* 0x000fe200018e0600 */
[----:B------:R-:W-:Y:S01]  /*6c420*/  IADD3.X R84, R84, R0, RZ, P5, !PT ;  /* 0x0000000054547210 */ /* 0x000fe20002ffe4ff */
[----:B------:R2:W-:Y:S03]  /*6c430*/  STL [R1+0x37f0], R70 ;  /* 0x0037f04601007387 */ /* 0x0005e60000100800 */
[----:B------:R-:W-:Y:S02]  /*6c440*/  STL [R1+0x37ec], R85 ;  /* 0x0037ec5501007387 */ /* 0x000fe40000100800 */
[----:B-1----:R-:W-:Y:S02]  /*6c450*/  IMAD.MOV.U32 R6, RZ, RZ, R70 ;  /* 0x000000ffff067224 */ /* 0x002fe400078e0046 */
[----:B------:R-:W-:Y:S01]  /*6c460*/  STL [R1+0x38b8], R83 ;  /* 0x0038b85301007387 */ /* 0x000fe20000100800 */
[----:B--2---:R-:W2:Y:S01]  /*6c470*/  LDL.LU R70, [R1+0x38dc] ;  /* 0x0038dc0001467983 */ /* 0x004ea20000300800 */
[----:B------:R1:W-:Y:S02]  /*6c480*/  STL [R1+0x38b4], R84 ;  /* 0x0038b45401007387 */ /* 0x0003e40000100800 */
[----:B------:R-:W3:Y:S02]  /*6c490*/  LDL.LU R5, [R1+0x38e4] ;  /* 0x0038e40001057983 */ /* 0x000ee40000300800 */
[----:B------:R-:W-:-:S05]  /*6c4a0*/  IMAD.MOV.U32 R7, RZ, RZ, R85 ;  /* 0x000000ffff077224 */ /* 0x000fca00078e0055 */
[----:B------:R1:W-:Y:S02]  /*6c4b0*/  LDGSTS.E [R3+0x9f00], [R6.64], P1 ;  /* 0x09f0000006037fae */ /* 0x0003e40008921844 */
[----:B-1----:R-:W-:Y:S02]  /*6c4c0*/  MOV R7, R84 ;  /* 0x0000005400077202 */ /* 0x002fe40000000f00 */
        /* <DEDUP_REMOVED lines=10> */
[----:B------:R-:W-:-:S05]  /*6c570*/  IMAD.MOV.U32 R6, RZ, RZ, R83 ;  /* 0x000000ffff067224 */ /* 0x000fca00078e0053 */
[----:B------:R1:W-:Y:S01]  /*6c580*/  LDGSTS.E [R3+0xb800], [R6.64], P2 ;  /* 0x0b80000006037fae */ /* 0x0003e20009121844 */
[----:B------:R-:W-:-:S05]  /*6c590*/  IADD3 R77, P1, R77, R243, RZ ;  /* 0x000000f34d4d7210 */ /* 0x000fca0007f3e0ff */
[----:B------:R-:W-:Y:S01]  /*6c5a0*/  STL [R1+0x38d0], R77 ;  /* 0x0038d04d01007387 */ /* 0x000fe20000100800 */
[----:B------:R-:W-:Y:S01]  /*6c5b0*/  IADD3 R71, P3, R71, R243, RZ ;  /* 0x000000f347477210 */ /* 0x000fe20007f7e0ff */
[----:B------:R-:W-:-:S05]  /*6c5c0*/  IMAD.X R78, R78, 0x1, R0, P1 ;  /* 0x000000014e4e7824 */ /* 0x000fca00008e0600 */
[----:B------:R2:W-:Y:S01]  /*6c5d0*/  STL [R1+0x38cc], R78 ;  /* 0x0038cc4e01007387 */ /* 0x0005e20000100800 */
[----:B------:R-:W-:Y:S02]  /*6c5e0*/  STL [R1+0x38d8], R71 ;  /* 0x0038d84701007387 */ /* 0x000fe40000100800 */
[----:B------:R-:W3:Y:S01]  /*6c5f0*/  LDL.LU R87, [R1+0x38ec] ;  /* 0x0038ec0001577983 */ /* 0x000ee20000300800 */
[----:B------:R-:W-:Y:S01]  /*6c600*/  IADD3.X R76, R76, R0, RZ, P3, !PT ;  /* 0x000000004c4c7210 */ /* 0x000fe20001ffe4ff */
[----:B-1----:R-:W-:Y:S01]  /*6c610*/  IMAD.MOV.U32 R6, RZ, RZ, R81 ;  /* 0x000000ffff067224 */ /* 0x002fe200078e0051 */
[----:B------:R-:W-:-:S03]  /*6c620*/  MOV R7, R82 ;  /* 0x0000005200077202 */ /* 0x000fc60000000f00 */
[----:B------:R1:W-:Y:S01]  /*6c630*/  STL [R1+0x38d4], R76 ;  /* 0x0038d44c01007387 */ /* 0x0003e20000100800 */
[----:B------:R-:W3:Y:S02]  /*6c640*/  LDL.LU R85, [R1+0x39b4] ;  /* 0x0039b40001557983 */ /* 0x000ee40000300800 */
[----:B------:R-:W3:Y:S02]  /*6c650*/  LDL.LU R83, [R1+0x39bc] ;  /* 0x0039bc0001537983 */ /* 0x000ee40000300800 */
[----:B------:R-:W3:Y:S01]  /*6c660*/  LDL.LU R82, [R1+0x39c0] ;  /* 0x0039c00001527983 */ /* 0x000ee20000300800 */
[----:B------:R1:W-:Y:S04]  /*6c670*/  LDGSTS.E [R3+0xb900], [R6.64], P2 ;  /* 0x0b90000006037fae */ /* 0x0003e80009121844 */
[----:B------:R-:W3:Y:S01]  /*6c680*/  LDL.LU R81, [R1+0x39c4] ;  /* 0x0039c40001517983 */ /* 0x000ee20000300800 */
[----:B-1----:R-:W-:-:S03]  /*6c690*/  IMAD.MOV.U32 R7, RZ, RZ, R80 ;  /* 0x000000ffff077224 */ /* 0x002fc600078e0050 */
[----:B----4-:R-:W4:Y:S01]  /*6c6a0*/  LDL.LU R80, [R1+0x39c8] ;  /* 0x0039c80001507983 */ /* 0x010f220000300800 */
[----:B------:R-:W-:Y:S01]  /*6c6b0*/  IMAD.MOV.U32 R6, RZ, RZ, R79 ;  /* 0x000000ffff067224 */ /* 0x000fe200078e004f */
[----:B------:R-:W-:-:S04]  /*6c6c0*/  IADD3 R69, P1, R69, R243, RZ ;  /* 0x000000f345457210 */ /* 0x000fc80007f3e0ff */
[----:B------:R1:W-:Y:S01]  /*6c6d0*/  LDGSTS.E [R3+0xba00], [R6.64], P2 ;  /* 0x0ba0000006037fae */ /* 0x0003e20009121844 */
[----:B------:R-:W-:-:S03]  /*6c6e0*/  IADD3 R68, P3, R68, R243, RZ ;  /* 0x000000f344447210 */ /* 0x000fc60007f7e0ff */
[----:B------:R1:W-:Y:S02]  /*6c6f0*/  STL [R1+0x38e0], R69 ;  /* 0x0038e04501007387 */ /* 0x0003e40000100800 */
[----:B-1----:R-:W-:Y:S02]  /*6c700*/  IMAD.MOV.U32 R6, RZ, RZ, R77 ;  /* 0x000000ffff067224 */ /* 0x002fe400078e004d */
[----:B------:R-:W-:-:S05]  /*6c710*/  IMAD.MOV.U32 R7, RZ, RZ, R78 ;  /* 0x000000ffff077224 */ /* 0x000fca00078e004e */
[----:B------:R1:W-:Y:S02]  /*6c720*/  LDGSTS.E [R3+0xbb00], [R6.64], P2 ;  /* 0x0bb0000006037fae */ /* 0x0003e40009121844 */
[----:B-1----:R-:W-:Y:S01]  /*6c730*/  IMAD.MOV.U32 R6, RZ, RZ, R71 ;  /* 0x000000ffff067224 */ /* 0x002fe200078e0047 */
[----:B------:R-:W-:-:S05]  /*6c740*/  MOV R7, R76 ;  /* 0x0000004c00077202 */ /* 0x000fca0000000f00 */
[----:B------:R1:W-:Y:S02]  /*6c750*/  LDGSTS.E [R3+0xbc00], [R6.64], P2 ;  /* 0x0bc0000006037fae */ /* 0x0003e40009121844 */
[----:B-1----:R-:W-:Y:S02]  /*6c760*/  IMAD.MOV.U32 R6, RZ, RZ, R69 ;  /* 0x000000ffff067224 */ /* 0x002fe400078e0045 */
[--C-:B--2---:R-:W-:Y:S02]  /*6c770*/  IMAD.X R70, R70, 0x1, R0.reuse, P1 ;  /* 0x0000000146467824 */ /* 0x104fe400008e0600 */
[----:B---3--:R-:W-:-:S03]  /*6c780*/  IMAD.X R5, R5, 0x1, R0, P3 ;  /* 0x0000000105057824 */ /* 0x008fc600018e0600 */
[----:B------:R-:W-:Y:S01]  /*6c790*/  STL [R1+0x38dc], R70 ;  /* 0x0038dc4601007387 */ /* 0x000fe20000100800 */
[----:B------:R-:W-:Y:S01]  /*6c7a0*/  MOV R7, R70 ;  /* 0x0000004600077202 */ /* 0x000fe20000000f00 */
[----:B------:R1:W-:Y:S02]  /*6c7b0*/  STL [R1+0x38e8], R68 ;  /* 0x0038e84401007387 */ /* 0x0003e40000100800 */
[----:B------:R-:W2:Y:S01]  /*6c7c0*/  LDL.LU R78, [R1+0x39d0] ;  /* 0x0039d000014e7983 */ /* 0x000ea20000300800 */
[----:B------:R3:W-:Y:S01]  /*6c7d0*/  STL [R1+0x38e4], R5 ;  /* 0x0038e40501007387 */ /* 0x0007e20000100800 */
[----:B------:R-:W2:Y:S02]  /*6c7e0*/  LDL.LU R76, [R1+0x39d8] ;  /* 0x0039d800014c7983 */ /* 0x000ea40000300800 */
[----:B------:R-:W2:Y:S01]  /*6c7f0*/  LDL.LU R79, [R1+0x39cc] ;  /* 0x0039cc00014f7983 */ /* 0x000ea20000300800 */
[----:B------:R1:W-:Y:S01]  /*6c800*/  LDGSTS.E [R3+0xbd00], [R6.64], P2 ;  /* 0x0bd0000006037fae */ /* 0x0003e20009121844 */
[----:B------:R-:W2:Y:S02]  /*6c810*/  LDL.LU R77, [R1+0x39d4] ;  /* 0x0039d400014d7983 */ /* 0x000ea40000300800 */
[----:B------:R-:W2:Y:S02]  /*6c820*/  LDL.LU R69, [R1+0x39dc] ;  /* 0x0039dc0001457983 */ /* 0x000ea40000300800 */
[----:B-1----:R-:W-:-:S02]  /*6c830*/  IMAD.MOV.U32 R6, RZ, RZ, R68 ;  /* 0x000000ffff067224 */ /* 0x002fc400078e0044 */
[----:B------:R-:W2:Y:S01]  /*6c840*/  LDL.LU R68, [R1+0x39e0] ;  /* 0x0039e00001447983 */ /* 0x000ea20000300800 */
[----:B------:R-:W2:Y:S02]  /*6c850*/  LDL.LU R71, [R1+0x39e4] ;  /* 0x0039e40001477983 */ /* 0x000ea40000300800 */
[----:B------:R-:W2:Y:S02]  /*6c860*/  LDL.LU R70, [R1+0x39e8] ;  /* 0x0039e80001467983 */ /* 0x000ea40000300800 */
[----:B------:R-:W-:-:S05]  /*6c870*/  IMAD.MOV.U32 R7, RZ, RZ, R5 ;  /* 0x000000ffff077224 */ /* 0x000fca00078e0005 */
[----:B------:R1:W-:Y:S01]  /*6c880*/  LDGSTS.E [R3+0xbe00], [R6.64], P2 ;  /* 0x0be0000006037fae */ /* 0x0003e20009121844 */
[----:B------:R-:W-:Y:S02]  /*6c890*/  ISETP.GT.AND P1, PT, R4, 0x1b, PT ;  /* 0x0000001b0400780c */ /* 0x000fe40003f24270 */
[----:B------:R-:W-:-:S05]  /*6c8a0*/  IADD3 R86, P3, R86, R243, RZ ;  /* 0x000000f356567210 */ /* 0x000fca0007f7e0ff */
[----:B-1----:R-:W-:Y:S01]  /*6c8b0*/  IMAD.MOV.U32 R6, RZ, RZ, R86 ;  /* 0x000000ffff067224 */ /* 0x002fe200078e0056 */
[----:B------:R-:W-:Y:S02]  /*6c8c0*/  IADD3 R84, P5, R84, R243, RZ ;  /* 0x000000f354547210 */ /* 0x000fe40007fbe0ff */
[----:B---3--:R-:W-:Y:S01]  /*6c8d0*/  SEL R5, RZ, 0x4, !P1 ;  /* 0x00000004ff057807 */ /* 0x008fe20004800000 */
[----:B------:R-:W-:Y:S03]  /*6c8e0*/  STL [R1+0x38f0], R86 ;  /* 0x0038f05601007387 */ /* 0x000fe60000100800 */
[----:B------:R-:W-:Y:S01]  /*6c8f0*/  SEL R5, R5, RZ, !P0 ;  /* 0x000000ff05057207 */ /* 0x000fe20004000000 */
[----:B------:R-:W-:-:S04]  /*6c900*/  IMAD.X R87, R87, 0x1, R0, P3 ;  /* 0x0000000157577824 */ /* 0x000fc800018e0600 */
[----:B------:R-:W-:-:S05]  /*6c910*/  IMAD.MOV.U32 R7, RZ, RZ, R87 ;  /* 0x000000ffff077224 */ /* 0x000fca00078e0057 */
[----:B------:R1:W-:Y:S01]  /*6c920*/  LDGSTS.E [R3+0xbf00], [R6.64], P2 ;  /* 0x0bf0000006037fae */ /* 0x0003e20009121844 */
[-C--:B------:R-:W-:Y:S02]  /*6c930*/  IADD3 R82, P2, R82, R243.reuse, RZ ;  /* 0x000000f352527210 */ /* 0x080fe40007f5e0ff */
[----:B------:R-:W-:Y:S01]  /*6c940*/  IADD3.X R85, R85, R0, RZ, P5, !PT ;  /* 0x0000000055557210 */ /* 0x000fe20002ffe4ff */
[----:B------:R3:W-:Y:S01]  /*6c950*/  STL [R1+0x38ec], R87 ;  /* 0x0038ec5701007387 */ /* 0x0007e20000100800 */
[----:B------:R-:W-:Y:S02]  /*6c960*/  STL [R1+0x39b8], R84 ;  /* 0x0039b85401007387 */ /* 0x000fe40000100800 */
[----:B------:R-:W-:Y:S01]  /*6c970*/  IMAD.X R83, R83, 0x1, R0, P2 ;  /* 0x0000000153537824 */ /* 0x000fe200010e0600 */
[----:B------:R-:W-:Y:S01]  /*6c980*/  STL [R1+0x39b4], R85 ;  /* 0x0039b45501007387 */ /* 0x000fe20000100800 */
[----:B------:R-:W-:Y:S01]  /*6c990*/  STL [R1+0x39c0], R82 ;  /* 0x0039c05201007387 */ /* 0x000fe20000100800 */
[----:B----4-:R-:W-:-:S02]  /*6c9a0*/  IADD3 R80, P3, R80, R243, RZ ;  /* 0x000000f350507210 */ /* 0x010fc40007f7e0ff */
[----:B------:R-:W-:Y:S03]  /*6c9b0*/  STL [R1+0x39bc], R83 ;  /* 0x0039bc5301007387 */ /* 0x000fe60000100800 */
[----:B------:R-:W-:Y:S01]  /*6c9c0*/  IMAD.X R81, R81, 0x1, R0, P3 ;  /* 0x0000000151517824 */ /* 0x000fe200018e0600 */
[----:B------:R-:W-:Y:S01]  /*6c9d0*/  STL [R1+0x39c8], R80 ;  /* 0x0039c85001007387 */ /* 0x000fe20000100800 */
[----:B------:R-:W4:Y:S01]  /*6c9e0*/  LDL.LU R88, [R1+0x39ec] ;  /* 0x0039ec0001587983 */ /* 0x000f220000300800 */
[----:B------:R-:W-:Y:S02]  /*6c9f0*/  ISETP.NE.U32.AND P1, PT, R5, RZ, PT ;  /* 0x000000ff0500720c */ /* 0x000fe40003f25070 */
[----:B------:R-:W-:Y:S01]  /*6ca00*/  STL [R1+0x39c4], R81 ;  /* 0x0039c45101007387 */ /* 0x000fe20000100800 */
[----:B------:R-:W4:Y:S02]  /*6ca10*/  LDL.LU R5, [R1+0x39f0] ;  /* 0x0039f00001057983 */ /* 0x000f240000300800 */
[----:B-1----:R-:W-:Y:S01]  /*6ca20*/  IMAD.MOV.U32 R6, RZ, RZ, R84 ;  /* 0x000000ffff067224 */ /* 0x002fe200078e0054 */
[----:B------:R-:W-:-:S07]  /*6ca30*/  MOV R7, R85 ;  /* 0x0000005500077202 */ /* 0x000fce0000000f00 */
[----:B------:R1:W-:Y:S02]  /*6ca40*/  LDGSTS.E [R3+0xd800], [R6.64], P1 ;  /* 0x0d80000006037fae */ /* 0x0003e40008921844 */
[----:B-1----:R-:W-:Y:S01]  /*6ca50*/  IMAD.MOV.U32 R6, RZ, RZ, R82 ;  /* 0x000000ffff067224 */ /* 0x002fe200078e0052 */
[----:B------:R-:W-:-:S05]  /*6ca60*/  MOV R7, R83 ;  /* 0x0000005300077202 */ /* 0x000fca0000000f00 */
[----:B------:R1:W-:Y:S02]  /*6ca70*/  LDGSTS.E [R3+0xd900], [R6.64], P1 ;  /* 0x0d90000006037fae */ /* 0x0003e40008921844 */
[----:B-1----:R-:W-:Y:S02]  /*6ca80*/  IMAD.MOV.U32 R6, RZ, RZ, R80 ;  /* 0x000000ffff067224 */ /* 0x002fe400078e0050 */
[----:B------:R-:W-:-:S05]  /*6ca90*/  IMAD.MOV.U32 R7, RZ, RZ, R81 ;  /* 0x000000ffff077224 */ /* 0x000fca00078e0051 */
[----:B------:R1:W-:Y:S01]  /*6caa0*/  LDGSTS.E [R3+0xda00], [R6.64], P1 ;  /* 0x0da0000006037fae */ /* 0x0003e20008921844 */
[-C--:B--2---:R-:W-:Y:S02]  /*6cab0*/  IADD3 R78, P2, R78, R243.reuse, RZ ;  /* 0x000000f34e4e7210 */ /* 0x084fe40007f5e0ff */
[----:B------:R-:W-:-:S03]  /*6cac0*/  IADD3 R76, P3, R76, R243, RZ ;  /* 0x000000f34c4c7210 */ /* 0x000fc60007f7e0ff */
[----:B------:R-:W-:Y:S01]  /*6cad0*/  IMAD.X R79, R79, 0x1, R0, P2 ;  /* 0x000000014f4f7824 */ /* 0x000fe200010e0600 */
[----:B------:R-:W-:Y:S01]  /*6cae0*/  IADD3.X R77, R77, R0, RZ, P3, !PT ;  /* 0x000000004d4d7210 */ /* 0x000fe20001ffe4ff */
[----:B------:R-:W-:Y:S01]  /*6caf0*/  STL [R1+0x39d0], R78 ;  /* 0x0039d04e01007387 */ /* 0x000fe20000100800 */
[----:B-1----:R-:W-:Y:S02]  /*6cb00*/  IMAD.MOV.U32 R6, RZ, RZ, R78 ;  /* 0x000000ffff067224 */ /* 0x002fe400078e004e */
[----:B------:R-:W-:Y:S02]  /*6cb10*/  IMAD.MOV.U32 R7, RZ, RZ, R79 ;  /* 0x000000ffff077224 */ /* 0x000fe400078e004f */
[----:B------:R-:W-:Y:S01]  /*6cb20*/  STL [R1+0x39cc], R79 ;  /* 0x0039cc4f01007387 */ /* 0x000fe20000100800 */
[----:B------:R-:W-:Y:S01]  /*6cb30*/  STL [R1+0x39d8], R76 ;  /* 0x0039d84c01007387 */ /* 0x000fe20000100800 */
[-C--:B------:R-:W-:Y:S02]  /*6cb40*/  IADD3 R68, P2, R68, R243.reuse, RZ ;  /* 0x000000f344447210 */ /* 0x080fe40007f5e0ff */
[----:B------:R-:W-:Y:S01]  /*6cb50*/  IADD3 R70, P3, R70, R243, RZ ;  /* 0x000000f346467210 */ /* 0x000fe20007f7e0ff */
[----:B------:R1:W-:Y:S02]  /*6cb60*/  LDGSTS.E [R3+0xdb00], [R6.64], P1 ;  /* 0x0db0000006037fae */ /* 0x0003e40008921844 */
[----:B------:R-:W-:-:S02]  /*6cb70*/  IMAD.X R69, R69, 0x1, R0, P2 ;  /* 0x0000000145457824 */ /* 0x000fc400010e0600 */
[----:B------:R-:W-:Y:S01]  /*6cb80*/  STL [R1+0x39d4], R77 ;  /* 0x0039d44d01007387 */ /* 0x000fe20000100800 */
[----:B------:R-:W-:Y:S02]  /*6cb90*/  STL [R1+0x39e0], R68 ;  /* 0x0039e04401007387 */ /* 0x000fe40000100800 */
[----:B------:R-:W-:Y:S01]  /*6cba0*/  IMAD.X R71, R71, 0x1, R0, P3 ;  /* 0x0000000147477824 */ /* 0x000fe200018e0600 */
[----:B------:R2:W-:Y:S01]  /*6cbb0*/  STL [R1+0x39dc], R69 ;  /* 0x0039dc4501007387 */ /* 0x0005e20000100800 */
[----:B------:R-:W-:Y:S02]  /*6cbc0*/  STL [R1+0x39e8], R70 ;  /* 0x0039e84601007387 */ /* 0x000fe40000100800 */
[----:B---3--:R-:W3:Y:S02]  /*6cbd0*/  LDL.LU.64 R86, [R1+0x3220] ;  /* 0x0032200001567983 */ /* 0x008ee40000300a00 */
[----:B-1----:R-:W-:Y:S01]  /*6cbe0*/  IMAD.MOV.U32 R6, RZ, RZ, R76 ;  /* 0x000000ffff067224 */ /* 0x002fe200078e004c */
[----:B------:R-:W-:Y:S01]  /*6cbf0*/  MOV R7, R77 ;  /* 0x0000004d00077202 */ /* 0x000fe20000000f00 */
[----:B------:R1:W-:Y:S04]  /*6cc00*/  STL [R1+0x39e4], R71 ;  /* 0x0039e44701007387 */ /* 0x0003e80000100800 */
[----:B------:R1:W-:Y:S02]  /*6cc10*/  LDGSTS.E [R3+0xdc00], [R6.64], P1 ;  /* 0x0dc0000006037fae */ /* 0x0003e40008921844 */
[----:B-1----:R-:W-:Y:S01]  /*6cc20*/  IMAD.MOV.U32 R6, RZ, RZ, R68 ;  /* 0x000000ffff067224 */ /* 0x002fe200078e0044 */
[----:B------:R-:W-:-:S02]  /*6cc30*/  MOV R7, R69 ;  /* 0x0000004500077202 */ /* 0x000fc40000000f00 */
[----:B--2---:R-:W2:Y:S04]  /*6cc40*/  LDL.LU.64 R68, [R1+0x3218] ;  /* 0x0032180001447983 */ /* 0x004ea80000300a00 */
[----:B------:R1:W-:Y:S02]  /*6cc50*/  LDGSTS.E [R3+0xdd00], [R6.64], P1 ;  /* 0x0dd0000006037fae */ /* 0x0003e40008921844 */
[----:B-1----:R-:W-:Y:S02]  /*6cc60*/  IMAD.MOV.U32 R6, RZ, RZ, R70 ;  /* 0x000000ffff067224 */ /* 0x002fe400078e0046 */
[----:B------:R-:W-:Y:S02]  /*6cc70*/  IMAD.MOV.U32 R7, RZ, RZ, R71 ;  /* 0x000000ffff077224 */ /* 0x000fe400078e0047 */
[----:B------:R-:W2:Y:S01]  /*6cc80*/  LDL.LU.64 R70, [R1+0x3210] ;  /* 0x0032100001467983 */ /* 0x000ea20000300a00 */
[----:B------:R-:W2:Y:S02]  /*6cc90*/  LDL.LU.64 R76, [R1+0x3208] ;  /* 0x00320800014c7983 */ /* 0x000ea40000300a00 */
[----:B------:R-:W2:Y:S02]  /*6cca0*/  LDL.LU.64 R78, [R1+0x3200] ;  /* 0x00320000014e7983 */ /* 0x000ea40000300a00 */
[----:B------:R-:W2:Y:S01]  /*6ccb0*/  LDL.LU.64 R80, [R1+0x31f8] ;  /* 0x0031f80001507983 */ /* 0x000ea20000300a00 */
[----:B------:R-:W2:Y:S01]  /*6ccc0*/  LDL.LU.64 R82, [R1+0x31f0] ;  /* 0x0031f00001527983 */ /* 0x000ea20000300a00 */
[----:B------:R-:W2:Y:S03]  /*6ccd0*/  LDL.LU.64 R84, [R1+0x31e8] ;  /* 0x0031e80001547983 */ /* 0x000ea60000300a00 */
[----:B------:R-:W1:Y:S04]  /*6cce0*/  S2R R241, SR_TID.X ;  /* 0x0000000000f17919 */ /* 0x000e680000002100 */
[----:B------:R2:W-:Y:S01]  /*6ccf0*/  LDGSTS.E [R3+0xde00], [R6.64], P1 ;  /* 0x0de0000006037fae */ /* 0x0005e20008921844 */
[----:B----4-:R-:W-:-:S05]  /*6cd00*/  IADD3 R5, P2, R5, R243, RZ ;  /* 0x000000f305057210 */ /* 0x010fca0007f5e0ff */
[----:B------:R-:W-:Y:S01]  /*6cd10*/  IMAD.X R88, R88, 0x1, R0, P2 ;  /* 0x0000000158587824 */ /* 0x000fe200010e0600 */
[----:B------:R4:W-:Y:S04]  /*6cd20*/  STL [R1+0x39f0], R5 ;  /* 0x0039f00501007387 */ /* 0x0009e80000100800 */
[----:B------:R2:W-:Y:S01]  /*6cd30*/  STL [R1+0x39ec], R88 ;  /* 0x0039ec5801007387 */ /* 0x0005e20000100800 */
[----:B------:R-:W2:Y:S02]  /*6cd40*/  LDL.LU.64 R92, [R1+0x31e0] ;  /* 0x0031e000015c7983 */ /* 0x000ea40000300a00 */
[----:B------:R-:W2:Y:S02]  /*6cd50*/  LDL.LU.64 R102, [R1+0x31c0] ;  /* 0x0031c00001667983 */ /* 0x000ea40000300a00 */
[----:B------:R-:W2:Y:S01]  /*6cd60*/  LDL.LU.64 R94, [R1+0x31a0] ;  /* 0x0031a000015e7983 */ /* 0x000ea20000300a00 */
[----:B------:R-:W2:Y:S01]  /*6cd70*/  LDL.LU.64 R96, [R1+0x3180] ;  /* 0x0031800001607983 */ /* 0x000ea20000300a00 */
[----:B------:R-:W2:Y:S02]  /*6cd80*/  LDL.LU.64 R100, [R1+0x3160] ;  /* 0x0031600001647983 */ /* 0x000ea40000300a00 */
[----:B------:R-:W2:Y:S01]  /*6cd90*/  LDL.LU.64 R98, [R1+0x3140] ;  /* 0x0031400001627983 */ /* 0x000ea20000300a00 */
[----:B-1----:R-:W-:-:S02]  /*6cda0*/  LOP3.LUT R132, R241, 0x1f, RZ, 0xc0, !PT ;  /* 0x0000001ff1847812 */ /* 0x002fc400078ec0ff */
[----:B------:R-:W-:Y:S02]  /*6cdb0*/  ISETP.GT.AND P2, PT, R4, 0x1f, PT ;  /* 0x0000001f0400780c */ /* 0x000fe40003f44270 */
[----:B------:R-:W-:Y:S01]  /*6cdc0*/  ISETP.GE.AND P3, PT, R132, R4, PT ;  /* 0x000000048400720c */ /* 0x000fe20003f66270 */
[----:B------:R-:W-:Y:S02]  /*6cdd0*/  MOV R4, R5 ;  /* 0x0000000500047202 */ /* 0x000fe40000000f00 */
[----:B----4-:R-:W-:-:S05]  /*6cde0*/  IMAD.MOV.U32 R5, RZ, RZ, R88 ;  /* 0x000000ffff057224 */ /* 0x010fca00078e0058 */
[----:B------:R1:W-:Y:S02]  /*6cdf0*/  LDGSTS.E [R3+0xdf00], [R4.64], P1 ;  /* 0x0df0000004037fae */ /* 0x0003e40008921844 */
[----:B-1----:R-:W-:Y:S02]  /*6ce00*/  SEL R5, RZ, 0x4, !P2 ;  /* 0x00000004ff057807 */ /* 0x002fe40005000000 */
[----:B------:R-:W-:Y:S02]  /*6ce10*/  SEL R4, RZ, 0x4, P3 ;  /* 0x00000004ff047807 */ /* 0x000fe40001800000 */
[----:B------:R-:W-:Y:S02]  /*6ce20*/  SEL R5, R5, RZ, !P0 ;  /* 0x000000ff05057207 */ /* 0x000fe40004000000 */
[----:B------:R-:W-:Y:S02]  /*6ce30*/  SEL R4, R4, RZ, !P0 ;  /* 0x000000ff04047207 */ /* 0x000fe40004000000 */
[----:B------:R-:W-:-:S02]  /*6ce40*/  ISETP.NE.U32.AND P1, PT, R5, RZ, PT ;  /* 0x000000ff0500720c */ /* 0x000fc40003f25070 */
[----:B------:R-:W-:Y:S02]  /*6ce50*/  ISETP.NE.U32.AND P0, PT, R4, RZ, PT ;  /* 0x000000ff0400720c */ /* 0x000fe40003f05070 */
[----:B------:R-:W-:-:S05]  /*6ce60*/  MOV R133, c[0x0][0x18c] ;  /* 0x0000630000857a02 */ /* 0x000fca0000000f00 */
[----:B------:R-:W-:-:S04]  /*6ce70*/  IMAD.SHL.U32 R133, R133, 0x20, RZ ;  /* 0x0000002085857824 */ /* 0x000fc800078e00ff */
[----:B------:R-:W-:Y:S01]  /*6ce80*/  IMAD.SHL.U32 R133, R133, 0x4, RZ ;  /* 0x0000000485857824 */ /* 0x000fe200078e00ff */
[----:B---3--:R-:W-:-:S05]  /*6ce90*/  IADD3 R5, P2, R86, R243, RZ ;  /* 0x000000f356057210 */ /* 0x008fca0007f5e0ff */
[----:B------:R-:W-:Y:S01]  /*6cea0*/  IMAD.X R4, R87, 0x1, R0, P2 ;  /* 0x0000000157047824 */ /* 0x000fe200010e0600 */
[----:B--2---:R-:W-:-:S05]  /*6ceb0*/  IADD3 R7, P2, R68, R243, RZ ;  /* 0x000000f344077210 */ /* 0x004fca0007f5e0ff */
[----:B------:R-:W-:Y:S01]  /*6cec0*/  IMAD.X R6, R69, 0x1, R0, P2 ;  /* 0x0000000145067824 */ /* 0x000fe200010e0600 */
[----:B------:R-:W-:-:S04]  /*6ced0*/  IADD3 R69, P2, R70, R243, RZ ;  /* 0x000000f346457210 */ /* 0x000fc80007f5e0ff */
[----:B------:R-:W-:Y:S01]  /*6cee0*/  IADD3.X R68, R71, R0, RZ, P2, !PT ;  /* 0x0000000047447210 */ /* 0x000fe200017fe4ff */
[----:B------:R-:W-:-:S05]  /*6cef0*/  IADD3 R71, P2, R76, R243, RZ ;  /* 0x000000f34c477210 */ /* 0x000fca0007f5e0ff */
[----:B------:R-:W-:Y:S01]  /*6cf00*/  IMAD.X R70, R77, 0x1, R0, P2 ;  /* 0x000000014d467824 */ /* 0x000fe200010e0600 */
[----:B------:R-:W-:-:S05]  /*6cf10*/  IADD3 R77, P2, R78, R243, RZ ;  /* 0x000000f34e4d7210 */ /* 0x000fca0007f5e0ff */
[----:B------:R-:W-:Y:S01]  /*6cf20*/  IMAD.X R76, R79, 0x1, R0, P2 ;  /* 0x000000014f4c7824 */ /* 0x000fe200010e0600 */
[----:B------:R-:W-:Y:S02]  /*6cf30*/  IADD3 R79, P2, R80, R243, RZ ;  /* 0x000000f3504f7210 */ /* 0x000fe40007f5e0ff */
[----:B------:R-:W-:-:S03]  /*6cf40*/  LOP3.LUT R5, R5, R4, RZ, 0x3c, !PT ;  /* 0x0000000405057212 */ /* 0x000fc600078e3cff */
[----:B------:R-:W-:Y:S01]  /*6cf50*/  IMAD.X R78, R81, 0x1, R0, P2 ;  /* 0x00000001514e7824 */ /* 0x000fe200010e0600 */
[----:B------:R-:W-:Y:S02]  /*6cf60*/  IADD3 R81, P2, R82, R243, RZ ;  /* 0x000000f352517210 */ /* 0x000fe40007f5e0ff */
[----:B------:R-:W-:Y:S02]  /*6cf70*/  LOP3.LUT R7, R7, R6, RZ, 0x3c, !PT ;  /* 0x0000000607077212 */ /* 0x000fe400078e3cff */
[----:B------:R-:W-:Y:S02]  /*6cf80*/  LOP3.LUT R69, R69, R68, RZ, 0x3c, !PT ;  /* 0x0000004445457212 */ /* 0x000fe400078e3cff */
[----:B------:R-:W-:Y:S02]  /*6cf90*/  LOP3.LUT R71, R71, R70, RZ, 0x3c, !PT ;  /* 0x0000004647477212 */ /* 0x000fe400078e3cff */
[----:B------:R-:W-:Y:S02]  /*6cfa0*/  IADD3.X R80, R83, R0, RZ, P2, !PT ;  /* 0x0000000053507210 */ /* 0x000fe400017fe4ff */
[----:B------:R-:W-:-:S02]  /*6cfb0*/  LOP3.LUT R4, R5, R4, RZ, 0x3c, !PT ;  /* 0x0000000405047212 */ /* 0x000fc400078e3cff */
[----:B------:R-:W-:Y:S02]  /*6cfc0*/  LOP3.LUT R77, R77, R76, RZ, 0x3c, !PT ;  /* 0x0000004c4d4d7212 */ /* 0x000fe400078e3cff */
[----:B------:R-:W-:Y:S02]  /*6cfd0*/  LOP3.LUT R6, R7, R6, RZ, 0x3c, !PT ;  /* 0x0000000607067212 */ /* 0x000fe400078e3cff */
[----:B------:R-:W-:Y:S02]  /*6cfe0*/  LOP3.LUT R79, R79, R78, RZ, 0x3c, !PT ;  /* 0x0000004e4f4f7212 */ /* 0x000fe400078e3cff */
[----:B------:R-:W-:Y:S02]  /*6cff0*/  LOP3.LUT R68, R69, R68, RZ, 0x3c, !PT ;  /* 0x0000004445447212 */ /* 0x000fe400078e3cff */
[----:B------:R-:W-:Y:S02]  /*6d000*/  LOP3.LUT R81, R81, R80, RZ, 0x3c, !PT ;  /* 0x0000005051517212 */ /* 0x000fe400078e3cff */
[----:B------:R-:W-:-:S02]  /*6d010*/  LOP3.LUT R70, R71, R70, RZ, 0x3c, !PT ;  /* 0x0000004647467212 */ /* 0x000fc400078e3cff */
[----:B------:R-:W-:Y:S02]  /*6d020*/  LOP3.LUT R5, R5, R4, RZ, 0x3c, !PT ;  /* 0x0000000405057212 */ /* 0x000fe400078e3cff */
[----:B------:R-:W-:Y:S01]  /*6d030*/  LOP3.LUT R76, R77, R76, RZ, 0x3c, !PT ;  /* 0x0000004c4d4c7212 */ /* 0x000fe200078e3cff */
[----:B------:R-:W-:Y:S01]  /*6d040*/  IADD3 R83, P2, R84, R243, RZ ;  /* 0x000000f354537210 */ /* 0x000fe20007f5e0ff */
[----:B------:R-:W-:Y:S02]  /*6d050*/  LOP3.LUT R7, R7, R6, RZ, 0x3c, !PT ;  /* 0x0000000607077212 */ /* 0x000fe400078e3cff */
[----:B------:R-:W-:Y:S02]  /*6d060*/  LOP3.LUT R78, R79, R78, RZ, 0x3c, !PT ;  /* 0x0000004e4f4e7212 */ /* 0x000fe400078e3cff */
[----:B------:R-:W-:Y:S02]  /*6d070*/  LOP3.LUT R69, R69, R68, RZ, 0x3c, !PT ;  /* 0x0000004445457212 */ /* 0x000fe400078e3cff */
[----:B------:R-:W-:-:S02]  /*6d080*/  LOP3.LUT R80, R81, R80, RZ, 0x3c, !PT ;  /* 0x0000005051507212 */ /* 0x000fc400078e3cff */
[----:B------:R-:W-:Y:S02]  /*6d090*/  LOP3.LUT R71, R71, R70, RZ, 0x3c, !PT ;  /* 0x0000004647477212 */ /* 0x000fe400078e3cff */
[----:B------:R-:W-:Y:S01]  /*6d0a0*/  LOP3.LUT R77, R77, R76, RZ, 0x3c, !PT ;  /* 0x0000004c4d4d7212 */ /* 0x000fe200078e3cff */
[----:B------:R1:W-:Y:S01]  /*6d0b0*/  STL.64 [R1+0x3220], R4 ;  /* 0x0032200401007387 */ /* 0x0003e20000100a00 */
[----:B------:R-:W-:Y:S01]  /*6d0c0*/  LOP3.LUT R79, R79, R78, RZ, 0x3c, !PT ;  /* 0x0000004e4f4f7212 */ /* 0x000fe200078e3cff */
[----:B------:R-:W-:Y:S02]  /*6d0d0*/  IMAD.X R82, R85, 0x1, R0, P2 ;  /* 0x0000000155527824 */ /* 0x000fe400010e0600 */
[----:B------:R2:W-:Y:S01]  /*6d0e0*/  STL.64 [R1+0x3218], R6 ;  /* 0x0032180601007387 */ /* 0x0005e20000100a00 */
[----:B------:R-:W-:Y:S01]  /*6d0f0*/  LOP3.LUT R81, R81, R80, RZ, 0x3c, !PT ;  /* 0x0000005051517212 */ /* 0x000fe200078e3cff */
[----:B------:R-:W-:Y:S01]  /*6d100*/  STL.64 [R1+0x3210], R68 ;  /* 0x0032104401007387 */ /* 0x000fe20000100a00 */
[----:B------:R-:W-:Y:S02]  /*6d110*/  STL.64 [R1+0x3208], R70 ;  /* 0x0032084601007387 */ /* 0x000fe40000100a00 */
[----:B------:R-:W-:Y:S02]  /*6d120*/  STL.64 [R1+0x3200], R76 ;  /* 0x0032004c01007387 */ /* 0x000fe40000100a00 */
[----:B------:R-:W-:Y:S02]  /*6d130*/  STL.64 [R1+0x31f8], R78 ;  /* 0x0031f84e01007387 */ /* 0x000fe40000100a00 */
[----:B------:R-:W-:-:S02]  /*6d140*/  IMAD.MOV.U32 R90, RZ, RZ, R83 ;  /* 0x000000ffff5a7224 */ /* 0x000fc400078e0053 */
[----:B------:R-:W-:Y:S01]  /*6d150*/  IMAD.MOV.U32 R91, RZ, RZ, R82 ;  /* 0x000000ffff5b7224 */ /* 0x000fe200078e0052 */
[----:B------:R-:W-:Y:S01]  /*6d160*/  STL.64 [R1+0x31f0], R80 ;  /* 0x0031f05001007387 */ /* 0x000fe20000100a00 */
[----:B------:R-:W3:Y:S03]  /*6d170*/  LDL.LU.64 R82, [R1+0x3120] ;  /* 0x0031200001527983 */ /* 0x000ee60000300a00 */
[----:B------:R1:W-:Y:S01]  /*6d180*/  LDGSTS.E [R3+0xf800], [R4.64], P1 ;  /* 0x0f80000004037fae */ /* 0x0003e20008921844 */
[----:B------:R4:W-:Y:S03]  /*6d190*/  LDGSTS.E [R3+0xf900], [R6.64], P1 ;  /* 0x0f90000006037fae */ /* 0x0009e60008921844 */
[----:B------:R2:W-:Y:S01]  /*6d1a0*/  STL.64 [R1+0x31e8], R90 ;  /* 0x0031e85a01007387 */ /* 0x0005e20000100a00 */
[----:B------:R4:W-:Y:S02]  /*6d1b0*/  LDGSTS.E [R3+0xfa00], [R68.64], P1 ;  /* 0x0fa0000044037fae */ /* 0x0009e40008921844 */
[----:B------:R-:W3:Y:S02]  /*6d1c0*/  LDL.LU.64 R84, [R1+0x3100] ;  /* 0x0031000001547983 */ /* 0x000ee40000300a00 */
[----:B------:R4:W-:Y:S01]  /*6d1d0*/  LDGSTS.E [R3+0xfb00], [R70.64], P1 ;  /* 0x0fb0000046037fae */ /* 0x0009e20008921844 */
[----:B------:R4:W-:Y:S01]  /*6d1e0*/  LDGSTS.E [R3+0xfc00], [R76.64], P1 ;  /* 0x0fc000004c037fae */ /* 0x0009e20008921844 */
[----:B------:R4:W-:Y:S02]  /*6d1f0*/  LDGSTS.E [R3+0xfd00], [R78.64], P1 ;  /* 0x0fd000004e037fae */ /* 0x0009e40008921844 */
[----:B------:R4:W-:Y:S02]  /*6d200*/  LDGSTS.E [R3+0xfe00], [R80.64], P1 ;  /* 0x0fe0000050037fae */ /* 0x0009e40008921844 */
[----:B------:R4:W-:Y:S01]  /*6d210*/  LDGSTS.E [R3+0xff00], [R90.64], P1 ;  /* 0x0ff000005a037fae */ /* 0x0009e20008921844 */
[----:B------:R-:W3:Y:S01]  /*6d220*/  LDL.LU.64 R86, [R1+0x30e0] ;  /* 0x0030e00001567983 */ /* 0x000ee20000300a00 */
[----:B------:R-:W3:Y:S01]  /*6d230*/  LDL.LU.64 R88, [R1+0x30c0] ;  /* 0x0030c00001587983 */ /* 0x000ee20000300a00 */
[----:B-1----:R-:W-:-:S02]  /*6d240*/  IADD3 R4, P1, R92, R133, RZ ;  /* 0x000000855c047210 */ /* 0x002fc40007f3e0ff */
[----:B------:R-:W1:Y:S04]  /*6d250*/  S2R R212, SR_TID.X ;  /* 0x0000000000d47919 */ /* 0x000e680000002100 */
[----:B------:R-:W0:Y:S01]  /*6d260*/  LDGDEPBAR ;  /* 0x00000000000079af */ /* 0x000e220000000000 */
[----:B----4-:R-:W-:Y:S01]  /*6d270*/  IMAD.X R3, R93, 0x1, R2, P1 ;  /* 0x000000015d037824 */ /* 0x010fe200008e0602 */
[-C--:B--2---:R-:W-:Y:S02]  /*6d280*/  IADD3 R6, P1, R102, R133.reuse, RZ ;  /* 0x0000008566067210 */ /* 0x084fe40007f3e0ff */
[----:B------:R-:W2:Y:S01]  /*6d290*/  LDL.LU.64 R90, [R1+0x30a0] ;  /* 0x0030a000015a7983 */ /* 0x000ea20000300a00 */
[----:B------:R-:W4:Y:S01]  /*6d2a0*/  LDL.LU.64 R92, [R1+0x3080] ;  /* 0x00308000015c7983 */ /* 0x000f220000300a00 */
[----:B------:R-:W-:Y:S01]  /*6d2b0*/  IADD3.X R5, R103, R2, RZ, P1, !PT ;  /* 0x0000000267057210 */ /* 0x000fe20000ffe4ff */
[----:B------:R-:W-:-:S05]  /*6d2c0*/  IADD3 R68, P1, R94, R133, RZ ;  /* 0x000000855e447210 */ /* 0x000fca0007f3e0ff */
[--C-:B------:R-:W-:Y:S01]  /*6d2d0*/  IMAD.X R7, R95, 0x1, R2.reuse, P1 ;  /* 0x000000015f077824 */ /* 0x100fe200008e0602 */
[-C--:B------:R-:W-:Y:S01]  /*6d2e0*/  IADD3 R70, P1, R96, R133.reuse, RZ ;  /* 0x0000008560467210 */ /* 0x080fe20007f3e0ff */
[----:B------:R-:W4:Y:S04]  /*6d2f0*/  LDL.LU.64 R94, [R1+0x3060] ;  /* 0x00306000015e7983 */ /* 0x000f280000300a00 */
[--C-:B------:R-:W-:Y:S01]  /*6d300*/  IMAD.X R69, R97, 0x1, R2.reuse, P1 ;  /* 0x0000000161457824 */ /* 0x100fe200008e0602 */
[-C--:B------:R-:W-:Y:S01]  /*6d310*/  IADD3 R76, P1, R100, R133.reuse, RZ ;  /* 0x00000085644c7210 */ /* 0x080fe20007f3e0ff */
[----:B------:R-:W4:Y:S04]  /*6d320*/  LDL.LU.64 R96, [R1+0x3040] ;  /* 0x0030400001607983 */ /* 0x000f280000300a00 */
[----:B------:R-:W-:Y:S01]  /*6d330*/  IMAD.X R71, R101, 0x1, R2, P1 ;  /* 0x0000000165477824 */ /* 0x000fe200008e0602 */
[----:B------:R-:W-:-:S04]  /*6d340*/  IADD3 R78, P1, R98, R133, RZ ;  /* 0x00000085624e7210 */ /* 0x000fc80007f3e0ff */
[----:B------:R-:W-:Y:S02]  /*6d350*/  IADD3.X R77, R99, R2, RZ, P1, !PT ;  /* 0x00000002634d7210 */ /* 0x000fe40000ffe4ff */
[----:B------:R-:W4:Y:S01]  /*6d360*/  LDL.LU.64 R98, [R1+0x3020] ;  /* 0x0030200001627983 */ /* 0x000f220000300a00 */
[----:B------:R-:W4:Y:S02]  /*6d370*/  LDL.LU.64 R100, [R1+0x3000] ;  /* 0x0030000001647983 */ /* 0x000f240000300a00 */
[----:B------:R-:W4:Y:S02]  /*6d380*/  LDL.LU.64 R102, [R1+0x2fe0] ;  /* 0x002fe00001667983 */ /* 0x000f240000300a00 */
[----:B------:R-:W4:Y:S01]  /*6d390*/  LDL.LU.64 R104, [R1+0x2fc0] ;  /* 0x002fc00001687983 */ /* 0x000f220000300a00 */
        /* <DEDUP_REMOVED lines=24> */
[----:B------:R-:W-:Y:S01]  /*6d520*/  STL.64 [R1+0x31e0], R208 ;  /* 0x0031e0d001007387 */ /* 0x000fe20000100a00 */
[----:B------:R-:W-:-:S02]  /*6d530*/  IMAD.MOV.U32 R198, RZ, RZ, R78 ;  /* 0x000000ffffc67224 */ /* 0x000fc400078e004e */
[----:B------:R-:W-:Y:S02]  /*6d540*/  IMAD.MOV.U32 R199, RZ, RZ, R77 ;  /* 0x000000ffffc77224 */ /* 0x000fe400078e004d */
[----:B------:R-:W-:Y:S01]  /*6d550*/  STL.64 [R1+0x31c0], R206 ;  /* 0x0031c0ce01007387 */ /* 0x000fe20000100a00 */
[----:B------:R-:W-:Y:S01]  /*6d560*/  STL.64 [R1+0x31a0], R204 ;  /* 0x0031a0cc01007387 */ /* 0x000fe20000100a00 */
[----:B------:R-:W-:Y:S02]  /*6d570*/  STL.64 [R1+0x3180], R202 ;  /* 0x003180ca01007387 */ /* 0x000fe40000100a00 */
[----:B------:R-:W-:Y:S02]  /*6d580*/  STL.64 [R1+0x3160], R200 ;  /* 0x003160c801007387 */ /* 0x000fe40000100a00 */
[----:B------:R-:W-:Y:S01]  /*6d590*/  STL.64 [R1+0x3140], R198 ;  /* 0x003140c601007387 */ /* 0x000fe20000100a00 */
[----:B-1----:R-:W-:Y:S01]  /*6d5a0*/  LOP3.LUT R213, R212, 0x1f, RZ, 0xc0, !PT ;  /* 0x0000001fd4d57812 */ /* 0x002fe200078ec0ff */
[----:B------:R-:W-:-:S04]  /*6d5b0*/  SHF.R.S32.HI R212, RZ, 0x5, R212 ;  /* 0x00000005ffd47819 */ /* 0x000fc800000114d4 */
[----:B------:R-:W-:Y:S01]  /*6d5c0*/  IMAD.SHL.U32 R213, R213, 0x4, RZ ;  /* 0x00000004d5d57824 */ /* 0x000fe200078e00ff */
[----:B------:R-:W-:-:S04]  /*6d5d0*/  SGXT R212, R212, 0x1 ;  /* 0x00000001d4d4781a */ /* 0x000fc80000000200 */
[----:B------:R-:W-:-:S04]  /*6d5e0*/  LOP3.LUT R210, R213, 0x90, R212, 0x78, !PT ;  /* 0x00000090d5d27812 */ /* 0x000fc800078e78d4 */
[----:B------:R-:W-:-:S05]  /*6d5f0*/  LEA R3, R252, R210, 0xf ;  /* 0x000000d2fc037211 */ /* 0x000fca00078e78ff */
[----:B------:R1:W-:Y:S01]  /*6d600*/  LDGSTS.E [R3+0x20000], [R208.64], P0 ;  /* 0x20000000d0037fae */ /* 0x0003e20008121844 */
[----:B------:R1:W-:Y:S02]  /*6d610*/  LDGSTS.E [R3+0x20400], [R206.64], P0 ;  /* 0x20400000ce037fae */ /* 0x0003e40008121844 */
[----:B------:R1:W-:Y:S02]  /*6d620*/  LDGSTS.E [R3+0x20800], [R204.64], P0 ;  /* 0x20800000cc037fae */ /* 0x0003e40008121844 */
[----:B------:R1:W-:Y:S01]  /*6d630*/  LDGSTS.E [R3+0x20c00], [R202.64], P0 ;  /* 0x20c00000ca037fae */ /* 0x0003e20008121844 */
[----:B------:R1:W-:Y:S01]  /*6d640*/  LDGSTS.E [R3+0x21000], [R200.64], P0 ;  /* 0x21000000c8037fae */ /* 0x0003e20008121844 */
[----:B------:R1:W-:Y:S01]  /*6d650*/  LDGSTS.E [R3+0x21400], [R198.64], P0 ;  /* 0x21400000c6037fae */ /* 0x0003e20008121844 */
[----:B---3--:R-:W-:-:S05]  /*6d660*/  IADD3 R80, P1, R82, R133, RZ ;  /* 0x0000008552507210 */ /* 0x008fca0007f3e0ff */
[----:B------:R-:W-:Y:S01]  /*6d670*/  IMAD.X R79, R83, 0x1, R2, P1 ;  /* 0x00000001534f7824 */ /* 0x000fe200008e0602 */
[----:B------:R-:W-:-:S05]  /*6d680*/  IADD3 R82, P1, R84, R133, RZ ;  /* 0x0000008554527210 */ /* 0x000fca0007f3e0ff */
[----:B------:R-:W-:Y:S01]  /*6d690*/  IMAD.X R81, R85, 0x1, R2, P1 ;  /* 0x0000000155517824 */ /* 0x000fe200008e0602 */
[----:B------:R-:W-:-:S05]  /*6d6a0*/  IADD3 R84, P1, R86, R133, RZ ;  /* 0x0000008556547210 */ /* 0x000fca0007f3e0ff */
[----:B------:R-:W-:Y:S01]  /*6d6b0*/  IMAD.X R83, R87, 0x1, R2, P1 ;  /* 0x0000000157537824 */ /* 0x000fe200008e0602 */
[----:B------:R-:W-:-:S04]  /*6d6c0*/  IADD3 R86, P1, R88, R133, RZ ;  /* 0x0000008558567210 */ /* 0x000fc80007f3e0ff */
[----:B------:R-:W-:Y:S02]  /*6d6d0*/  IADD3.X R85, R89, R2, RZ, P1, !PT ;  /* 0x0000000259557210 */ /* 0x000fe40000ffe4ff */
[----:B--2---:R-:W-:-:S05]  /*6d6e0*/  IADD3 R88, P1, R90, R133, RZ ;  /* 0x000000855a587210 */ /* 0x004fca0007f3e0ff */
[----:B------:R-:W-:Y:S01]  /*6d6f0*/  IMAD.X R87, R91, 0x1, R2, P1 ;  /* 0x000000015b577824 */ /* 0x000fe200008e0602 */
[----:B----4-:R-:W-:-:S05]  /*6d700*/  IADD3 R90, P1, R92, R133, RZ ;  /* 0x000000855c5a7210 */ /* 0x010fca0007f3e0ff */
[----:B------:R-:W-:Y:S01]  /*6d710*/  IMAD.X R89, R93, 0x1, R2, P1 ;  /* 0x000000015d597824 */ /* 0x000fe200008e0602 */
[----:B------:R-:W-:-:S05]  /*6d720*/  IADD3 R92, P1, R94, R133, RZ ;  /* 0x000000855e5c7210 */ /* 0x000fca0007f3e0ff */
[----:B------:R-:W-:Y:S01]  /*6d730*/  IMAD.X R91, R95, 0x1, R2, P1 ;  /* 0x000000015f5b7824 */ /* 0x000fe200008e0602 */
[----:B------:R-:W-:-:S04]  /*6d740*/  IADD3 R94, P1, R96, R133, RZ ;  /* 0x00000085605e7210 */ /* 0x000fc80007f3e0ff */
[----:B------:R-:W-:Y:S02]  /*6d750*/  IADD3.X R93, R97, R2, RZ, P1, !PT ;  /* 0x00000002615d7210 */ /* 0x000fe40000ffe4ff */
[----:B------:R-:W-:-:S05]  /*6d760*/  IADD3 R96, P1, R98, R133, RZ ;  /* 0x0000008562607210 */ /* 0x000fca0007f3e0ff */
        /* <DEDUP_REMOVED lines=29> */
[----:B------:R-:W-:Y:S01]  /*6d940*/  IADD3 R126, P1, R128, R133, RZ ;  /* 0x00000085807e7210 */ /* 0x000fe20007f3e0ff */
[----:B------:R-:W-:Y:S01]  /*6d950*/  IMAD.MOV.U32 R196, RZ, RZ, R80 ;  /* 0x000000ffffc47224 */ /* 0x000fe200078e0050 */
[----:B------:R-:W-:Y:S01]  /*6d960*/  MOV R197, R79 ;  /* 0x0000004f00c57202 */ /* 0x000fe20000000f00 */
[----:B------:R-:W-:Y:S01]  /*6d970*/  IMAD.MOV.U32 R194, RZ, RZ, R82 ;  /* 0x000000ffffc27224 */ /* 0x000fe200078e0052 */
[----:B------:R-:W-:Y:S01]  /*6d980*/  IADD3.X R125, R129, R2, RZ, P1, !PT ;  /* 0x00000002817d7210 */ /* 0x000fe20000ffe4ff */
[----:B------:R-:W-:Y:S02]  /*6d990*/  IADD3 R128, P1, R136, R133, RZ ;  /* 0x0000008588807210 */ /* 0x000fe40007f3e0ff */
[----:B------:R-:W-:Y:S02]  /*6d9a0*/  IMAD.MOV.U32 R195, RZ, RZ, R81 ;  /* 0x000000ffffc37224 */ /* 0x000fe400078e0051 */
[----:B------:R-:W-:Y:S01]  /*6d9b0*/  IMAD.MOV.U32 R192, RZ, RZ, R84 ;  /* 0x000000ffffc07224 */ /* 0x000fe200078e0054 */
[----:B------:R-:W-:Y:S01]  /*6d9c0*/  MOV R193, R83 ;  /* 0x0000005300c17202 */ /* 0x000fe20000000f00 */
[----:B------:R-:W-:-:S02]  /*6d9d0*/  IMAD.MOV.U32 R190, RZ, RZ, R86 ;  /* 0x000000ffffbe7224 */ /* 0x000fc400078e0056 */
[----:B------:R-:W-:Y:S02]  /*6d9e0*/  IMAD.MOV.U32 R191, RZ, RZ, R85 ;  /* 0x000000ffffbf7224 */ /* 0x000fe400078e0055 */
[----:B------:R-:W-:Y:S01]  /*6d9f0*/  IMAD.MOV.U32 R188, RZ, RZ, R88 ;  /* 0x000000ffffbc7224 */ /* 0x000fe200078e0058 */
[----:B------:R-:W-:Y:S01]  /*6da00*/  MOV R189, R87 ;  /* 0x0000005700bd7202 */ /* 0x000fe20000000f00 */
[----:B------:R-:W-:Y:S01]  /*6da10*/  STL.64 [R1+0x3120], R196 ;  /* 0x003120c401007387 */ /* 0x000fe20000100a00 */
[----:B------:R-:W-:Y:S02]  /*6da20*/  IMAD.MOV.U32 R186, RZ, RZ, R90 ;  /* 0x000000ffffba7224 */ /* 0x000fe400078e005a */
[----:B------:R-:W-:Y:S02]  /*6da30*/  IMAD.MOV.U32 R187, RZ, RZ, R89 ;  /* 0x000000ffffbb7224 */ /* 0x000fe400078e0059 */
[----:B------:R-:W-:Y:S01]  /*6da40*/  IMAD.X R127, R137, 0x1, R2, P1 ;  /* 0x00000001897f7824 */ /* 0x000fe200008e0602 */
[----:B------:R-:W-:Y:S01]  /*6da50*/  STL.64 [R1+0x3100], R194 ;  /* 0x003100c201007387 */ /* 0x000fe20000100a00 */
[----:B------:R-:W-:Y:S01]  /*6da60*/  IMAD.MOV.U32 R184, RZ, RZ, R92 ;  /* 0x000000ffffb87224 */ /* 0x000fe200078e005c */
[----:B------:R-:W-:-:S02]  /*6da70*/  MOV R185, R91 ;  /* 0x0000005b00b97202 */ /* 0x000fc40000000f00 */
[----:B------:R-:W-:Y:S01]  /*6da80*/  IADD3 R130, P1, R134, R133, RZ ;  /* 0x0000008586827210 */ /* 0x000fe20007f3e0ff */
[----:B------:R-:W-:Y:S01]  /*6da90*/  STL.64 [R1+0x30e0], R192 ;  /* 0x0030e0c001007387 */ /* 0x000fe20000100a00 */
        /* <DEDUP_REMOVED lines=8> */
[----:B------:R-:W-:Y:S02]  /*6db20*/  STL.64 [R1+0x3080], R186 ;  /* 0x003080ba01007387 */ /* 0x000fe40000100a00 */
        /* <DEDUP_REMOVED lines=15> */
[----:B------:R-:W-:Y:S02]  /*6dc20*/  STL.64 [R1+0x2fe0], R176 ;  /* 0x002fe0b001007387 */ /* 0x000fe40000100a00 */
[----:B------:R-:W-:Y:S02]  /*6dc30*/  IMAD.MOV.U32 R168, RZ, RZ, R110 ;  /* 0x000000ffffa87224 */ /* 0x000fe400078e006e */
[----:B------:R-:W-:Y:S01]  /*6dc40*/  IMAD.MOV.U32 R169, RZ, RZ, R109 ;  /* 0x000000ffffa97224 */ /* 0x000fe200078e006d */
        /* <DEDUP_REMOVED lines=19> */
[----:B------:R-:W-:Y:S01]  /*6dd80*/  MOV R138, R124 ;  /* 0x0000007c008a7202 */ /* 0x000fe20000000f00 */
[----:B------:R-:W-:Y:S02]  /*6dd90*/  IMAD.MOV.U32 R139, RZ, RZ, R123 ;  /* 0x000000ffff8b7224 */ /* 0x000fe400078e007b */
[----:B------:R-:W-:Y:S02]  /*6dda0*/  STL.64 [R1+0x2f00], R162 ;  /* 0x002f00a201007387 */ /* 0x000fe40000100a00 */
[----:B------:R-:W-:Y:S02]  /*6ddb0*/  IMAD.MOV.U32 R136, RZ, RZ, R126 ;  /* 0x000000ffff887224 */ /* 0x000fe400078e007e */
[----:B------:R-:W-:Y:S01]  /*6ddc0*/  IMAD.MOV.U32 R137, RZ, RZ, R125 ;  /* 0x000000ffff897224 */ /* 0x000fe200078e007d */
[----:B------:R-:W-:Y:S01]  /*6ddd0*/  STL.64 [R1+0x2ee0], R160 ;  /* 0x002ee0a001007387 */ /* 0x000fe20000100a00 */
[----:B------:R-:W-:-:S02]  /*6dde0*/  IMAD.MOV.U32 R90, RZ, RZ, R128 ;  /* 0x000000ffff5a7224 */ /* 0x000fc400078e0080 */
[----:B------:R-:W-:Y:S02]  /*6ddf0*/  IMAD.MOV.U32 R91, RZ, RZ, R127 ;  /* 0x000000ffff5b7224 */ /* 0x000fe400078e007f */
[----:B------:R-:W-:Y:S02]  /*6de00*/  STL.64 [R1+0x2ec0], R142 ;  /* 0x002ec08e01007387 */ /* 0x000fe40000100a00 */
[----:B------:R-:W-:Y:S01]  /*6de10*/  IMAD.MOV.U32 R4, RZ, RZ, R130 ;  /* 0x000000ffff047224 */ /* 0x000fe200078e0082 */
[----:B------:R-:W-:Y:S01]  /*6de20*/  MOV R5, R129 ;  /* 0x0000008100057202 */ /* 0x000fe20000000f00 */
[----:B------:R-:W-:Y:S01]  /*6de30*/  STL.64 [R1+0x2ea0], R140 ;  /* 0x002ea08c01007387 */ /* 0x000fe20000100a00 */
[----:B------:R-:W-:Y:S02]  /*6de40*/  STL.64 [R1+0x2e80], R138 ;  /* 0x002e808a01007387 */ /* 0x000fe40000100a00 */
[----:B------:R-:W-:Y:S02]  /*6de50*/  STL.64 [R1+0x2e60], R136 ;  /* 0x002e608801007387 */ /* 0x000fe40000100a00 */
[----:B------:R2:W-:Y:S01]  /*6de60*/  STL.64 [R1+0x2e40], R90 ;  /* 0x002e405a01007387 */ /* 0x0005e20000100a00 */
[----:B------:R3:W-:Y:S01]  /*6de70*/  STL.64 [R1+0x2e20], R4 ;  /* 0x002e200401007387 */ /* 0x0007e20000100a00 */
[----:B------:R-:W3:Y:S02]  /*6de80*/  LDL.LU.64 R6, [R1+0x31d8] ;  /* 0x0031d80001067983 */ /* 0x000ee40000300a00 */
[----:B------:R-:W4:Y:S02]  /*6de90*/  LDL.LU.64 R68, [R1+0x31b8] ;  /* 0x0031b80001447983 */ /* 0x000f240000300a00 */
[----:B------:R-:W4:Y:S01]  /*6dea0*/  LDL.LU.64 R70, [R1+0x3198] ;  /* 0x0031980001467983 */ /* 0x000f220000300a00 */
[----:B------:R-:W4:Y:S01]  /*6deb0*/  LDL.LU.64 R76, [R1+0x3178] ;  /* 0x00317800014c7983 */ /* 0x000f220000300a00 */
[----:B------:R-:W4:Y:S02]  /*6dec0*/  LDL.LU.64 R78, [R1+0x3158] ;  /* 0x00315800014e7983 */ /* 0x000f240000300a00 */
[----:B------:R-:W4:Y:S01]  /*6ded0*/  LDL.LU.64 R80, [R1+0x3138] ;  /* 0x0031380001507983 */ /* 0x000f220000300a00 */
[----:B------:R1:W-:Y:S01]  /*6dee0*/  LDGSTS.E [R3+0x21800], [R196.64], P0 ;  /* 0x21800000c4037fae */ /* 0x0003e20008121844 */
[----:B------:R1:W-:Y:S02]  /*6def0*/  LDGSTS.E [R3+0x21c00], [R194.64], P0 ;  /* 0x21c00000c2037fae */ /* 0x0003e40008121844 */
[----:B------:R-:W4:Y:S02]  /*6df00*/  LDL.LU.64 R82, [R1+0x3118] ;  /* 0x0031180001527983 */ /* 0x000f240000300a00 */
[----:B------:R1:W-:Y:S01]  /*6df10*/  LDGSTS.E [R3+0x22000], [R192.64], P0 ;  /* 0x22000000c0037fae */ /* 0x0003e20008121844 */
[----:B------:R1:W-:Y:S01]  /*6df20*/  LDGSTS.E [R3+0x22400], [R190.64], P0 ;  /* 0x22400000be037fae */ /* 0x0003e20008121844 */
[----:B------:R1:W-:Y:S02]  /*6df30*/  LDGSTS.E [R3+0x22800], [R188.64], P0 ;  /* 0x22800000bc037fae */ /* 0x0003e40008121844 */
[----:B------:R1:W-:Y:S02]  /*6df40*/  LDGSTS.E [R3+0x22c00], [R186.64], P0 ;  /* 0x22c00000ba037fae */ /* 0x0003e40008121844 */
[----:B------:R1:W-:Y:S01]  /*6df50*/  LDGSTS.E [R3+0x23000], [R184.64], P0 ;  /* 0x23000000b8037fae */ /* 0x0003e20008121844 */
[----:B------:R1:W-:Y:S04]  /*6df60*/  LDGSTS.E [R3+0x23400], [R182.64], P0 ;  /* 0x23400000b6037fae */ /* 0x0003e80008121844 */
[----:B------:R-:W4:Y:S01]  /*6df70*/  LDL.LU.64 R84, [R1+0x30f8] ;  /* 0x0030f80001547983 */ /* 0x000f220000300a00 */
[----:B------:R1:W-:Y:S02]  /*6df80*/  LDGSTS.E [R3+0x23800], [R180.64], P0 ;  /* 0x23800000b4037fae */ /* 0x0003e40008121844 */
[----:B------:R1:W-:Y:S02]  /*6df90*/  LDGSTS.E [R3+0x23c00], [R178.64], P0 ;  /* 0x23c00000b2037fae */ /* 0x0003e40008121844 */
[----:B------:R1:W-:Y:S01]  /*6dfa0*/  LDGSTS.E [R3+0x24000], [R176.64], P0 ;  /* 0x24000000b0037fae */ /* 0x0003e20008121844 */
[----:B------:R1:W-:Y:S01]  /*6dfb0*/  LDGSTS.E [R3+0x24400], [R174.64], P0 ;  /* 0x24400000ae037fae */ /* 0x0003e20008121844 */
[----:B------:R1:W-:Y:S03]  /*6dfc0*/  LDGSTS.E [R3+0x24800], [R172.64], P0 ;  /* 0x24800000ac037fae */ /* 0x0003e60008121844 */
[----:B------:R-:W4:Y:S01]  /*6dfd0*/  LDL.LU.64 R86, [R1+0x30d8] ;  /* 0x0030d80001567983 */ /* 0x000f220000300a00 */
[----:B------:R1:W-:Y:S02]  /*6dfe0*/  LDGSTS.E [R3+0x24c00], [R170.64], P0 ;  /* 0x24c00000aa037fae */ /* 0x0003e40008121844 */
[----:B------:R1:W-:Y:S02]  /*6dff0*/  LDGSTS.E [R3+0x25000], [R168.64], P0 ;  /* 0x25000000a8037fae */ /* 0x0003e40008121844 */
[----:B------:R1:W-:Y:S01]  /*6e000*/  LDGSTS.E [R3+0x25400], [R166.64], P0 ;  /* 0x25400000a6037fae */ /* 0x0003e20008121844 */
[----:B------:R1:W-:Y:S01]  /*6e010*/  LDGSTS.E [R3+0x25800], [R164.64], P0 ;  /* 0x25800000a4037fae */ /* 0x0003e20008121844 */
[----:B------:R1:W-:Y:S02]  /*6e020*/  LDGSTS.E [R3+0x25c00], [R162.64], P0 ;  /* 0x25c00000a2037fae */ /* 0x0003e40008121844 */
[----:B------:R1:W-:Y:S01]  /*6e030*/  LDGSTS.E [R3+0x26000], [R160.64], P0 ;  /* 0x26000000a0037fae */ /* 0x0003e20008121844 */
[----:B------:R-:W4:Y:S01]  /*6e040*/  LDL.LU.64 R88, [R1+0x30b8] ;  /* 0x0030b80001587983 */ /* 0x000f220000300a00 */
[----:B------:R1:W-:Y:S02]  /*6e050*/  LDGSTS.E [R3+0x26400], [R142.64], P0 ;  /* 0x264000008e037fae */ /* 0x0003e40008121844 */
[----:B------:R1:W-:Y:S02]  /*6e060*/  LDGSTS.E [R3+0x26800], [R140.64], P0 ;  /* 0x268000008c037fae */ /* 0x0003e40008121844 */
[----:B------:R1:W-:Y:S01]  /*6e070*/  LDGSTS.E [R3+0x26c00], [R138.64], P0 ;  /* 0x26c000008a037fae */ /* 0x0003e20008121844 */
[----:B------:R1:W-:Y:S01]  /*6e080*/  LDGSTS.E [R3+0x27000], [R136.64], P0 ;  /* 0x2700000088037fae */ /* 0x0003e20008121844 */
[----:B------:R2:W-:Y:S02]  /*6e090*/  LDGSTS.E [R3+0x27400], [R90.64], P0 ;  /* 0x274000005a037fae */ /* 0x0005e40008121844 */
[----:B------:R3:W-:Y:S02]  /*6e0a0*/  LDGSTS.E [R3+0x27800], [R4.64], P0 ;  /* 0x2780000004037fae */ /* 0x0007e40008121844 */
[----:B------:R1:W-:Y:S01]  /*6e0b0*/  LDGSTS.E [R3+0x27c00], [R134.64], P0 ;  /* 0x27c0000086037fae */ /* 0x0003e20008121844 */
[----:B--2---:R-:W2:Y:S01]  /*6e0c0*/  LDL.LU.64 R90, [R1+0x3098] ;  /* 0x00309800015a7983 */ /* 0x004ea20000300a00 */
[----:B------:R-:W2:Y:S02]  /*6e0d0*/  LDL.LU.64 R92, [R1+0x3078] ;  /* 0x00307800015c7983 */ /* 0x000ea40000300a00 */
[----:B------:R-:W2:Y:S02]  /*6e0e0*/  LDL.LU.64 R94, [R1+0x3058] ;  /* 0x00305800015e7983 */ /* 0x000ea40000300a00 */
[----:B------:R-:W2:Y:S01]  /*6e0f0*/  LDL.LU.64 R96, [R1+0x3038] ;  /* 0x0030380001607983 */ /* 0x000ea20000300a00 */
[----:B------:R-:W2:Y:S01]  /*6e100*/  LDL.LU.64 R98, [R1+0x3018] ;  /* 0x0030180001627983 */ /* 0x000ea20000300a00 */
        /* <DEDUP_REMOVED lines=15> */
[----:B-1----:R-:W2:Y:S01]  /*6e200*/  LDL.LU.64 R136, [R1+0x2e38] ;  /* 0x002e380001887983 */ /* 0x002ea20000300a00 */
[----:B------:R-:W2:Y:S03]  /*6e210*/  LDL.LU.64 R134, [R1+0x2e18] ;  /* 0x002e180001867983 */ /* 0x000ea60000300a00 */
[----:B------:R-:W1:Y:S02]  /*6e220*/  S2R R212, SR_TID.X ;  /* 0x0000000000d47919 */ /* 0x000e640000002100 */
[----:B-1----:R-:W-:Y:S01]  /*6e230*/  LOP3.LUT R213, R212, 0x1f, RZ, 0xc0, !PT ;  /* 0x0000001fd4d57812 */ /* 0x002fe200078ec0ff */
[----:B------:R-:W-:-:S04]  /*6e240*/  SHF.R.S32.HI R212, RZ, 0x5, R212 ;  /* 0x00000005ffd47819 */ /* 0x000fc800000114d4 */
[----:B------:R-:W-:Y:S01]  /*6e250*/  IMAD.SHL.U32 R213, R213, 0x4, RZ ;  /* 0x00000004d5d57824 */ /* 0x000fe200078e00ff */
[----:B---3--:R-:W-:-:S05]  /*6e260*/  IADD3 R4, P1, R6, R133, RZ ;  /* 0x0000008506047210 */ /* 0x008fca0007f3e0ff */
[----:B------:R-:W-:Y:S01]  /*6e270*/  IMAD.X R5, R7, 0x1, R2, P1 ;  /* 0x0000000107057824 */ /* 0x000fe200008e0602 */
[----:B----4-:R-:W-:-:S05]  /*6e280*/  IADD3 R6, P1, R68, R133, RZ ;  /* 0x0000008544067210 */ /* 0x010fca0007f3e0ff */
        /* <DEDUP_REMOVED lines=62> */
[----:B------:R-:W-:Y:S02]  /*6e670*/  IMAD.X R123, R127, 0x1, R2, P1 ;  /* 0x000000017f7b7824 */ /* 0x000fe400008e0602 */
[----:B------:R-:W-:Y:S02]  /*6e680*/  IMAD.MOV.U32 R198, RZ, RZ, R76 ;  /* 0x000000ffffc67224 */ /* 0x000fe400078e004c */
[----:B------:R-:W-:Y:S01]  /*6e690*/  IMAD.MOV.U32 R199, RZ, RZ, R71 ;  /* 0x000000ffffc77224 */ /* 0x000fe200078e0047 */
[----:B------:R-:W-:Y:S01]  /*6e6a0*/  IADD3 R126, P1, R128, R133, RZ ;  /* 0x00000085807e7210 */ /* 0x000fe20007f3e0ff */
        /* <DEDUP_REMOVED lines=15> */
[----:B------:R-:W-:Y:S01]  /*6e7a0*/  IMAD.X R125, R129, 0x1, R2, P1 ;  /* 0x00000001817d7824 */ /* 0x000fe200008e0602 */
[----:B------:R-:W-:Y:S01]  /*6e7b0*/  STL.64 [R1+0x3138], R196 ;  /* 0x003138c401007387 */ /* 0x000fe20000100a00 */
[----:B------:R-:W-:-:S02]  /*6e7c0*/  IMAD.MOV.U32 R186, RZ, RZ, R88 ;  /* 0x000000ffffba7224 */ /* 0x000fc400078e0058 */
[----:B------:R-:W-:Y:S01]  /*6e7d0*/  IMAD.MOV.U32 R187, RZ, RZ, R87 ;  /* 0x000000ffffbb7224 */ /* 0x000fe200078e0057 */
[----:B------:R-:W-:Y:S01]  /*6e7e0*/  IADD3 R128, P1, R136, R133, RZ ;  /* 0x0000008588807210 */ /* 0x000fe20007f3e0ff */
        /* <DEDUP_REMOVED lines=15> */
[----:B------:R-:W-:Y:S01]  /*6e8e0*/  IMAD.X R127, R137, 0x1, R2, P1 ;  /* 0x00000001897f7824 */ /* 0x000fe200008e0602 */
[----:B------:R-:W-:Y:S01]  /*6e8f0*/  STL.64 [R1+0x3078], R184 ;  /* 0x003078b801007387 */ /* 0x000fe20000100a00 */
        /* <DEDUP_REMOVED lines=15> */
[----:B------:R-:W-:Y:S01]  /*6e9f0*/  IADD3.X R129, R135, R2, RZ, P1, !PT ;  /* 0x0000000287817210 */ /* 0x000fe20000ffe4ff */
        /* <DEDUP_REMOVED lines=33> */
[----:B------:R-:W-:Y:S01]  /*6ec10*/  STL.64 [R1+0x2e98], R138 ;  /* 0x002e988a01007387 */ /* 0x000fe20000100a00 */
[----:B------:R-:W-:Y:S01]  /*6ec20*/  STL.64 [R1+0x2e78], R136 ;  /* 0x002e788801007387 */ /* 0x000fe20000100a00 */
[----:B------:R1:W-:Y:S02]  /*6ec30*/  STL.64 [R1+0x2e58], R88 ;  /* 0x002e585801007387 */ /* 0x0003e40000100a00 */
[----:B------:R2:W-:Y:S02]  /*6ec40*/  STL.64 [R1+0x2e38], R90 ;  /* 0x002e385a01007387 */ /* 0x0005e40000100a00 */
[----:B------:R3:W-:Y:S01]  /*6ec50*/  STL.64 [R1+0x2e18], R4 ;  /* 0x002e180401007387 */ /* 0x0007e20000100a00 */
[----:B------:R-:W3:Y:S01]  /*6ec60*/  LDL.LU.64 R6, [R1+0x31d0] ;  /* 0x0031d00001067983 */ /* 0x000ee20000300a00 */
[----:B------:R-:W-:Y:S01]  /*6ec70*/  SGXT R212, R212, 0x1 ;  /* 0x00000001d4d4781a */ /* 0x000fe20000000200 */
[----:B------:R-:W4:Y:S02]  /*6ec80*/  LDL.LU.64 R68, [R1+0x31b0] ;  /* 0x0031b00001447983 */ /* 0x000f240000300a00 */
[----:B------:R-:W4:Y:S01]  /*6ec90*/  LDL.LU.64 R70, [R1+0x3190] ;  /* 0x0031900001467983 */ /* 0x000f220000300a00 */
[----:B------:R-:W4:Y:S01]  /*6eca0*/  LDL.LU.64 R76, [R1+0x3170] ;  /* 0x00317000014c7983 */ /* 0x000f220000300a00 */
[----:B------:R-:W-:Y:S01]  /*6ecb0*/  LOP3.LUT R208, R213, 0x90, R212, 0x78, !PT ;  /* 0x00000090d5d07812 */ /* 0x000fe200078e78d4 */
[----:B------:R-:W4:Y:S02]  /*6ecc0*/  LDL.LU.64 R78, [R1+0x3150] ;  /* 0x00315000014e7983 */ /* 0x000f240000300a00 */
[----:B------:R-:W4:Y:S01]  /*6ecd0*/  LDL.LU.64 R80, [R1+0x3130] ;  /* 0x0031300001507983 */ /* 0x000f220000300a00 */
[----:B------:R-:W4:Y:S01]  /*6ece0*/  LDL.LU.64 R82, [R1+0x3110] ;  /* 0x0031100001527983 */ /* 0x000f220000300a00 */
[----:B------:R-:W-:Y:S01]  /*6ecf0*/  LOP3.LUT R208, R208, 0x20, RZ, 0x3c, !PT ;  /* 0x00000020d0d07812 */ /* 0x000fe200078e3cff */
[----:B------:R-:W4:Y:S02]  /*6ed00*/  LDL.LU.64 R84, [R1+0x30f0] ;  /* 0x0030f00001547983 */ /* 0x000f240000300a00 */
[----:B------:R-:W4:Y:S01]  /*6ed10*/  LDL.LU.64 R86, [R1+0x30d0] ;  /* 0x0030d00001567983 */ /* 0x000f220000300a00 */
[----:B------:R-:W-:-:S05]  /*6ed20*/  LEA R3, R252, R208, 0xf ;  /* 0x000000d0fc037211 */ /* 0x000fca00078e78ff */
[----:B------:R1:W-:Y:S01]  /*6ed30*/  LDGSTS.E [R3+0x20100], [R206.64], P0 ;  /* 0x20100000ce037fae */ /* 0x0003e20008121844 */
[----:B------:R1:W-:Y:S02]  /*6ed40*/  LDGSTS.E [R3+0x20500], [R204.64], P0 ;  /* 0x20500000cc037fae */ /* 0x0003e40008121844 */
[----:B------:R1:W-:Y:S02]  /*6ed50*/  LDGSTS.E [R3+0x20900], [R202.64], P0 ;  /* 0x20900000ca037fae */ /* 0x0003e40008121844 */
[----:B------:R1:W-:Y:S01]  /*6ed60*/  LDGSTS.E [R3+0x20d00], [R200.64], P0 ;  /* 0x20d00000c8037fae */ /* 0x0003e20008121844 */
        /* <DEDUP_REMOVED lines=28> */
[----:B-1----:R-:W4:Y:S01]  /*6ef30*/  LDL.LU.64 R88, [R1+0x30b0] ;  /* 0x0030b00001587983 */ /* 0x002f220000300a00 */
[----:B--2---:R-:W2:Y:S02]  /*6ef40*/  LDL.LU.64 R90, [R1+0x3090] ;  /* 0x00309000015a7983 */ /* 0x004ea40000300a00 */
        /* <DEDUP_REMOVED lines=20> */
[----:B------:R-:W2:Y:S01]  /*6f090*/  LDL.LU.64 R134, [R1+0x2df0] ;  /* 0x002df00001867983 */ /* 0x000ea20000300a00 */
[----:B------:R-:W1:Y:S01]  /*6f0a0*/  S2R R212, SR_TID.X ;  /* 0x0000000000d47919 */ /* 0x000e620000002100 */
[----:B---3--:R-:W-:-:S05]  /*6f0b0*/  IADD3 R4, P1, R6, R133, RZ ;  /* 0x0000008506047210 */ /* 0x008fca0007f3e0ff */
[----:B------:R-:W-:Y:S01]  /*6f0c0*/  IMAD.X R5, R7, 0x1, R2, P1 ;  /* 0x0000000107057824 */ /* 0x000fe200008e0602 */
[----:B----4-:R-:W-:-:S04]  /*6f0d0*/  IADD3 R6, P1, R68, R133, RZ ;  /* 0x0000008544067210 */ /* 0x010fc80007f3e0ff */
        /* <DEDUP_REMOVED lines=17> */
[----:B--2---:R-:W-:-:S05]  /*6f1f0*/  IADD3 R88, P1, R90, R133, RZ ;  /* 0x000000855a587210 */ /* 0x004fca0007f3e0ff */
        /* <DEDUP_REMOVED lines=31> */
[----:B------:R-:W-:Y:S02]  /*6f3f0*/  IADD3 R120, P1, R122, R133, RZ ;  /* 0x000000857a787210 */ /* 0x000fe40007f3e0ff */
[----:B------:R-:W-:Y:S01]  /*6f400*/  IMAD.MOV.U32 R206, RZ, RZ, R4 ;  /* 0x000000ffffce7224 */ /* 0x000fe200078e0004 */
[----:B------:R-:W-:Y:S02]  /*6f410*/  MOV R207, R5 ;  /* 0x0000000500cf7202 */ /* 0x000fe40000000f00 */
[----:B------:R-:W-:Y:S01]  /*6f420*/  IMAD.X R119, R123, 0x1, R2, P1 ;  /* 0x000000017b777824 */ /* 0x000fe200008e0602 */
[----:B------:R-:W-:Y:S01]  /*6f430*/  IADD3 R122, P1, R124, R133, RZ ;  /* 0x000000857c7a7210 */ /* 0x000fe20007f3e0ff */
[----:B------:R-:W-:Y:S02]  /*6f440*/  IMAD.MOV.U32 R204, RZ, RZ, R6 ;  /* 0x000000ffffcc7224 */ /* 0x000fe400078e0006 */
[----:B------:R-:W-:-:S02]  /*6f450*/  IMAD.MOV.U32 R205, RZ, RZ, R3 ;  /* 0x000000ffffcd7224 */ /* 0x000fc400078e0003 */
[----:B------:R-:W-:Y:S01]  /*6f460*/  IMAD.MOV.U32 R202, RZ, RZ, R68 ;  /* 0x000000ffffca7224 */ /* 0x000fe200078e0044 */
[----:B------:R-:W-:Y:S01]  /*6f470*/  MOV R203, R7 ;  /* 0x0000000700cb7202 */ /* 0x000fe20000000f00 */
[----:B------:R-:W-:Y:S02]  /*6f480*/  IMAD.X R121, R125, 0x1, R2, P1 ;  /* 0x000000017d797824 */ /* 0x000fe400008e0602 */
[----:B------:R-:W-:Y:S02]  /*6f490*/  IMAD.MOV.U32 R200, RZ, RZ, R70 ;  /* 0x000000ffffc87224 */ /* 0x000fe400078e0046 */
[----:B------:R-:W-:Y:S01]  /*6f4a0*/  IMAD.MOV.U32 R201, RZ, RZ, R69 ;  /* 0x000000ffffc97224 */ /* 0x000fe200078e0045 */
[----:B------:R-:W-:Y:S01]  /*6f4b0*/  IADD3 R124, P1, R126, R133, RZ ;  /* 0x000000857e7c7210 */ /* 0x000fe20007f3e0ff */
        /* <DEDUP_REMOVED lines=11> */
[----:B------:R-:W-:Y:S02]  /*6f570*/  STL.64 [R1+0x3170], R200 ;  /* 0x003170c801007387 */ /* 0x000fe40000100a00 */
        /* <DEDUP_REMOVED lines=19> */
[----:B------:R-:W-:Y:S01]  /*6f6b0*/  IADD3.X R125, R129, R2, RZ, P1, !PT ;  /* 0x00000002817d7210 */ /* 0x000fe20000ffe4ff */
[----:B------:R-:W-:Y:S01]  /*6f6c0*/  STL.64 [R1+0x30b0], R188 ;  /* 0x0030b0bc01007387 */ /* 0x000fe20000100a00 */
[----:B------:R-:W-:Y:S01]  /*6f6d0*/  IMAD.MOV.U32 R178, RZ, RZ, R96 ;  /* 0x000000ffffb27224 */ /* 0x000fe200078e0060 */
[----:B------:R-:W-:Y:S02]  /*6f6e0*/  MOV R179, R95 ;  /* 0x0000005f00b37202 */ /* 0x000fe40000000f00 */
[----:B------:R-:W-:Y:S01]  /*6f6f0*/  IADD3 R128, P1, R136, R133, RZ ;  /* 0x0000008588807210 */ /* 0x000fe20007f3e0ff */
[----:B------:R-:W-:Y:S01]  /*6f700*/  STL.64 [R1+0x3090], R186 ;  /* 0x003090ba01007387 */ /* 0x000fe20000100a00 */
[----:B------:R-:W-:Y:S02]  /*6f710*/  IMAD.MOV.U32 R176, RZ, RZ, R98 ;  /* 0x000000ffffb07224 */ /* 0x000fe400078e0062 */
[----:B------:R-:W-:-:S02]  /*6f720*/  IMAD.MOV.U32 R177, RZ, RZ, R97 ;  /* 0x000000ffffb17224 */ /* 0x000fc400078e0061 */
        /* <DEDUP_REMOVED lines=12> */
[----:B------:R-:W-:Y:S01]  /*6f7f0*/  IMAD.X R127, R137, 0x1, R2, P1 ;  /* 0x00000001897f7824 */ /* 0x000fe200008e0602 */
        /* <DEDUP_REMOVED lines=21> */
[----:B------:R-:W-:Y:S01]  /*6f950*/  MOV R138, R120 ;  /* 0x00000078008a7202 */ /* 0x000fe20000000f00 */
[----:B------:R-:W-:Y:S02]  /*6f960*/  IMAD.MOV.U32 R139, RZ, RZ, R119 ;  /* 0x000000ffff8b7224 */ /* 0x000fe400078e0077 */
[----:B------:R-:W-:Y:S02]  /*6f970*/  STL.64 [R1+0x2f10], R162 ;  /* 0x002f10a201007387 */ /* 0x000fe40000100a00 */
[----:B------:R-:W-:Y:S02]  /*6f980*/  IMAD.MOV.U32 R136, RZ, RZ, R122 ;  /* 0x000000ffff887224 */ /* 0x000fe400078e007a */
[----:B------:R-:W-:Y:S01]  /*6f990*/  IMAD.MOV.U32 R137, RZ, RZ, R121 ;  /* 0x000000ffff897224 */ /* 0x000fe200078e0079 */
[----:B------:R-:W-:Y:S01]  /*6f9a0*/  STL.64 [R1+0x2ef0], R160 ;  /* 0x002ef0a001007387 */ /* 0x000fe20000100a00 */
[----:B------:R-:W-:Y:S01]  /*6f9b0*/  MOV R134, R124 ;  /* 0x0000007c00867202 */ /* 0x000fe20000000f00 */
        /* <DEDUP_REMOVED lines=15> */
[----:B------:R-:W3:Y:S01]  /*6fab0*/  LDL.LU.64 R6, [R1+0x31c8] ;  /* 0x0031c80001067983 */ /* 0x000ee20000300a00 */
[----:B-1----:R-:W-:Y:S01]  /*6fac0*/  LOP3.LUT R213, R212, 0x1f, RZ, 0xc0, !PT ;  /* 0x0000001fd4d57812 */ /* 0x002fe200078ec0ff */
[----:B------:R-:W-:Y:S01]  /*6fad0*/  SHF.R.S32.HI R212, RZ, 0x5, R212 ;  /* 0x00000005ffd47819 */ /* 0x000fe200000114d4 */
[----:B------:R-:W4:Y:S01]  /*6fae0*/  LDL.LU.64 R68, [R1+0x31a8] ;  /* 0x0031a80001447983 */ /* 0x000f220000300a00 */
[----:B------:R-:W4:Y:S02]  /*6faf0*/  LDL.LU.64 R70, [R1+0x3188] ;  /* 0x0031880001467983 */ /* 0x000f240000300a00 */
[----:B------:R-:W4:Y:S02]  /*6fb00*/  LDL.LU.64 R76, [R1+0x3168] ;  /* 0x00316800014c7983 */ /* 0x000f240000300a00 */
[----:B------:R-:W-:Y:S01]  /*6fb10*/  IMAD.SHL.U32 R213, R213, 0x4, RZ ;  /* 0x00000004d5d57824 */ /* 0x000fe200078e00ff */
[----:B------:R-:W-:Y:S01]  /*6fb20*/  SGXT R212, R212, 0x1 ;  /* 0x00000001d4d4781a */ /* 0x000fe20000000200 */
[----:B------:R-:W4:Y:S01]  /*6fb30*/  LDL.LU.64 R78, [R1+0x3148] ;  /* 0x00314800014e7983 */ /* 0x000f220000300a00 */
[----:B------:R-:W4:Y:S02]  /*6fb40*/  LDL.LU.64 R80, [R1+0x3128] ;  /* 0x0031280001507983 */ /* 0x000f240000300a00 */
[----:B------:R-:W4:Y:S01]  /*6fb50*/  LDL.LU.64 R82, [R1+0x3108] ;  /* 0x0031080001527983 */ /* 0x000f220000300a00 */
[----:B------:R-:W-:Y:S01]  /*6fb60*/  LOP3.LUT R208, R213, 0x90, R212, 0x78, !PT ;  /* 0x00000090d5d07812 */ /* 0x000fe200078e78d4 */
[----:B------:R-:W4:Y:S01]  /*6fb70*/  LDL.LU.64 R84, [R1+0x30e8] ;  /* 0x0030e80001547983 */ /* 0x000f220000300a00 */
[----:B------:R-:W4:Y:S02]  /*6fb80*/  LDL.LU.64 R86, [R1+0x30c8] ;  /* 0x0030c80001567983 */ /* 0x000f240000300a00 */
[----:B------:R-:W4:Y:S01]  /*6fb90*/  LDL.LU.64 R88, [R1+0x30a8] ;  /* 0x0030a80001587983 */ /* 0x000f220000300a00 */
[----:B------:R-:W-:-:S05]  /*6fba0*/  LOP3.LUT R208, R208, 0x40, RZ, 0x3c, !PT ;  /* 0x00000040d0d07812 */ /* 0x000fca00078e3cff */
[----:B------:R-:W-:-:S05]  /*6fbb0*/  IMAD R3, R252, 0x8000, R208 ;  /* 0x00008000fc037824 */ /* 0x000fca00078e02d0 */
        /* <DEDUP_REMOVED lines=33> */
[----:B-1----:R-:W2:Y:S02]  /*6fdd0*/  LDL.LU.64 R92, [R1+0x3068] ;  /* 0x00306800015c7983 */ /* 0x002ea40000300a00 */
        /* <DEDUP_REMOVED lines=19> */
[----:B------:R-:W2:Y:S01]  /*6ff10*/  LDL.LU.64 R134, [R1+0x2de8] ;  /* 0x002de80001867983 */ /* 0x000ea20000300a00 */
[----:B------:R-:W-:Y:S01]  /*6ff20*/  SHF.R.S32.HI R213, RZ, 0x5, R241 ;  /* 0x00000005ffd57819 */ /* 0x000fe200000114f1 */
[----:B------:R-:W-:-:S03]  /*6ff30*/  IMAD.SHL.U32 R241, R132, 0x4, RZ ;  /* 0x0000000484f17824 */ /* 0x000fc600078e00ff */
[----:B------:R-:W-:-:S04]  /*6ff40*/  SGXT R213, R213, 0x1 ;  /* 0x00000001d5d5781a */ /* 0x000fc80000000200 */
[----:B------:R-:W-:-:S04]  /*6ff50*/  LOP3.LUT R206, R241, 0x90, R213, 0x78, !PT ;  /* 0x00000090f1ce7812 */ /* 0x000fc800078e78d5 */
[----:B------:R-:W-:Y:S01]  /*6ff60*/  LOP3.LUT R206, R206, 0x60, RZ, 0x3c, !PT ;  /* 0x00000060cece7812 */ /* 0x000fe200078e3cff */
[----:B------:R-:W-:-:S05]  /*6ff70*/  IMAD.MOV.U32 R241, RZ, RZ, 0x1f ;  /* 0x0000001ffff17424 */ /* 0x000fca00078e00ff */
[----:B------:R-:W-:Y:S02]  /*6ff80*/  IADD3 R241, R241, c[0x0][0x180], RZ ;  /* 0x00006000f1f17a10 */ /* 0x000fe40007ffe0ff */
        /* <DEDUP_REMOVED lines=53> */
[----:B------:R-:W-:Y:S01]  /*702e0*/  MOV R203, R3 ;  /* 0x0000000300cb7202 */ /* 0x000fe20000000f00 */
[----:B------:R-:W-:Y:S02]  /*702f0*/  IMAD.MOV.U32 R204, RZ, RZ, R4 ;  /* 0x000000ffffcc7224 */ /* 0x000fe400078e0004 */
[----:B------:R-:W-:Y:S02]  /*70300*/  IMAD.MOV.U32 R205, RZ, RZ, R5 ;  /* 0x000000ffffcd7224 */ /* 0x000fe400078e0005 */
[----:B------:R-:W-:Y:S01]  /*70310*/  IMAD.X R119, R123, 0x1, R2, P1 ;  /* 0x000000017b777824 */ /* 0x000fe200008e0602 */
[----:B------:R-:W-:Y:S02]  /*70320*/  IADD3 R122, P1, R124, R133, RZ ;  /* 0x000000857c7a7210 */ /* 0x000fe40007f3e0ff */
[----:B------:R-:W-:Y:S01]  /*70330*/  LEA R3, R252, R206, 0xf ;  /* 0x000000cefc037211 */ /* 0x000fe200078e78ff */
[----:B------:R-:W-:-:S02]  /*70340*/  IMAD.MOV.U32 R202, RZ, RZ, R6 ;  /* 0x000000ffffca7224 */ /* 0x000fc400078e0006 */
[----:B------:R-:W-:Y:S02]  /*70350*/  IMAD.MOV.U32 R200, RZ, RZ, R68 ;  /* 0x000000ffffc87224 */ /* 0x000fe400078e0044 */
[----:B------:R-:W-:Y:S01]  /*70360*/  IMAD.MOV.U32 R201, RZ, RZ, R7 ;  /* 0x000000ffffc97224 */ /* 0x000fe200078e0007 */
[----:B------:R-:W-:Y:S01]  /*70370*/  IADD3.X R121, R125, R2, RZ, P1, !PT ;  /* 0x000000027d797210 */ /* 0x000fe20000ffe4ff */
[----:B------:R-:W-:Y:S01]  /*70380*/  IMAD.MOV.U32 R198, RZ, RZ, R70 ;  /* 0x000000ffffc67224 */ /* 0x000fe200078e0046 */
[----:B------:R-:W-:Y:S02]  /*70390*/  MOV R199, R69 ;  /* 0x0000004500c77202 */ /* 0x000fe40000000f00 */
[----:B------:R-:W-:Y:S01]  /*703a0*/  IADD3 R124, P1, R126, R133, RZ ;  /* 0x000000857e7c7210 */ /* 0x000fe20007f3e0ff */
[----:B------:R-:W-:Y:S02]  /*703b0*/  IMAD.MOV.U32 R196, RZ, RZ, R76 ;  /* 0x000000ffffc47224 */ /* 0x000fe400078e004c */
[----:B------:R-:W-:Y:S01]  /*703c0*/  IMAD.MOV.U32 R197, RZ, RZ, R71 ;  /* 0x000000ffffc57224 */ /* 0x000fe200078e0047 */
[----:B------:R-:W-:Y:S01]  /*703d0*/  STL.64 [R1+0x31c8], R204 ;  /* 0x0031c8cc01007387 */ /* 0x000fe20000100a00 */
[----:B------:R-:W-:Y:S01]  /*703e0*/  IMAD.MOV.U32 R194, RZ, RZ, R78 ;  /* 0x000000ffffc27224 */ /* 0x000fe200078e004e */
[----:B------:R-:W-:-:S02]  /*703f0*/  MOV R195, R77 ;  /* 0x0000004d00c37202 */ /* 0x000fc40000000f00 */
[----:B------:R1:W-:Y:S01]  /*70400*/  LDGSTS.E [R3+0x20300], [R204.64], P0 ;  /* 0x20300000cc037fae */ /* 0x0003e20008121844 */
[----:B------:R-:W-:Y:S02]  /*70410*/  STL.64 [R1+0x31a8], R202 ;  /* 0x0031a8ca01007387 */ /* 0x000fe40000100a00 */
[----:B------:R-:W-:Y:S02]  /*70420*/  IMAD.MOV.U32 R192, RZ, RZ, R80 ;  /* 0x000000ffffc07224 */ /* 0x000fe400078e0050 */
[----:B------:R-:W-:Y:S01]  /*70430*/  IMAD.MOV.U32 R193, RZ, RZ, R79 ;  /* 0x000000ffffc17224 */ /* 0x000fe200078e004f */
[----:B------:R1:W-:Y:S04]  /*70440*/  LDGSTS.E [R3+0x20700], [R202.64], P0 ;  /* 0x20700000ca037fae */ /* 0x0003e80008121844 */
[----:B------:R-:W-:Y:S01]  /*70450*/  STL.64 [R1+0x3188], R200 ;  /* 0x003188c801007387 */ /* 0x000fe20000100a00 */
[----:B------:R-:W-:Y:S01]  /*70460*/  IMAD.MOV.U32 R190, RZ, RZ, R82 ;  /* 0x000000ffffbe7224 */ /* 0x000fe200078e0052 */
[----:B------:R-:W-:Y:S01]  /*70470*/  MOV R191, R81 ;  /* 0x0000005100bf7202 */ /* 0x000fe20000000f00 */
[----:B------:R1:W-:Y:S01]  /*70480*/  LDGSTS.E [R3+0x20b00], [R200.64], P0 ;  /* 0x20b00000c8037fae */ /* 0x0003e20008121844 */
[----:B------:R-:W-:Y:S01]  /*70490*/  STL.64 [R1+0x3168], R198 ;  /* 0x003168c601007387 */ /* 0x000fe20000100a00 */
[----:B------:R-:W-:-:S02]  /*704a0*/  IMAD.MOV.U32 R188, RZ, RZ, R84 ;  /* 0x000000ffffbc7224 */ /* 0x000fc400078e0054 */
[----:B------:R-:W-:Y:S01]  /*704b0*/  IMAD.MOV.U32 R189, RZ, RZ, R83 ;  /* 0x000000ffffbd7224 */ /* 0x000fe200078e0053 */
[----:B------:R1:W-:Y:S01]  /*704c0*/  LDGSTS.E [R3+0x20f00], [R198.64], P0 ;  /* 0x20f00000c6037fae */ /* 0x0003e20008121844 */
[----:B------:R-:W-:Y:S02]  /*704d0*/  IMAD.X R123, R127, 0x1, R2, P1 ;  /* 0x000000017f7b7824 */ /* 0x000fe400008e0602 */
[----:B------:R-:W-:Y:S02]  /*704e0*/  STL.64 [R1+0x3148], R196 ;  /* 0x003148c401007387 */ /* 0x000fe40000100a00 */
[----:B------:R-:W-:Y:S01]  /*704f0*/  IMAD.MOV.U32 R186, RZ, RZ, R86 ;  /* 0x000000ffffba7224 */ /* 0x000fe200078e0056 */
[----:B------:R-:W-:Y:S01]  /*70500*/  MOV R187, R85 ;  /* 0x0000005500bb7202 */ /* 0x000fe20000000f00 */
[----:B------:R1:W-:Y:S01]  /*70510*/  LDGSTS.E [R3+0x21300], [R196.64], P0 ;  /* 0x21300000c4037fae */ /* 0x0003e20008121844 */
[----:B------:R-:W-:-:S03]  /*70520*/  IADD3 R126, P1, R128, R133, RZ ;  /* 0x00000085807e7210 */ /* 0x000fc60007f3e0ff */
[----:B------:R-:W-:Y:S01]  /*70530*/  STL.64 [R1+0x3128], R194 ;  /* 0x003128c201007387 */ /* 0x000fe20000100a00 */
[----:B------:R-:W-:Y:S02]  /*70540*/  IMAD.MOV.U32 R184, RZ, RZ, R88 ;  /* 0x000000ffffb87224 */ /* 0x000fe400078e0058 */
[----:B------:R-:W-:Y:S02]  /*70550*/  IMAD.MOV.U32 R185, RZ, RZ, R87 ;  /* 0x000000ffffb97224 */ /* 0x000fe400078e0057 */
[----:B------:R1:W-:Y:S01]  /*70560*/  LDGSTS.E [R3+0x21700], [R194.64], P0 ;  /* 0x21700000c2037fae */ /* 0x0003e20008121844 */
[----:B------:R-:W-:Y:S01]  /*70570*/  STL.64 [R1+0x3108], R192 ;  /* 0x003108c001007387 */ /* 0x000fe20000100a00 */
[----:B------:R-:W-:Y:S01]  /*70580*/  IMAD.MOV.U32 R182, RZ, RZ, R90 ;  /* 0x000000ffffb67224 */ /* 0x000fe200078e005a */
[----:B------:R-:W-:Y:S02]  /*70590*/  MOV R183, R89 ;  /* 0x0000005900b77202 */ /* 0x000fe40000000f00 */
[----:B------:R1:W-:Y:S01]  /*705a0*/  LDGSTS.E [R3+0x21b00], [R192.64], P0 ;  /* 0x21b00000c0037fae */ /* 0x0003e20008121844 */
[----:B------:R-:W-:Y:S02]  /*705b0*/  STL.64 [R1+0x30e8], R190 ;  /* 0x0030e8be01007387 */ /* 0x000fe40000100a00 */
[----:B------:R-:W-:-:S02]  /*705c0*/  IMAD.MOV.U32 R180, RZ, RZ, R92 ;  /* 0x000000ffffb47224 */ /* 0x000fc400078e005c */
        /* <DEDUP_REMOVED lines=58> */
[----:B------:R-:W-:Y:S01]  /*70970*/  IADD3.X R129, R135, R2, RZ, P1, !PT ;  /* 0x0000000287817210 */ /* 0x000fe20000ffe4ff */
[----:B------:R-:W-:Y:S01]  /*70980*/  STL.64 [R1+0x2f28], R162 ;  /* 0x002f28a201007387 */ /* 0x000fe20000100a00 */
[----:B------:R-:W-:-:S02]  /*70990*/  IMAD.MOV.U32 R136, RZ, RZ, R120 ;  /* 0x000000ffff887224 */ /* 0x000fc400078e0078 */
[----:B------:R-:W-:Y:S01]  /*709a0*/  IMAD.MOV.U32 R137, RZ, RZ, R119 ;  /* 0x000000ffff897224 */ /* 0x000fe200078e0077 */
[----:B------:R1:W-:Y:S01]  /*709b0*/  LDGSTS.E [R3+0x25700], [R162.64], P0 ;  /* 0x25700000a2037fae */ /* 0x0003e20008121844 */
[----:B------:R-:W-:Y:S01]  /*709c0*/  STL.64 [R1+0x2f08], R160 ;  /* 0x002f08a001007387 */ /* 0x000fe20000100a00 */
[----:B------:R-:W-:Y:S01]  /*709d0*/  MOV R134, R122 ;  /* 0x0000007a00867202 */ /* 0x000fe20000000f00 */
[----:B------:R-:W-:Y:S01]  /*709e0*/  IMAD.MOV.U32 R135, RZ, RZ, R121 ;  /* 0x000000ffff877224 */ /* 0x000fe200078e0079 */
[----:B------:R1:W-:Y:S04]  /*709f0*/  LDGSTS.E [R3+0x25b00], [R160.64], P0 ;  /* 0x25b00000a0037fae */ /* 0x0003e80008121844 */
[----:B------:R-:W-:Y:S01]  /*70a00*/  STL.64 [R1+0x2ee8], R142 ;  /* 0x002ee88e01007387 */ /* 0x000fe20000100a00 */
[----:B------:R-:W-:-:S02]  /*70a10*/  IMAD.MOV.U32 R132, RZ, RZ, R124 ;  /* 0x000000ffff847224 */ /* 0x000fc400078e007c */
[----:B------:R-:W-:Y:S02]  /*70a20*/  IMAD.MOV.U32 R133, RZ, RZ, R123 ;  /* 0x000000ffff857224 */ /* 0x000fe400078e007b */
[----:B------:R1:W-:Y:S01]  /*70a30*/  LDGSTS.E [R3+0x25f00], [R142.64], P0 ;  /* 0x25f000008e037fae */ /* 0x0003e20008121844 */
[----:B------:R-:W-:Y:S01]  /*70a40*/  STL.64 [R1+0x2ec8], R140 ;  /* 0x002ec88c01007387 */ /* 0x000fe20000100a00 */
[----:B------:R-:W-:Y:S02]  /*70a50*/  IMAD.MOV.U32 R68, RZ, RZ, R126 ;  /* 0x000000ffff447224 */ /* 0x000fe400078e007e */
[----:B------:R-:W-:Y:S01]  /*70a60*/  IMAD.MOV.U32 R69, RZ, RZ, R125 ;  /* 0x000000ffff457224 */ /* 0x000fe200078e007d */
[----:B------:R1:W-:Y:S01]  /*70a70*/  LDGSTS.E [R3+0x26300], [R140.64], P0 ;  /* 0x263000008c037fae */ /* 0x0003e20008121844 */
[----:B------:R-:W-:Y:S02]  /*70a80*/  STL.64 [R1+0x2ea8], R138 ;  /* 0x002ea88a01007387 */ /* 0x000fe40000100a00 */
[----:B------:R-:W-:Y:S01]  /*70a90*/  IMAD.MOV.U32 R6, RZ, RZ, R128 ;  /* 0x000000ffff067224 */ /* 0x000fe200078e0080 */
[----:B------:R-:W-:Y:S01]  /*70aa0*/  MOV R7, R127 ;  /* 0x0000007f00077202 */ /* 0x000fe20000000f00 */
[----:B------:R1:W-:Y:S04]  /*70ab0*/  LDGSTS.E [R3+0x26700], [R138.64], P0 ;  /* 0x267000008a037fae */ /* 0x0003e80008121844 */
[----:B------:R-:W-:Y:S01]  /*70ac0*/  STL.64 [R1+0x2e88], R136 ;  /* 0x002e888801007387 */ /* 0x000fe20000100a00 */
[----:B------:R-:W-:-:S02]  /*70ad0*/  IMAD.MOV.U32 R4, RZ, RZ, R130 ;  /* 0x000000ffff047224 */ /* 0x000fc400078e0082 */
[----:B------:R-:W-:Y:S02]  /*70ae0*/  IMAD.MOV.U32 R5, RZ, RZ, R129 ;  /* 0x000000ffff057224 */ /* 0x000fe400078e0081 */
[----:B------:R1:W-:Y:S01]  /*70af0*/  LDGSTS.E [R3+0x26b00], [R136.64], P0 ;  /* 0x26b0000088037fae */ /* 0x0003e20008121844 */
[----:B------:R-:W-:Y:S04]  /*70b00*/  STL.64 [R1+0x2e68], R134 ;  /* 0x002e688601007387 */ /* 0x000fe80000100a00 */
[----:B------:R1:W-:Y:S01]  /*70b10*/  LDGSTS.E [R3+0x26f00], [R134.64], P0 ;  /* 0x26f0000086037fae */ /* 0x0003e20008121844 */
[----:B------:R-:W-:Y:S02]  /*70b20*/  STL.64 [R1+0x2e48], R132 ;  /* 0x002e488401007387 */ /* 0x000fe40000100a00 */
[----:B------:R1:W-:Y:S02]  /*70b30*/  LDGSTS.E [R3+0x27300], [R132.64], P0 ;  /* 0x2730000084037fae */ /* 0x0003e40008121844 */
[----:B------:R-:W-:Y:S01]  /*70b40*/  STL.64 [R1+0x2e28], R68 ;  /* 0x002e284401007387 */ /* 0x000fe20000100a00 */
[----:B------:R1:W-:Y:S04]  /*70b50*/  LDGSTS.E [R3+0x27700], [R68.64], P0 ;  /* 0x2770000044037fae */ /* 0x0003e80008121844 */
[----:B------:R-:W-:Y:S01]  /*70b60*/  STL.64 [R1+0x2e08], R6 ;  /* 0x002e080601007387 */ /* 0x000fe20000100a00 */
[----:B------:R1:W-:Y:S02]  /*70b70*/  LDGSTS.E [R3+0x27b00], [R6.64], P0 ;  /* 0x27b0000006037fae */ /* 0x0003e40008121844 */
[----:B------:R2:W-:Y:S02]  /*70b80*/  STL.64 [R1+0x2de8], R4 ;  /* 0x002de80401007387 */ /* 0x0005e40000100a00 */
[----:B------:R2:W-:Y:S01]  /*70b90*/  LDGSTS.E [R3+0x27f00], [R4.64], P0 ;  /* 0x27f0000004037fae */ /* 0x0005e20008121844 */
[----:B------:R-:W-:Y:S01]  /*70ba0*/  IADD3 R131, R131, 0x1, RZ ;  /* 0x0000000183837810 */ /* 0x000fe20007ffe0ff */
[----:B------:R-:W0:Y:S01]  /*70bb0*/  LDGDEPBAR ;  /* 0x00000000000079af */ /* 0x000e220000000000 */
[----:B--2---:R-:W-:-:S03]  /*70bc0*/  SHF.R.S32.HI R4, RZ, 0x1f, R241 ;  /* 0x0000001fff047819 */ /* 0x004fc600000114f1 */
[----:B------:R1:W-:Y:S01]  /*70bd0*/  STL [R1+0x2de4], R131 ;  /* 0x002de48301007387 */ /* 0x0003e20000100800 */
[----:B------:R-:W-:-:S04]  /*70be0*/  LEA.HI R4, R4, R241, RZ, 0x5 ;  /* 0x000000f104047211 */ /* 0x000fc800078f28ff */
[----:B------:R-:W-:-:S04]  /*70bf0*/  SHF.R.S32.HI R4, RZ, 0x5, R4 ;  /* 0x00000005ff047819 */ /* 0x000fc80000011404 */
[----:B------:R-:W-:Y:S11]  /*70c00*/  ISETP.NE.U32.AND P0, PT, R131, R4, PT ;  /* 0x000000048300720c */ /* 0x000ff60003f05070 */
[----:B------:R-:W-:Y:S02]  /*70c10*/  @!UPT UIADD3 URZ, URZ, URZ, URZ ;  /* 0x0000003f3f3ff290 */ /* 0x000fe4000fffe03f */
[----:B-1----:R-:W-:Y:S01]  /*70c20*/  @!P0 CALL.REL.NOINC `(.L_x_0) ;  /* 0x0000001000008944 */ /* 0x002fe20003c00000 */
[----:B------:R-:W-:Y:S05]  /*70c30*/  BRA `(.L_x_1) ;  /* 0xfffb6ff000007947 */ /* 0x000fea000383ffff */
.L_x_0:
[----:B-1----:R-:W2:Y:S01]  /*70c40*/  LDL.LU R80, [R1+0x18c0] ;  /* 0x0018c00001507983 */ /* 0x002ea20000300800 */
[----:B------:R-:W-:-:S04]  /*70c50*/  DEPBAR.LE SB0, 0x0 ;  /* 0x000080000000791a */ /* 0x000fc80000000000 */
[----:B------:R-:W2:Y:S04]  /*70c60*/  LDL.LU R81, [R1+0x18c4] ;  /* 0x0018c40001517983 */ /* 0x000ea80000300800 */
[----:B-----5:R-:W2:Y:S04]  /*70c70*/  LDL.LU R82, [R1+0x18a0] ;  /* 0x0018a00001527983 */ /* 0x020ea80000300800 */
        /* <DEDUP_REMOVED lines=13> */
[----:B------:R-:W-:Y:S06]  /*70d50*/  BAR.SYNC.DEFER_BLOCKING 0x0 ;  /* 0x0000000000007b1d */ /* 0x000fec0000010000 */
[----:B------:R-:W1:Y:S02]  /*70d60*/  S2R R84, SR_TID.X ;  /* 0x0000000000547919 */ /* 0x000e640000002100 */
[----:B-1----:R-:W-:-:S02]  /*70d70*/  SHF.L.U32 R2, R84, 0x9, RZ ;  /* 0x0000000954027819 */ /* 0x002fc400000006ff */
[----:B------:R-:W-:Y:S02]  /*70d80*/  LOP3.LUT R3, R84, 0x3f, RZ, 0xc0, !PT ;  /* 0x0000003f54037812 */ /* 0x000fe400078ec0ff */
[----:B------:R-:W-:Y:S01]  /*70d90*/  LOP3.LUT R2, R2, 0xc00, RZ, 0xc0, !PT ;  /* 0x00000c0002027812 */ /* 0x000fe200078ec0ff */
[----:B--2---:R1:W-:Y:S04]  /*70da0*/  STS.128 [R242], R80 ;  /* 0x00000050f2007388 */ /* 0x0043e80000000c00 */
[----:B-1----:R-:W2:Y:S04]  /*70db0*/  LDL.LU R80, [R1+0xef0] ;  /* 0x000ef00001507983 */ /* 0x002ea80000300800 */
[----:B------:R-:W2:Y:S04]  /*70dc0*/  LDL.LU R81, [R1+0xef4] ;  /* 0x000ef40001517983 */ /* 0x000ea80000300800 */
[----:B------:R-:W2:Y:S04]  /*70dd0*/  LDL.LU R82, [R1+0xed0] ;  /* 0x000ed00001527983 */ /* 0x000ea80000300800 */
[----:B---3--:R1:W-:Y:S04]  /*70de0*/  STS.128 [R242+0x80], R76 ;  /* 0x0000804cf2007388 */ /* 0x0083e80000000c00 */
[----:B------:R-:W2:Y:S04]  /*70df0*/  LDL.LU R83, [R1+0xed4] ;  /* 0x000ed40001537983 */ /* 0x000ea80000300800 */
[----:B----4-:R3:W-:Y:S04]  /*70e00*/  STS.128 [R242+0x200], R68 ;  /* 0x00020044f2007388 */ /* 0x0107e80000000c00 */
[----:B-1----:R-:W4:Y:S04]  /*70e10*/  LDL.LU R76, [R1+0xef8] ;  /* 0x000ef800014c7983 */ /* 0x002f280000300800 */
[----:B------:R-:W4:Y:S04]  /*70e20*/  LDL.LU R77, [R1+0xefc] ;  /* 0x000efc00014d7983 */ /* 0x000f280000300800 */
[----:B------:R-:W4:Y:S04]  /*70e30*/  LDL.LU R78, [R1+0xed8] ;  /* 0x000ed800014e7983 */ /* 0x000f280000300800 */
[----:B------:R-:W4:Y:S04]  /*70e40*/  LDL.LU R79, [R1+0xedc] ;  /* 0x000edc00014f7983 */ /* 0x000f280000300800 */
[----:B---3--:R-:W3:Y:S04]  /*70e50*/  LDL.LU R68, [R1+0xc60] ;  /* 0x000c600001447983 */ /* 0x008ee80000300800 */
[----:B------:R-:W3:Y:S04]  /*70e60*/  LDL.LU R69, [R1+0xc64] ;  /* 0x000c640001457983 */ /* 0x000ee80000300800 */
[----:B------:R-:W3:Y:S04]  /*70e70*/  LDL.LU R70, [R1+0xc50] ;  /* 0x000c500001467983 */ /* 0x000ee80000300800 */
[----:B------:R1:W-:Y:S04]  /*70e80*/  STS.128 [R242+0x280], R4 ;  /* 0x00028004f2007388 */ /* 0x0003e80000000c00 */
[----:B------:R-:W3:Y:S04]  /*70e90*/  LDL.LU R71, [R1+0xc54] ;  /* 0x000c540001477983 */ /* 0x000ee80000300800 */
[----:B------:R-:W-:Y:S06]  /*70ea0*/  BAR.SYNC.DEFER_BLOCKING 0x0 ;  /* 0x0000000000007b1d */ /* 0x000fec0000010000 */
[----:B-1----:R-:W3:Y:S04]  /*70eb0*/  LDL.LU R4, [R1+0xc68] ;  /* 0x000c680001047983 */ /* 0x002ee80000300800 */
[----:B------:R-:W3:Y:S04]  /*70ec0*/  LDL.LU R5, [R1+0xc6c] ;  /* 0x000c6c0001057983 */ /* 0x000ee80000300800 */
[----:B------:R-:W3:Y:S04]  /*70ed0*/  LDL.LU R6, [R1+0xc58] ;  /* 0x000c580001067983 */ /* 0x000ee80000300800 */
[----:B------:R-:W3:Y:S01]  /*70ee0*/  LDL.LU R7, [R1+0xc5c] ;  /* 0x000c5c0001077983 */ /* 0x000ee20000300800 */
[----:B------:R-:W-:-:S05]  /*70ef0*/  IMAD R2, R3, 0x10, R2 ;  /* 0x0000001003027824 */ /* 0x000fca00078e0202 */
[----:B------:R-:W1:Y:S01]  /*70f00*/  LDS.128 R84, [R2] ;  /* 0x0000000002547984 */ /* 0x000e620000000c00 */
[C---:B------:R-:W-:Y:S02]  /*70f10*/  LOP3.LUT R252, R2.reuse, 0x20, RZ, 0x3c, !PT ;  /* 0x0000002002fc7812 */ /* 0x040fe400078e3cff */
[C---:B------:R-:W-:Y:S02]  /*70f20*/  LOP3.LUT R243, R2.reuse, 0x40, RZ, 0x3c, !PT ;  /* 0x0000004002f37812 */ /* 0x040fe400078e3cff */
[----:B------:R-:W-:Y:S01]  /*70f30*/  LOP3.LUT R241, R2, 0x60, RZ, 0x3c, !PT ;  /* 0x0000006002f17812 */ /* 0x000fe200078e3cff */
[----:B------:R-:W1:Y:S04]  /*70f40*/  LDS.128 R92, [R252] ;  /* 0x00000000fc5c7984 */ /* 0x000e680000000c00 */
[----:B------:R-:W1:Y:S04]  /*70f50*/  LDS.128 R88, [R243] ;  /* 0x00000000f3587984 */ /* 0x000e680000000c00 */
[----:B-1----:R-:W-:Y:S04]  /*70f60*/  STL.64 [R1+0x990], R84 ;  /* 0x0009905401007387 */ /* 0x002fe80000100a00 */
[----:B------:R-:W-:Y:S04]  /*70f70*/  STL.64 [R1+0x998], R86 ;  /* 0x0009985601007387 */ /* 0x000fe80000100a00 */
[----:B------:R-:W1:Y:S04]  /*70f80*/  LDS.128 R84, [R241] ;  /* 0x00000000f1547984 */ /* 0x000e680000000c00 */
[----:B------:R-:W-:Y:S06]  /*70f90*/  BAR.SYNC.DEFER_BLOCKING 0x0 ;  /* 0x0000000000007b1d */ /* 0x000fec0000010000 */
[----:B------:R-:W-:Y:S04]  /*70fa0*/  STL.64 [R1+0xa90], R92 ;  /* 0x000a905c01007387 */ /* 0x000fe80000100a00 */
[----:B------:R-:W-:Y:S04]  /*70fb0*/  STL.64 [R1+0xa98], R94 ;  /* 0x000a985e01007387 */ /* 0x000fe80000100a00 */
[----:B------:R-:W-:Y:S04]  /*70fc0*/  STL.64 [R1+0xaf0], R88 ;  /* 0x000af05801007387 */ /* 0x000fe80000100a00 */
[----:B------:R-:W-:Y:S04]  /*70fd0*/  STL.64 [R1+0xaf8], R90 ;  /* 0x000af85a01007387 */ /* 0x000fe80000100a00 */
[----:B-1----:R-:W-:Y:S04]  /*70fe0*/  STL.64 [R1+0xc00], R84 ;  /* 0x000c005401007387 */ /* 0x002fe80000100a00 */
[----:B------:R-:W-:Y:S04]  /*70ff0*/  STL.64 [R1+0xc08], R86 ;  /* 0x000c085601007387 */ /* 0x000fe80000100a00 */
[----:B--2---:R1:W-:Y:S04]  /*71000*/  STS.128 [R242], R80 ;  /* 0x00000050f2007388 */ /* 0x0043e80000000c00 */
[----:B-1----:R-:W2:Y:S04]  /*71010*/  LDL.LU R80, [R1+0xb50] ;  /* 0x000b500001507983 */ /* 0x002ea80000300800 */
[----:B------:R-:W2:Y:S04]  /*71020*/  LDL.LU R81, [R1+0xb54] ;  /* 0x000b540001517983 */ /* 0x000ea80000300800 */
[----:B------:R-:W2:Y:S04]  /*71030*/  LDL.LU R82, [R1+0xb40] ;  /* 0x000b400001527983 */ /* 0x000ea80000300800 */
[----:B----4-:R1:W-:Y:S04]  /*71040*/  STS.128 [R242+0x80], R76 ;  /* 0x0000804cf2007388 */ /* 0x0103e80000000c00 */
[----:B------:R-:W2:Y:S04]  /*71050*/  LDL.LU R83, [R1+0xb44] ;  /* 0x000b440001537983 */ /* 0x000ea80000300800 */
[----:B-1----:R-:W4:Y:S04]  /*71060*/  LDL.LU R76, [R1+0xb58] ;  /* 0x000b5800014c7983 */ /* 0x002f280000300800 */
[----:B------:R-:W4:Y:S04]  /*71070*/  LDL.LU R77, [R1+0xb5c] ;  /* 0x000b5c00014d7983 */ /* 0x000f280000300800 */
[----:B------:R-:W4:Y:S04]  /*71080*/  LDL.LU R78, [R1+0xb48] ;  /* 0x000b4800014e7983 */ /* 0x000f280000300800 */
[----:B---3--:R1:W-:Y:S04]  /*71090*/  STS.128 [R242+0x200], R68 ;  /* 0x00020044f2007388 */ /* 0x0083e80000000c00 */
[----:B------:R-:W4:Y:S04]  /*710a0*/  LDL.LU R79, [R1+0xb4c] ;  /* 0x000b4c00014f7983 */ /* 0x000f280000300800 */
[----:B------:R3:W-:Y:S04]  /*710b0*/  STS.128 [R242+0x280], R4 ;  /* 0x00028004f2007388 */ /* 0x0007e80000000c00 */
[----:B-1----:R-:W4:Y:S04]  /*710c0*/  LDL.LU R68, [R1+0x930] ;  /* 0x0009300001447983 */ /* 0x002f280000300800 */
[----:B------:R-:W4:Y:S04]  /*710d0*/  LDL.LU R69, [R1+0x934] ;  /* 0x0009340001457983 */ /* 0x000f280000300800 */
[----:B------:R-:W4:Y:S04]  /*710e0*/  LDL.LU R70, [R1+0x920] ;  /* 0x0009200001467983 */ /* 0x000f280000300800 */
[----:B------:R-:W4:Y:S04]  /*710f0*/  LDL.LU R71, [R1+0x924] ;  /* 0x0009240001477983 */ /* 0x000f280000300800 */
[----:B---3--:R-:W3:Y:S04]  /*71100*/  LDL.LU R4, [R1+0x938] ;  /* 0x0009380001047983 */ /* 0x008ee80000300800 */
[----:B------:R-:W3:Y:S04]  /*71110*/  LDL.LU R5, [R1+0x93c] ;  /* 0x00093c0001057983 */ /* 0x000ee80000300800 */
[----:B------:R-:W3:Y:S04]  /*71120*/  LDL.LU R6, [R1+0x928] ;  /* 0x0009280001067983 */ /* 0x000ee80000300800 */
[----:B------:R-:W3:Y:S04]  /*71130*/  LDL.LU R7, [R1+0x92c] ;  /* 0x00092c0001077983 */ /* 0x000ee80000300800 */
[----:B------:R-:W-:Y:S06]  /*71140*/  BAR.SYNC.DEFER_BLOCKING 0x0 ;  /* 0x0000000000007b1d */ /* 0x000fec0000010000 */
[----:B------:R-:W1:Y:S04]  /*71150*/  LDS.128 R84, [R2] ;  /* 0x0000000002547984 */ /* 0x000e680000000c00 */
        /* <DEDUP_REMOVED lines=21> */
[----:B------:R1:W-:Y:S04]  /*712b0*/  STS.128 [R242+0x200], R68 ;  /* 0x00020044f2007388 */ /* 0x0003e80000000c00 */
[----:B------:R-:W4:Y:S04]  /*712c0*/  LDL.LU R79, [R1+0x84c] ;  /* 0x00084c00014f7983 */ /* 0x000f280000300800 */
[----:B---3--:R3:W-:Y:S04]  /*712d0*/  STS.128 [R242+0x280], R4 ;  /* 0x00028004f2007388 */ /* 0x0087e80000000c00 */
        /* <DEDUP_REMOVED lines=36> */
[----:B------:R-:W-:Y:S06]  /*71520*/  BAR.SYNC.DEFER_BLOCKING 0x0 ;  /* 0x0000000000007b1d */ /* 0x000fec0000010000 */
[----:B---3--:R-:W3:Y:S04]  /*71530*/  LDL.LU R6, [R1+0x78] ;  /* 0x0000780001067983 */ /* 0x008ee80000300800 */
[----:B------:R-:W3:Y:S04]  /*71540*/  LDL.LU R7, [R1+0x7c] ;  /* 0x00007c0001077983 */ /* 0x000ee80000300800 */
[----:B------:R-:W1:Y:S04]  /*71550*/  LDS.128 R84, [R2] ;  /* 0x0000000002547984 */ /* 0x000e680000000c00 */
[----:B------:R-:W1:Y:S04]  /*71560*/  LDS.128 R92, [R252] ;  /* 0x00000000fc5c7984 */ /* 0x000e680000000c00 */
[----:B------:R-:W1:Y:S04]  /*71570*/  LDS.128 R88, [R243] ;  /* 0x00000000f3587984 */ /* 0x000e680000000c00 */
[----:B-1----:R-:W-:Y:S04]  /*71580*/  STL.64 [R1+0x70], R84 ;  /* 0x0000705401007387 */ /* 0x002fe80000100a00 */
[----:B------:R-:W-:Y:S04]  /*71590*/  STL.64 [R1+0x78], R86 ;  /* 0x0000785601007387 */ /* 0x000fe80000100a00 */
[----:B------:R-:W1:Y:S04]  /*715a0*/  LDS.128 R84, [R241] ;  /* 0x00000000f1547984 */ /* 0x000e680000000c00 */
[----:B------:R-:W-:Y:S01]  /*715b0*/  BAR.SYNC.DEFER_BLOCKING 0x0 ;  /* 0x0000000000007b1d */ /* 0x000fe20000010000 */
[----:B------:R-:W-:-:S05]  /*715c0*/  IMAD.MOV.U32 R68, RZ, RZ, R228 ;  /* 0x000000ffff447224 */ /* 0x000fca00078e00e4 */
[----:B------:R-:W-:Y:S01]  /*715d0*/  STL.64 [R1+0x840], R92 ;  /* 0x0008405c01007387 */ /* 0x000fe20000100a00 */
[----:B------:R-:W-:-:S03]  /*715e0*/  IMAD.MOV.U32 R69, RZ, RZ, R229 ;  /* 0x000000ffff457224 */ /* 0x000fc600078e00e5 */
[----:B------:R-:W-:Y:S04]  /*715f0*/  STL.64 [R1+0x848], R94 ;  /* 0x0008485e01007387 */ /* 0x000fe80000100a00 */
[----:B------:R-:W-:Y:S01]  /*71600*/  STL.64 [R1+0xa80], R88 ;  /* 0x000a805801007387 */ /* 0x000fe20000100a00 */
[----:B------:R-:W-:-:S03]  /*71610*/  MOV R4, R230 ;  /* 0x000000e600047202 */ /* 0x000fc60000000f00 */
[----:B------:R-:W-:Y:S01]  /*71620*/  STL.64 [R1+0xa88], R90 ;  /* 0x000a885a01007387 */ /* 0x000fe20000100a00 */
[----:B------:R-:W-:-:S03]  /*71630*/  IMAD.MOV.U32 R5, RZ, RZ, R231 ;  /* 0x000000ffff057224 */ /* 0x000fc600078e00e7 */
[----:B-1----:R-:W-:Y:S04]  /*71640*/  STL.64 [R1+0xae0], R84 ;  /* 0x000ae05401007387 */ /* 0x002fe80000100a00 */
[----:B------:R-:W-:Y:S04]  /*71650*/  STL.64 [R1+0xae8], R86 ;  /* 0x000ae85601007387 */ /* 0x000fe80000100a00 */
[----:B--2---:R1:W-:Y:S04]  /*71660*/  STS.128 [R242], R80 ;  /* 0x00000050f2007388 */ /* 0x0043e80000000c00 */
[----:B-1----:R-:W2:Y:S04]  /*71670*/  LDL.LU R82, [R1+0x50] ;  /* 0x0000500001527983 */ /* 0x002ea80000300800 */
[----:B------:R-:W2:Y:S04]  /*71680*/  LDL.LU R83, [R1+0x54] ;  /* 0x0000540001537983 */ /* 0x000ea80000300800 */
[----:B----4-:R1:W-:Y:S04]  /*71690*/  STS.128 [R242+0x80], R76 ;  /* 0x0000804cf2007388 */ /* 0x0103e80000000c00 */
[----:B-1----:R-:W4:Y:S04]  /*716a0*/  LDL.LU R78, [R1+0x58] ;  /* 0x00005800014e7983 */ /* 0x002f280000300800 */
[----:B------:R1:W-:Y:S04]  /*716b0*/  STS.128 [R242+0x200], R68 ;  /* 0x00020044f2007388 */ /* 0x0003e80000000c00 */
[----:B------:R-:W4:Y:S04]  /*716c0*/  LDL.LU R79, [R1+0x5c] ;  /* 0x00005c00014f7983 */ /* 0x000f280000300800 */
[----:B---3--:R3:W-:Y:S04]  /*716d0*/  STS.128 [R242+0x280], R4 ;  /* 0x00028004f2007388 */ /* 0x0087e80000000c00 */
[----:B------:R-:W-:Y:S06]  /*716e0*/  BAR.SYNC.DEFER_BLOCKING 0x0 ;  /* 0x0000000000007b1d */ /* 0x000fec0000010000 */
[----:B-1----:R-:W2:Y:S04]  /*716f0*/  LDL.LU R70, [R1+0x30] ;  /* 0x0000300001467983 */ /* 0x002ea80000300800 */
[----:B------:R-:W2:Y:S04]  /*71700*/  LDL.LU R71, [R1+0x34] ;  /* 0x0000340001477983 */ /* 0x000ea80000300800 */
[----:B---3--:R-:W3:Y:S04]  /*71710*/  LDL.LU R6, [R1+0x38] ;  /* 0x0000380001067983 */ /* 0x008ee80000300800 */
[----:B------:R-:W3:Y:S04]  /*71720*/  LDL.LU R7, [R1+0x3c] ;  /* 0x00003c0001077983 */ /* 0x000ee80000300800 */
[----:B------:R-:W1:Y:S01]  /*71730*/  LDS.128 R84, [R2] ;  /* 0x0000000002547984 */ /* 0x000e620000000c00 */
[----:B------:R-:W-:-:S03]  /*71740*/  IMAD.MOV.U32 R81, RZ, RZ, R225 ;  /* 0x000000ffff517224 */ /* 0x000fc600078e00e1 */
[----:B------:R-:W1:Y:S04]  /*71750*/  LDS.128 R92, [R252] ;  /* 0x00000000fc5c7984 */ /* 0x000e680000000c00 */
[----:B------:R-:W1:Y:S04]  /*71760*/  LDS.128 R88, [R243] ;  /* 0x00000000f3587984 */ /* 0x000e680000000c00 */
[----:B-1----:R-:W-:Y:S01]  /*71770*/  STL.64 [R1+0x30], R84 ;  /* 0x0000305401007387 */ /* 0x002fe20000100a00 */
[----:B------:R-:W-:-:S03]  /*71780*/  IMAD.MOV.U32 R225, RZ, RZ, R84 ;  /* 0x000000ffffe17224 */ /* 0x000fc600078e0054 */
[----:B------:R-:W-:Y:S04]  /*71790*/  STL.64 [R1+0x38], R86 ;  /* 0x0000385601007387 */ /* 0x000fe80000100a00 */
[----:B------:R-:W1:Y:S01]  /*717a0*/  LDS.128 R84, [R241] ;  /* 0x00000000f1547984 */ /* 0x000e620000000c00 */
[----:B------:R-:W-:Y:S02]  /*717b0*/  IMAD.MOV.U32 R68, RZ, RZ, R220 ;  /* 0x000000ffff447224 */ /* 0x000fe400078e00dc */
[----:B------:R-:W-:Y:S01]  /*717c0*/  IMAD.MOV.U32 R69, RZ, RZ, R221 ;  /* 0x000000ffff457224 */ /* 0x000fe200078e00dd */
[----:B------:R-:W-:Y:S01]  /*717d0*/  BAR.SYNC.DEFER_BLOCKING 0x0 ;  /* 0x0000000000007b1d */ /* 0x000fe20000010000 */
[----:B------:R-:W-:Y:S01]  /*717e0*/  MOV R4, R222 ;  /* 0x000000de00047202 */ /* 0x000fe20000000f00 */
[----:B------:R-:W-:-:S04]  /*717f0*/  IMAD.MOV.U32 R5, RZ, RZ, R223 ;  /* 0x000000ffff057224 */ /* 0x000fc800078e00df */
[----:B------:R-:W-:Y:S04]  /*71800*/  STL.64 [R1+0x6f0], R92 ;  /* 0x0006f05c01007387 */ /* 0x000fe80000100a00 */
[----:B------:R-:W-:Y:S04]  /*71810*/  STL.64 [R1+0x6f8], R94 ;  /* 0x0006f85e01007387 */ /* 0x000fe80000100a00 */
[----:B------:R-:W-:Y:S04]  /*71820*/  STL.64 [R1+0xa50], R88 ;  /* 0x000a505801007387 */ /* 0x000fe80000100a00 */
[----:B------:R-:W-:Y:S04]  /*71830*/  STL.64 [R1+0xa58], R90 ;  /* 0x000a585a01007387 */ /* 0x000fe80000100a00 */
[----:B-1----:R-:W-:Y:S04]  /*71840*/  STL.64 [R1+0xac0], R84 ;  /* 0x000ac05401007387 */ /* 0x002fe80000100a00 */
[----:B------:R-:W-:Y:S04]  /*71850*/  STL.64 [R1+0xac8], R86 ;  /* 0x000ac85601007387 */ /* 0x000fe80000100a00 */
[----:B--2---:R1:W-:Y:S04]  /*71860*/  STS.128 [R242+0x200], R68 ;  /* 0x00020044f2007388 */ /* 0x0043e80000000c00 */
[----:B---3--:R2:W-:Y:S04]  /*71870*/  STS.128 [R242+0x280], R4 ;  /* 0x00028004f2007388 */ /* 0x0085e80000000c00 */
[----:B-1----:R-:W3:Y:S04]  /*71880*/  LDL.LU R70, [R1+0x10] ;  /* 0x0000100001467983 */ /* 0x002ee80000300800 */
[----:B------:R-:W3:Y:S04]  /*71890*/  LDL.LU R71, [R1+0x14] ;  /* 0x0000140001477983 */ /* 0x000ee80000300800 */
[----:B--2---:R-:W2:Y:S04]  /*718a0*/  LDL.LU R6, [R1+0x18] ;  /* 0x0000180001067983 */ /* 0x004ea80000300800 */
[----:B------:R-:W2:Y:S01]  /*718b0*/  LDL.LU R7, [R1+0x1c] ;  /* 0x00001c0001077983 */ /* 0x000ea20000300800 */
[----:B------:R-:W-:Y:S01]  /*718c0*/  IMAD.MOV.U32 R80, RZ, RZ, R224 ;  /* 0x000000ffff507224 */ /* 0x000fe200078e00e0 */
[----:B------:R-:W-:Y:S01]  /*718d0*/  MOV R76, R226 ;  /* 0x000000e2004c7202 */ /* 0x000fe20000000f00 */
[----:B------:R-:W-:-:S03]  /*718e0*/  IMAD.MOV.U32 R77, RZ, RZ, R227 ;  /* 0x000000ffff4d7224 */ /* 0x000fc600078e00e3 */
[----:B------:R-:W-:Y:S04]  /*718f0*/  STS.128 [R242], R80 ;  /* 0x00000050f2007388 */ /* 0x000fe80000000c00 */
[----:B----4-:R1:W-:Y:S04]  /*71900*/  STS.128 [R242+0x80], R76 ;  /* 0x0000804cf2007388 */ /* 0x0103e80000000c00 */
[----:B------:R-:W-:Y:S01]  /*71910*/  BAR.SYNC.DEFER_BLOCKING 0x0 ;  /* 0x0000000000007b1d */ /* 0x000fe20000010000 */
[----:B------:R-:W-:Y:S01]  /*71920*/  IMAD.MOV.U32 R68, RZ, RZ, R216 ;  /* 0x000000ffff447224 */ /* 0x000fe200078e00d8 */
[----:B------:R-:W-:Y:S01]  /*71930*/  MOV R69, R217 ;  /* 0x000000d900457202 */ /* 0x000fe20000000f00 */
[----:B------:R-:W-:-:S03]  /*71940*/  IMAD.MOV.U32 R4, RZ, RZ, R218 ;  /* 0x000000ffff047224 */ /* 0x000fc600078e00da */
[----:B------:R-:W-:Y:S04]  /*71950*/  LDS.128 R228, [R2] ;  /* 0x0000000002e47984 */ /* 0x000fe80000000c00 */
[----:B------:R-:W4:Y:S04]  /*71960*/  LDS.128 R88, [R252] ;  /* 0x00000000fc587984 */ /* 0x000f280000000c00 */
[----:B------:R-:W4:Y:S04]  /*71970*/  LDS.128 R84, [R243] ;  /* 0x00000000f3547984 */ /* 0x000f280000000c00 */
[----:B------:R-:W4:Y:S04]  /*71980*/  LDS.128 R80, [R241] ;  /* 0x00000000f1507984 */ /* 0x000f280000000c00 */
[----:B------:R-:W-:Y:S01]  /*71990*/  BAR.SYNC.DEFER_BLOCKING 0x0 ;  /* 0x0000000000007b1d */ /* 0x000fe20000010000 */
[----:B-1----:R-:W-:Y:S01]  /*719a0*/  IMAD.MOV.U32 R78, RZ, RZ, R248 ;  /* 0x000000ffff4e7224 */ /* 0x002fe200078e00f8 */
[----:B------:R-:W-:Y:S01]  /*719b0*/  MOV R77, R157 ;  /* 0x0000009d004d7202 */ /* 0x000fe20000000f00 */
[----:B------:R-:W-:Y:S01]  /*719c0*/  IMAD.MOV.U32 R79, RZ, RZ, R249 ;  /* 0x000000ffff4f7224 */ /* 0x000fe200078e00f9 */
[----:B------:R-:W-:Y:S01]  /*719d0*/  MOV R249, R159 ;  /* 0x0000009f00f97202 */ /* 0x000fe20000000f00 */
[----:B------:R-:W-:-:S02]  /*719e0*/  IMAD.MOV.U32 R5, RZ, RZ, R219 ;  /* 0x000000ffff057224 */ /* 0x000fc400078e00db */
[----:B------:R-:W-:Y:S02]  /*719f0*/  IMAD.MOV.U32 R76, RZ, RZ, R156 ;  /* 0x000000ffff4c7224 */ /* 0x000fe400078e009c */
[----:B------:R-:W-:-:S03]  /*71a00*/  IMAD.MOV.U32 R248, RZ, RZ, R158 ;  /* 0x000000fffff87224 */ /* 0x000fc600078e009e */
[----:B------:R-:W-:Y:S04]  /*71a10*/  STS.128 [R242+0x200], R76 ;  /* 0x0002004cf2007388 */ /* 0x000fe80000000c00 */
[----:B------:R-:W-:Y:S04]  /*71a20*/  STS.128 [R242+0x280], R248 ;  /* 0x000280f8f2007388 */ /* 0x000fe80000000c00 */
[----:B----4-:R-:W-:Y:S04]  /*71a30*/  STL.64 [R1+0x5c0], R88 ;  /* 0x0005c05801007387 */ /* 0x010fe80000100a00 */
[----:B------:R-:W-:Y:S04]  /*71a40*/  STL.64 [R1+0x5c8], R90 ;  /* 0x0005c85a01007387 */ /* 0x000fe80000100a00 */
[----:B------:R-:W-:Y:S04]  /*71a50*/  STL.64 [R1+0x930], R84 ;  /* 0x0009305401007387 */ /* 0x000fe80000100a00 */
[----:B------:R-:W-:Y:S04]  /*71a60*/  STL.64 [R1+0x938], R86 ;  /* 0x0009385601007387 */ /* 0x000fe80000100a00 */
[----:B------:R-:W-:Y:S04]  /*71a70*/  STL.64 [R1+0xaa0], R80 ;  /* 0x000aa05001007387 */ /* 0x000fe80000100a00 */
[----:B------:R-:W-:Y:S04]  /*71a80*/  STL.64 [R1+0xaa8], R82 ;  /* 0x000aa85201007387 */ /* 0x000fe80000100a00 */
[----:B---3--:R-:W-:Y:S04]  /*71a90*/  STS.128 [R242], R68 ;  /* 0x00000044f2007388 */ /* 0x008fe80000000c00 */
[----:B--2---:R1:W-:Y:S04]  /*71aa0*/  STS.128 [R242+0x80], R4 ;  /* 0x00008004f2007388 */ /* 0x0043e80000000c00 */
[----:B------:R-:W-:Y:S01]  /*71ab0*/  BAR.SYNC.DEFER_BLOCKING 0x0 ;  /* 0x0000000000007b1d */ /* 0x000fe20000010000 */
[----:B-1----:R-:W-:Y:S01]  /*71ac0*/  IMAD.MOV.U32 R6, RZ, RZ, R148 ;  /* 0x000000ffff067224 */ /* 0x002fe200078e0094 */
[----:B------:R-:W-:Y:S01]  /*71ad0*/  MOV R5, R73 ;  /* 0x0000004900057202 */ /* 0x000fe20000000f00 */
[----:B------:R-:W-:Y:S01]  /*71ae0*/  IMAD.MOV.U32 R7, RZ, RZ, R149 ;  /* 0x000000ffff077224 */ /* 0x000fe200078e0095 */
[----:B------:R-:W-:Y:S01]  /*71af0*/  MOV R149, R75 ;  /* 0x0000004b00957202 */ /* 0x000fe20000000f00 */
[----:B------:R-:W-:-:S02]  /*71b00*/  IMAD.MOV.U32 R4, RZ, RZ, R72 ;  /* 0x000000ffff047224 */ /* 0x000fc400078e0048 */
[----:B------:R-:W-:Y:S01]  /*71b10*/  IMAD.MOV.U32 R148, RZ, RZ, R74 ;  /* 0x000000ffff947224 */ /* 0x000fe200078e004a */
[----:B------:R-:W1:Y:S04]  /*71b20*/  LDS.128 R80, [R252] ;  /* 0x00000000fc507984 */ /* 0x000e680000000c00 */
[----:B------:R-:W2:Y:S04]  /*71b30*/  LDS.128 R76, [R243] ;  /* 0x00000000f34c7984 */ /* 0x000ea80000000c00 */
[----:B------:R-:W3:Y:S04]  /*71b40*/  LDS.128 R72, [R241] ;  /* 0x00000000f1487984 */ /* 0x000ee80000000c00 */
[----:B------:R-:W-:Y:S04]  /*71b50*/  LDS.128 R248, [R2] ;  /* 0x0000000002f87984 */ /* 0x000fe80000000c00 */
[----:B------:R-:W-:Y:S01]  /*71b60*/  BAR.SYNC.DEFER_BLOCKING 0x0 ;  /* 0x0000000000007b1d */ /* 0x000fe20000010000 */
[----:B------:R-:W-:Y:S01]  /*71b70*/  IMAD.MOV.U32 R68, RZ, RZ, R144 ;  /* 0x000000ffff447224 */ /* 0x000fe200078e0090 */
[----:B------:R-:W-:Y:S01]  /*71b80*/  MOV R71, R237 ;  /* 0x000000ed00477202 */ /* 0x000fe20000000f00 */
[----:B------:R-:W-:-:S02]  /*71b90*/  IMAD.MOV.U32 R69, RZ, RZ, R145 ;  /* 0x000000ffff457224 */ /* 0x000fc400078e0091 */
[----:B------:R-:W-:Y:S01]  /*71ba0*/  IMAD.MOV.U32 R70, RZ, RZ, R236 ;  /* 0x000000ffff467224 */ /* 0x000fe200078e00ec */
[----:B-1----:R-:W-:Y:S04]  /*71bb0*/  STL.64 [R1+0x50], R80 ;  /* 0x0000505001007387 */ /* 0x002fe80000100a00 */
[----:B------:R-:W-:Y:S04]  /*71bc0*/  STL.64 [R1+0x58], R82 ;  /* 0x0000585201007387 */ /* 0x000fe80000100a00 */
[----:B--2---:R1:W-:Y:S04]  /*71bd0*/  STL.64 [R1+0x7f0], R76 ;  /* 0x0007f04c01007387 */ /* 0x0043e80000100a00 */
[----:B------:R2:W-:Y:S04]  /*71be0*/  STL.64 [R1+0x7f8], R78 ;  /* 0x0007f84e01007387 */ /* 0x0005e80000100a00 */
[----:B---3--:R3:W-:Y:S04]  /*71bf0*/  STL.64 [R1+0xa60], R72 ;  /* 0x000a604801007387 */ /* 0x0087e80000100a00 */
[----:B------:R2:W-:Y:S04]  /*71c00*/  STL.64 [R1+0xa68], R74 ;  /* 0x000a684a01007387 */ /* 0x0005e80000100a00 */
[----:B-1----:R-:W4:Y:S04]  /*71c10*/  LDL.LU R76, [R1+0x18b0] ;  /* 0x0018b000014c7983 */ /* 0x002f280000300800 */
[----:B------:R-:W4:Y:S04]  /*71c20*/  LDL.LU R77, [R1+0x18b4] ;  /* 0x0018b400014d7983 */ /* 0x000f280000300800 */
[----:B--2---:R-:W4:Y:S04]  /*71c30*/  LDL.LU R78, [R1+0x1690] ;  /* 0x00169000014e7983 */ /* 0x004f280000300800 */
[----:B------:R-:W4:Y:S04]  /*71c40*/  LDL.LU R79, [R1+0x1694] ;  /* 0x00169400014f7983 */ /* 0x000f280000300800 */
[----:B---3--:R-:W2:Y:S04]  /*71c50*/  LDL.LU R72, [R1+0x18b8] ;  /* 0x0018b80001487983 */ /* 0x008ea80000300800 */
[----:B------:R-:W2:Y:S04]  /*71c60*/  LDL.LU R73, [R1+0x18bc] ;  /* 0x0018bc0001497983 */ /* 0x000ea80000300800 */
[----:B------:R-:W2:Y:S04]  /*71c70*/  LDL.LU R74, [R1+0x1698] ;  /* 0x00169800014a7983 */ /* 0x000ea80000300800 */
[----:B------:R-:W2:Y:S04]  /*71c80*/  LDL.LU R75, [R1+0x169c] ;  /* 0x00169c00014b7983 */ /* 0x000ea80000300800 */
[----:B------:R1:W-:Y:S04]  /*71c90*/  STS.128 [R242], R68 ;  /* 0x00000044f2007388 */ /* 0x0003e80000000c00 */
[----:B-1----:R-:W3:Y:S04]  /*71ca0*/  LDL.LU R68, [R1+0x1290] ;  /* 0x0012900001447983 */ /* 0x002ee80000300800 */
[----:B------:R-:W3:Y:S04]  /*71cb0*/  LDL.LU R69, [R1+0x1294] ;  /* 0x0012940001457983 */ /* 0x000ee80000300800 */
[----:B------:R-:W3:Y:S04]  /*71cc0*/  LDL.LU R70, [R1+0x1270] ;  /* 0x0012700001467983 */ /* 0x000ee80000300800 */
[----:B------:R-:W3:Y:S04]  /*71cd0*/  LDL.LU R71, [R1+0x1274] ;  /* 0x0012740001477983 */ /* 0x000ee80000300800 */
[----:B------:R1:W-:Y:S04]  /*71ce0*/  STS.128 [R242+0x200], R4 ;  /* 0x00020004f2007388 */ /* 0x0003e80000000c00 */
[----:B-1----:R-:W3:Y:S04]  /*71cf0*/  LDL.LU R4, [R1+0x1298] ;  /* 0x0012980001047983 */ /* 0x002ee80000300800 */
[----:B------:R-:W3:Y:S04]  /*71d00*/  LDL.LU R5, [R1+0x129c] ;  /* 0x00129c0001057983 */ /* 0x000ee80000300800 */
[----:B------:R-:W3:Y:S04]  /*71d10*/  LDL.LU R6, [R1+0x1278] ;  /* 0x0012780001067983 */ /* 0x000ee80000300800 */
[----:B------:R-:W3:Y:S01]  /*71d20*/  LDL.LU R7, [R1+0x127c] ;  /* 0x00127c0001077983 */ /* 0x000ee20000300800 */
[----:B------:R-:W-:-:S02]  /*71d30*/  IMAD.MOV.U32 R236, RZ, RZ, R146 ;  /* 0x000000ffffec7224 */ /* 0x000fc400078e0092 */
[----:B------:R-:W-:Y:S01]  /*71d40*/  IMAD.MOV.U32 R237, RZ, RZ, R147 ;  /* 0x000000ffffed7224 */ /* 0x000fe200078e0093 */
[----:B------:R-:W-:Y:S04]  /*71d50*/  STS.128 [R242+0x280], R148 ;  /* 0x00028094f2007388 */ /* 0x000fe80000000c00 */
[----:B------:R-:W-:Y:S04]  /*71d60*/  STS.128 [R242+0x80], R236 ;  /* 0x000080ecf2007388 */ /* 0x000fe80000000c00 */
[----:B------:R-:W-:Y:S06]  /*71d70*/  BAR.SYNC.DEFER_BLOCKING 0x0 ;  /* 0x0000000000007b1d */ /* 0x000fec0000010000 */
[----:B------:R-:W1:Y:S04]  /*71d80*/  LDS.128 R88, [R252] ;  /* 0x00000000fc587984 */ /* 0x000e680000000c00 */
[----:B------:R-:W1:Y:S04]  /*71d90*/  LDS.128 R84, [R243] ;  /* 0x00000000f3547984 */ /* 0x000e680000000c00 */
[----:B------:R-:W1:Y:S04]  /*71da0*/  LDS.128 R80, [R241] ;  /* 0x00000000f1507984 */ /* 0x000e680000000c00 */
[----:B------:R-:W-:Y:S04]  /*71db0*/  LDS.128 R236, [R2] ;  /* 0x0000000002ec7984 */ /* 0x000fe80000000c00 */
[----:B------:R-:W-:Y:S06]  /*71dc0*/  BAR.SYNC.DEFER_BLOCKING 0x0 ;  /* 0x0000000000007b1d */ /* 0x000fec0000010000 */
[----:B-1----:R-:W-:Y:S04]  /*71dd0*/  STL.64 [R1+0x10], R88 ;  /* 0x0000105801007387 */ /* 0x002fe80000100a00 */
[----:B------:R-:W-:Y:S04]  /*71de0*/  STL.64 [R1+0x18], R90 ;  /* 0x0000185a01007387 */ /* 0x000fe80000100a00 */
[----:B------:R-:W-:Y:S04]  /*71df0*/  STL.64 [R1+0x600], R84 ;  /* 0x0006005401007387 */ /* 0x000fe80000100a00 */
[----:B------:R-:W-:Y:S04]  /*71e00*/  STL.64 [R1+0x608], R86 ;  /* 0x0006085601007387 */ /* 0x000fe80000100a00 */
[----:B------:R-:W-:Y:S04]  /*71e10*/  STL.64 [R1+0x9a0], R80 ;  /* 0x0009a05001007387 */ /* 0x000fe80000100a00 */
[----:B------:R-:W-:Y:S04]  /*71e20*/  STL.64 [R1+0x9a8], R82 ;  /* 0x0009a85201007387 */ /* 0x000fe80000100a00 */
[----:B----4-:R1:W-:Y:S04]  /*71e30*/  STS.128 [R242], R76 ;  /* 0x0000004cf2007388 */ /* 0x0103e80000000c00 */
[----:B-1----:R-:W4:Y:S04]  /*71e40*/  LDL.LU R76, [R1+0xfc0] ;  /* 0x000fc000014c7983 */ /* 0x002f280000300800 */
[----:B------:R-:W4:Y:S04]  /*71e50*/  LDL.LU R77, [R1+0xfc4] ;  /* 0x000fc400014d7983 */ /* 0x000f280000300800 */
[----:B------:R-:W4:Y:S04]  /*71e60*/  LDL.LU R78, [R1+0xfb0] ;  /* 0x000fb000014e7983 */ /* 0x000f280000300800 */
[----:B--2---:R1:W-:Y:S04]  /*71e70*/  STS.128 [R242+0x80], R72 ;  /* 0x00008048f2007388 */ /* 0x0043e80000000c00 */
[----:B------:R-:W4:Y:S04]  /*71e80*/  LDL.LU R79, [R1+0xfb4] ;  /* 0x000fb400014f7983 */ /* 0x000f280000300800 */
[----:B-1----:R-:W2:Y:S04]  /*71e90*/  LDL.LU R72, [R1+0xfc8] ;  /* 0x000fc80001487983 */ /* 0x002ea80000300800 */
[----:B------:R-:W2:Y:S04]  /*71ea0*/  LDL.LU R73, [R1+0xfcc] ;  /* 0x000fcc0001497983 */ /* 0x000ea80000300800 */
[----:B------:R-:W2:Y:S04]  /*71eb0*/  LDL.LU R74, [R1+0xfb8] ;  /* 0x000fb800014a7983 */ /* 0x000ea80000300800 */
[----:B------:R-:W2:Y:S04]  /*71ec0*/  LDL.LU R75, [R1+0xfbc] ;  /* 0x000fbc00014b7983 */ /* 0x000ea80000300800 */
[----:B---3--:R1:W-:Y:S04]  /*71ed0*/  STS.128 [R242+0x200], R68 ;  /* 0x00020044f2007388 */ /* 0x0083e80000000c00 */
[----:B-1----:R-:W3:Y:S04]  /*71ee0*/  LDL.LU R68, [R1+0xdc0] ;  /* 0x000dc00001447983 */ /* 0x002ee80000300800 */
[----:B------:R-:W3:Y:S04]  /*71ef0*/  LDL.LU R69, [R1+0xdc4] ;  /* 0x000dc40001457983 */ /* 0x000ee80000300800 */
[----:B------:R-:W3:Y:S04]  /*71f00*/  LDL.LU R70, [R1+0xdb0] ;  /* 0x000db00001467983 */ /* 0x000ee80000300800 */
[----:B------:R-:W3:Y:S04]  /*71f10*/  LDL.LU R71, [R1+0xdb4] ;  /* 0x000db40001477983 */ /* 0x000ee80000300800 */
[----:B------:R1:W-:Y:S04]  /*71f20*/  STS.128 [R242+0x280], R4 ;  /* 0x00028004f2007388 */ /* 0x0003e80000000c00 */
[----:B------:R-:W-:Y:S06]  /*71f30*/  BAR.SYNC.DEFER_BLOCKING 0x0 ;  /* 0x0000000000007b1d */ /* 0x000fec0000010000 */
[----:B-1----:R-:W3:Y:S04]  /*71f40*/  LDL.LU R4, [R1+0xdc8] ;  /* 0x000dc80001047983 */ /* 0x002ee80000300800 */
[----:B------:R-:W3:Y:S04]  /*71f50*/  LDL.LU R5, [R1+0xdcc] ;  /* 0x000dcc0001057983 */ /* 0x000ee80000300800 */
[----:B------:R-:W3:Y:S04]  /*71f60*/  LDL.LU R6, [R1+0xdb8] ;  /* 0x000db80001067983 */ /* 0x000ee80000300800 */
[----:B------:R-:W3:Y:S04]  /*71f70*/  LDL.LU R7, [R1+0xdbc] ;  /* 0x000dbc0001077983 */ /* 0x000ee80000300800 */
        /* <DEDUP_REMOVED lines=150> */
[----:B-1----:R-:W4:Y:S04]  /*728e0*/  LDL.LU R76, [R1] ;  /* 0x00000000014c7983 */ /* 0x002f280000300800 */
        /* <DEDUP_REMOVED lines=11> */
[----:B------:R1:W-:Y:S04]  /*729a0*/  STS.128 [R242+0x280], R4 ;  /* 0x00028004f2007388 */ /* 0x0003e80000000c00 */
[----:B------:R-:W-:Y:S06]  /*729b0*/  BAR.SYNC.DEFER_BLOCKING 0x0 ;  /* 0x0000000000007b1d */ /* 0x000fec0000010000 */
[----:B-1----:R-:W4:Y:S04]  /*729c0*/  LDL.LU R6, [R1+0xb8] ;  /* 0x0000b80001067983 */ /* 0x002f280000300800 */
[----:B------:R-:W4:Y:S04]  /*729d0*/  LDL.LU R7, [R1+0xbc] ;  /* 0x0000bc0001077983 */ /* 0x000f280000300800 */
        /* <DEDUP_REMOVED lines=11> */
[----:B------:R-:W-:Y:S04]  /*72a90*/  STL.64 [R1+0x620], R84 ;  /* 0x0006205401007387 */ /* 0x000fe80000100a00 */
[----:B------:R-:W-:Y:S04]  /*72aa0*/  STL.64 [R1+0x628], R86 ;  /* 0x0006285601007387 */ /* 0x000fe80000100a00 */
[----:B-1----:R-:W-:Y:S04]  /*72ab0*/  STL.64 [R1+0xc30], R80 ;  /* 0x000c305001007387 */ /* 0x002fe80000100a00 */
[----:B------:R-:W-:Y:S04]  /*72ac0*/  STL.64 [R1+0xc38], R82 ;  /* 0x000c385201007387 */ /* 0x000fe80000100a00 */
[----:B--2---:R1:W-:Y:S04]  /*72ad0*/  STS.128 [R242+0x80], R72 ;  /* 0x00008048f2007388 */ /* 0x0043e80000000c00 */
[----:B-1----:R-:W2:Y:S04]  /*72ae0*/  LDL.LU R74, [R1+0x90] ;  /* 0x00009000014a7983 */ /* 0x002ea80000300800 */
[----:B------:R-:W2:Y:S04]  /*72af0*/  LDL.LU R75, [R1+0x94] ;  /* 0x00009400014b7983 */ /* 0x000ea80000300800 */
[----:B---3--:R1:W-:Y:S04]  /*72b00*/  STS.128 [R242+0x200], R68 ;  /* 0x00020044f2007388 */ /* 0x0083e80000000c00 */
[----:B-1----:R-:W3:Y:S04]  /*72b10*/  LDL.LU R70, [R1+0x98] ;  /* 0x0000980001467983 */ /* 0x002ee80000300800 */
[----:B------:R-:W3:Y:S01]  /*72b20*/  LDL.LU R71, [R1+0x9c] ;  /* 0x00009c0001477983 */ /* 0x000ee20000300800 */
[----:B------:R-:W-:Y:S01]  /*72b30*/  IMAD.MOV.U32 R4, RZ, RZ, R246 ;  /* 0x000000ffff047224 */ /* 0x000fe200078e00f6 */
[----:B------:R-:W-:-:S02]  /*72b40*/  MOV R5, R247 ;  /* 0x000000f700057202 */ /* 0x000fc40000000f00 */
[----:B----4-:R-:W-:Y:S04]  /*72b50*/  STS.128 [R242], R76 ;  /* 0x0000004cf2007388 */ /* 0x010fe80000000c00 */
[----:B------:R1:W-:Y:S04]  /*72b60*/  STS.128 [R242+0x280], R4 ;  /* 0x00028004f2007388 */ /* 0x0003e80000000c00 */
[----:B------:R-:W-:Y:S01]  /*72b70*/  BAR.SYNC.DEFER_BLOCKING 0x0 ;  /* 0x0000000000007b1d */ /* 0x000fe20000010000 */
[----:B-1----:R-:W-:Y:S01]  /*72b80*/  IMAD.MOV.U32 R6, RZ, RZ, R152 ;  /* 0x000000ffff067224 */ /* 0x002fe200078e0098 */
[----:B------:R-:W-:Y:S01]  /*72b90*/  MOV R7, R153 ;  /* 0x0000009900077202 */ /* 0x000fe20000000f00 */
[----:B------:R-:W-:-:S02]  /*72ba0*/  IMAD.MOV.U32 R4, RZ, RZ, R64 ;  /* 0x000000ffff047224 */ /* 0x000fc400078e0040 */
[----:B------:R-:W-:Y:S02]  /*72bb0*/  IMAD.MOV.U32 R5, RZ, RZ, R65 ;  /* 0x000000ffff057224 */ /* 0x000fe400078e0041 */
[----:B------:R-:W-:Y:S02]  /*72bc0*/  IMAD.MOV.U32 R152, RZ, RZ, R66 ;  /* 0x000000ffff987224 */ /* 0x000fe400078e0042 */
[----:B------:R-:W-:Y:S01]  /*72bd0*/  IMAD.MOV.U32 R153, RZ, RZ, R67 ;  /* 0x000000ffff997224 */ /* 0x000fe200078e0043 */
[----:B------:R-:W1:Y:S04]  /*72be0*/  LDS.128 R80, [R252] ;  /* 0x00000000fc507984 */ /* 0x000e680000000c00 */
[----:B------:R-:W4:Y:S04]  /*72bf0*/  LDS.128 R76, [R243] ;  /* 0x00000000f34c7984 */ /* 0x000f280000000c00 */
[----:B------:R-:W4:Y:S04]  /*72c00*/  LDS.128 R64, [R241] ;  /* 0x00000000f1407984 */ /* 0x000f280000000c00 */
[----:B------:R-:W-:Y:S04]  /*72c10*/  LDS.128 R244, [R2] ;  /* 0x0000000002f47984 */ /* 0x000fe80000000c00 */
[----:B------:R-:W-:Y:S01]  /*72c20*/  BAR.SYNC.DEFER_BLOCKING 0x0 ;  /* 0x0000000000007b1d */ /* 0x000fe20000010000 */
[----:B------:R-:W-:-:S02]  /*72c30*/  IMAD.MOV.U32 R72, RZ, RZ, R232 ;  /* 0x000000ffff487224 */ /* 0x000fc400078e00e8 */
[----:B------:R-:W-:Y:S01]  /*72c40*/  IMAD.MOV.U32 R73, RZ, RZ, R233 ;  /* 0x000000ffff497224 */ /* 0x000fe200078e00e9 */
[----:B------:R-:W-:Y:S01]  /*72c50*/  MOV R69, R235 ;  /* 0x000000eb00457202 */ /* 0x000fe20000000f00 */
[----:B------:R-:W-:Y:S01]  /*72c60*/  IMAD.MOV.U32 R68, RZ, RZ, R234 ;  /* 0x000000ffff447224 */ /* 0x000fe200078e00ea */
[----:B-1----:R-:W-:Y:S04]  /*72c70*/  STL.64 [R1+0x90], R80 ;  /* 0x0000905001007387 */ /* 0x002fe80000100a00 */
[----:B------:R-:W-:Y:S04]  /*72c80*/  STL.64 [R1+0x98], R82 ;  /* 0x0000985201007387 */ /* 0x000fe80000100a00 */
[----:B----4-:R-:W-:Y:S04]  /*72c90*/  STL.64 [R1+0x110], R76 ;  /* 0x0001104c01007387 */ /* 0x010fe80000100a00 */
[----:B------:R-:W-:Y:S04]  /*72ca0*/  STL.64 [R1+0x118], R78 ;  /* 0x0001184e01007387 */ /* 0x000fe80000100a00 */
[----:B------:R-:W-:Y:S04]  /*72cb0*/  STL.64 [R1+0xb60], R64 ;  /* 0x000b604001007387 */ /* 0x000fe80000100a00 */
[----:B------:R-:W-:Y:S04]  /*72cc0*/  STL.64 [R1+0xb68], R66 ;  /* 0x000b684201007387 */ /* 0x000fe80000100a00 */
[----:B--2---:R1:W-:Y:S04]  /*72cd0*/  STS.128 [R242], R72 ;  /* 0x00000048f2007388 */ /* 0x0043e80000000c00 */
[----:B-1----:R-:W2:Y:S04]  /*72ce0*/  LDL.LU R72, [R1+0x18e0] ;  /* 0x0018e00001487983 */ /* 0x002ea80000300800 */
[----:B------:R-:W2:Y:S04]  /*72cf0*/  LDL.LU R73, [R1+0x18e4] ;  /* 0x0018e40001497983 */ /* 0x000ea80000300800 */
[----:B------:R-:W2:Y:S04]  /*72d00*/  LDL.LU R74, [R1+0x18f0] ;  /* 0x0018f000014a7983 */ /* 0x000ea80000300800 */
[----:B---3--:R1:W-:Y:S04]  /*72d10*/  STS.128 [R242+0x80], R68 ;  /* 0x00008044f2007388 */ /* 0x0083e80000000c00 */
[----:B------:R-:W2:Y:S04]  /*72d20*/  LDL.LU R75, [R1+0x18f4] ;  /* 0x0018f400014b7983 */ /* 0x000ea80000300800 */
        /* <DEDUP_REMOVED lines=8> */
[----:B------:R1:W-:Y:S04]  /*72db0*/  STS.128 [R242+0x200], R4 ;  /* 0x00020004f2007388 */ /* 0x0003e80000000c00 */
[----:B-1----:R-:W4:Y:S04]  /*72dc0*/  LDL.LU R4, [R1+0x12a8] ;  /* 0x0012a80001047983 */ /* 0x002f280000300800 */
[----:B------:R-:W4:Y:S04]  /*72dd0*/  LDL.LU R5, [R1+0x12ac] ;  /* 0x0012ac0001057983 */ /* 0x000f280000300800 */
[----:B------:R-:W4:Y:S04]  /*72de0*/  LDL.LU R6, [R1+0x12b8] ;  /* 0x0012b80001067983 */ /* 0x000f280000300800 */
[----:B------:R-:W4:Y:S04]  /*72df0*/  LDL.LU R7, [R1+0x12bc] ;  /* 0x0012bc0001077983 */ /* 0x000f280000300800 */
        /* <DEDUP_REMOVED lines=200> */
[----:B-1----:R-:W4:Y:S04]  /*73a80*/  LDL.LU R4, [R1+0xa8] ;  /* 0x0000a80001047983 */ /* 0x002f280000300800 */
[----:B------:R-:W4:Y:S04]  /*73a90*/  LDL.LU R5, [R1+0xac] ;  /* 0x0000ac0001057983 */ /* 0x000f280000300800 */
[----:B------:R-:W4:Y:S04]  /*73aa0*/  LDL.LU R6, [R1+0x178] ;  /* 0x0001780001067983 */ /* 0x000f280000300800 */
[----:B------:R-:W4:Y:S04]  /*73ab0*/  LDL.LU R7, [R1+0x17c] ;  /* 0x00017c0001077983 */ /* 0x000f280000300800 */
        /* <DEDUP_REMOVED lines=23> */
[----:B----4-:R1:W-:Y:S04]  /*73c30*/  STS.128 [R242+0x80], R68 ;  /* 0x00008044f2007388 */ /* 0x0103e80000000c00 */
[----:B------:R4:W-:Y:S04]  /*73c40*/  STS.128 [R242+0x280], R4 ;  /* 0x00028004f2007388 */ /* 0x0009e80000000c00 */
[----:B------:R-:W-:Y:S01]  /*73c50*/  BAR.SYNC.DEFER_BLOCKING 0x0 ;  /* 0x0000000000007b1d */ /* 0x000fe20000010000 */
[----:B-1----:R-:W-:-:S02]  /*73c60*/  IMAD.MOV.U32 R70, RZ, RZ, R52 ;  /* 0x000000ffff467224 */ /* 0x002fc400078e0034 */
[----:B------:R-:W-:Y:S02]  /*73c70*/  IMAD.MOV.U32 R71, RZ, RZ, R53 ;  /* 0x000000ffff477224 */ /* 0x000fe400078e0035 */
[----:B----4-:R-:W-:Y:S02]  /*73c80*/  IMAD.MOV.U32 R6, RZ, RZ, R54 ;  /* 0x000000ffff067224 */ /* 0x010fe400078e0036 */
[----:B------:R-:W-:Y:S02]  /*73c90*/  IMAD.MOV.U32 R7, RZ, RZ, R55 ;  /* 0x000000ffff077224 */ /* 0x000fe400078e0037 */
[----:B------:R-:W1:Y:S01]  /*73ca0*/  LDS.128 R52, [R2] ;  /* 0x0000000002347984 */ /* 0x000e620000000c00 */
[----:B------:R-:W-:Y:S01]  /*73cb0*/  IMAD.MOV.U32 R68, RZ, RZ, R56 ;  /* 0x000000ffff447224 */ /* 0x000fe200078e0038 */
[----:B------:R-:W-:Y:S01]  /*73cc0*/  MOV R69, R57 ;  /* 0x0000003900457202 */ /* 0x000fe20000000f00 */
[----:B------:R-:W-:Y:S01]  /*73cd0*/  IMAD.MOV.U32 R4, RZ, RZ, R58 ;  /* 0x000000ffff047224 */ /* 0x000fe200078e003a */
[----:B------:R-:W4:Y:S01]  /*73ce0*/  LDS.128 R76, [R252] ;  /* 0x00000000fc4c7984 */ /* 0x000f220000000c00 */
[----:B------:R-:W-:-:S03]  /*73cf0*/  MOV R5, R59 ;  /* 0x0000003b00057202 */ /* 0x000fc60000000f00 */
[----:B------:R-:W4:Y:S04]  /*73d00*/  LDS.128 R56, [R243] ;  /* 0x00000000f3387984 */ /* 0x000f280000000c00 */
[----:B-1----:R-:W-:Y:S04]  /*73d10*/  STL.64 [R1+0xc0], R52 ;  /* 0x0000c03401007387 */ /* 0x002fe80000100a00 */
[----:B------:R-:W-:Y:S04]  /*73d20*/  STL.64 [R1+0xc8], R54 ;  /* 0x0000c83601007387 */ /* 0x000fe80000100a00 */
[----:B------:R-:W1:Y:S04]  /*73d30*/  LDS.128 R52, [R241] ;  /* 0x00000000f1347984 */ /* 0x000e680000000c00 */
[----:B------:R-:W-:Y:S06]  /*73d40*/  BAR.SYNC.DEFER_BLOCKING 0x0 ;  /* 0x0000000000007b1d */ /* 0x000fec0000010000 */
[----:B----4-:R-:W-:Y:S04]  /*73d50*/  STL.64 [R1+0x120], R76 ;  /* 0x0001204c01007387 */ /* 0x010fe80000100a00 */
[----:B------:R-:W-:Y:S04]  /*73d60*/  STL.64 [R1+0x128], R78 ;  /* 0x0001284e01007387 */ /* 0x000fe80000100a00 */
[----:B------:R-:W-:Y:S04]  /*73d70*/  STL.64 [R1+0x150], R56 ;  /* 0x0001503801007387 */ /* 0x000fe80000100a00 */
[----:B------:R-:W-:Y:S04]  /*73d80*/  STL.64 [R1+0x158], R58 ;  /* 0x0001583a01007387 */ /* 0x000fe80000100a00 */
[----:B-1----:R-:W-:Y:S04]  /*73d90*/  STL.64 [R1+0x880], R52 ;  /* 0x0008803401007387 */ /* 0x002fe80000100a00 */
[----:B------:R-:W-:Y:S04]  /*73da0*/  STL.64 [R1+0x888], R54 ;  /* 0x0008883601007387 */ /* 0x000fe80000100a00 */
[----:B------:R-:W-:Y:S04]  /*73db0*/  STS.128 [R242+0x280], R4 ;  /* 0x00028004f2007388 */ /* 0x000fe80000000c00 */
[----:B---3--:R1:W-:Y:S04]  /*73dc0*/  STS.128 [R242+0x80], R64 ;  /* 0x00008040f2007388 */ /* 0x0083e80000000c00 */
        /* <DEDUP_REMOVED lines=16> */
[----:B--2---:R-:W-:Y:S04]  /*73ed0*/  STS.128 [R242], R72 ;  /* 0x00000048f2007388 */ /* 0x004fe80000000c00 */
[----:B------:R-:W-:Y:S04]  /*73ee0*/  STS.128 [R242+0x200], R68 ;  /* 0x00020044f2007388 */ /* 0x000fe80000000c00 */
[----:B------:R-:W-:Y:S06]  /*73ef0*/  BAR.SYNC.DEFER_BLOCKING 0x0 ;  /* 0x0000000000007b1d */ /* 0x000fec0000010000 */
[----:B------:R-:W1:Y:S04]  /*73f00*/  LDS.128 R68, [R2] ;  /* 0x0000000002447984 */ /* 0x000e680000000c00 */
[----:B------:R-:W2:Y:S04]  /*73f10*/  LDS.128 R76, [R252] ;  /* 0x00000000fc4c7984 */ /* 0x000ea80000000c00 */
[----:B------:R-:W2:Y:S04]  /*73f20*/  LDS.128 R72, [R243] ;  /* 0x00000000f3487984 */ /* 0x000ea80000000c00 */
[----:B-1----:R-:W-:Y:S04]  /*73f30*/  STL.64 [R1+0x80], R68 ;  /* 0x0000804401007387 */ /* 0x002fe80000100a00 */
[----:B------:R-:W-:Y:S04]  /*73f40*/  STL.64 [R1+0x88], R70 ;  /* 0x0000884601007387 */ /* 0x000fe80000100a00 */
[----:B------:R-:W1:Y:S04]  /*73f50*/  LDS.128 R68, [R241] ;  /* 0x00000000f1447984 */ /* 0x000e680000000c00 */
[----:B------:R-:W-:Y:S06]  /*73f60*/  BAR.SYNC.DEFER_BLOCKING 0x0 ;  /* 0x0000000000007b1d */ /* 0x000fec0000010000 */
[----:B--2---:R-:W-:Y:S04]  /*73f70*/  STL.64 [R1+0xa0], R76 ;  /* 0x0000a04c01007387 */ /* 0x004fe80000100a00 */
[----:B------:R-:W-:Y:S04]  /*73f80*/  STL.64 [R1+0xa8], R78 ;  /* 0x0000a84e01007387 */ /* 0x000fe80000100a00 */
[----:B------:R-:W-:Y:S04]  /*73f90*/  STL.64 [R1], R72 ;  /* 0x0000004801007387 */ /* 0x000fe80000100a00 */
[----:B------:R-:W-:Y:S04]  /*73fa0*/  STL.64 [R1+0x8], R74 ;  /* 0x0000084a01007387 */ /* 0x000fe80000100a00 */
[----:B-1----:R-:W-:Y:S04]  /*73fb0*/  STL.64 [R1+0x1f0], R68 ;  /* 0x0001f04401007387 */ /* 0x002fe80000100a00 */
[----:B------:R-:W-:Y:S04]  /*73fc0*/  STL.64 [R1+0x1f8], R70 ;  /* 0x0001f84601007387 */ /* 0x000fe80000100a00 */
[----:B---3--:R1:W-:Y:S04]  /*73fd0*/  STS.128 [R242], R64 ;  /* 0x00000040f2007388 */ /* 0x0083e80000000c00 */
[----:B-1----:R-:W2:Y:S04]  /*73fe0*/  LDL.LU R64, [R1+0x1030] ;  /* 0x0010300001407983 */ /* 0x002ea80000300800 */
[----:B------:R-:W2:Y:S04]  /*73ff0*/  LDL.LU R65, [R1+0x1034] ;  /* 0x0010340001417983 */ /* 0x000ea80000300800 */
[----:B------:R-:W2:Y:S04]  /*74000*/  LDL.LU R66, [R1+0x1060] ;  /* 0x0010600001427983 */ /* 0x000ea80000300800 */
[----:B----4-:R1:W-:Y:S04]  /*74010*/  STS.128 [R242+0x80], R56 ;  /* 0x00008038f2007388 */ /* 0x0103e80000000c00 */
[----:B------:R-:W2:Y:S04]  /*74020*/  LDL.LU R67, [R1+0x1064] ;  /* 0x0010640001437983 */ /* 0x000ea80000300800 */
        /* <DEDUP_REMOVED lines=28> */
[----:B------:R-:W-:Y:S04]  /*741f0*/  STL [R1+0x3a4c], R246 ;  /* 0x003a4cf601007387 */ /* 0x000fe80000100800 */
[----:B------:R-:W-:Y:S04]  /*74200*/  STL [R1+0x3a48], R234 ;  /* 0x003a48ea01007387 */ /* 0x000fe80000100800 */
[----:B------:R-:W-:Y:S04]  /*74210*/  STL [R1+0x3a44], R247 ;  /* 0x003a44f701007387 */ /* 0x000fe80000100800 */
[----:B------:R-:W-:Y:S04]  /*74220*/  STL [R1+0x3a40], R235 ;  /* 0x003a40eb01007387 */ /* 0x000fe80000100800 */
[----:B--2---:R-:W-:Y:S04]  /*74230*/  STS.128 [R242], R64 ;  /* 0x00000040f2007388 */ /* 0x004fe80000000c00 */
[----:B----4-:R-:W-:Y:S04]  /*74240*/  STS.128 [R242+0x80], R56 ;  /* 0x00008038f2007388 */ /* 0x010fe80000000c00 */
[----:B---3--:R-:W-:Y:S04]  /*74250*/  STS.128 [R242+0x200], R52 ;  /* 0x00020034f2007388 */ /* 0x008fe80000000c00 */
[----:B------:R-:W-:Y:S04]  /*74260*/  STS.128 [R242+0x280], R4 ;  /* 0x00028004f2007388 */ /* 0x000fe80000000c00 */
[----:B------:R-:W-:Y:S06]  /*74270*/  BAR.SYNC.DEFER_BLOCKING 0x0 ;  /* 0x0000000000007b1d */ /* 0x000fec0000010000 */
[----:B------:R-:W1:Y:S04]  /*74280*/  LDS.128 R4, [R2] ;  /* 0x0000000002047984 */ /* 0x000e680000000c00 */
[----:B------:R-:W2:Y:S04]  /*74290*/  LDS.128 R56, [R252] ;  /* 0x00000000fc387984 */ /* 0x000ea80000000c00 */
[----:B------:R-:W3:Y:S04]  /*742a0*/  LDS.128 R52, [R243] ;  /* 0x00000000f3347984 */ /* 0x000ee80000000c00 */
[----:B-1----:R-:W-:Y:S04]  /*742b0*/  STL.64 [R1+0xc80], R4 ;  /* 0x000c800401007387 */ /* 0x002fe80000100a00 */
[----:B------:R-:W-:Y:S04]  /*742c0*/  STL.64 [R1+0xc88], R6 ;  /* 0x000c880601007387 */ /* 0x000fe80000100a00 */
[----:B------:R-:W1:Y:S04]  /*742d0*/  LDS.128 R4, [R241] ;  /* 0x00000000f1047984 */ /* 0x000e680000000c00 */
[----:B--2---:R2:W-:Y:S04]  /*742e0*/  STL.64 [R1+0xe10], R56 ;  /* 0x000e103801007387 */ /* 0x0045e80000100a00 */
[----:B------:R2:W-:Y:S04]  /*742f0*/  STL.64 [R1+0xe18], R58 ;  /* 0x000e183a01007387 */ /* 0x0005e80000100a00 */
[----:B------:R-:W4:Y:S04]  /*74300*/  LDL.LU R64, [R1+0xbe0] ;  /* 0x000be00001407983 */ /* 0x000f280000300800 */
[----:B---3--:R3:W-:Y:S04]  /*74310*/  STL.64 [R1+0xe90], R52 ;  /* 0x000e903401007387 */ /* 0x0087e80000100a00 */
[----:B------:R1:W-:Y:S04]  /*74320*/  STL.64 [R1+0xe98], R54 ;  /* 0x000e983601007387 */ /* 0x0003e80000100a00 */
[----:B-1----:R1:W-:Y:S04]  /*74330*/  STL.64 [R1+0xed0], R4 ;  /* 0x000ed00401007387 */ /* 0x0023e80000100a00 */
[----:B------:R1:W-:Y:S04]  /*74340*/  STL.64 [R1+0xed8], R6 ;  /* 0x000ed80601007387 */ /* 0x0003e80000100a00 */
[----:B------:R-:W4:Y:S04]  /*74350*/  LDL.LU R65, [R1+0xbe4] ;  /* 0x000be40001417983 */ /* 0x000f280000300800 */
[----:B------:R-:W4:Y:S04]  /*74360*/  LDL.LU R66, [R1+0xbd0] ;  /* 0x000bd00001427983 */ /* 0x000f280000300800 */
[----:B------:R-:W4:Y:S04]  /*74370*/  LDL.LU R67, [R1+0xbd4] ;  /* 0x000bd40001437983 */ /* 0x000f280000300800 */
[----:B--2---:R-:W2:Y:S04]  /*74380*/  LDL.LU R56, [R1+0xbe8] ;  /* 0x000be80001387983 */ /* 0x004ea80000300800 */
[----:B------:R-:W2:Y:S04]  /*74390*/  LDL.LU R57, [R1+0xbec] ;  /* 0x000bec0001397983 */ /* 0x000ea80000300800 */
[----:B------:R-:W2:Y:S04]  /*743a0*/  LDL.LU R58, [R1+0xbd8] ;  /* 0x000bd800013a7983 */ /* 0x000ea80000300800 */
[----:B------:R-:W2:Y:S04]  /*743b0*/  LDL.LU R59, [R1+0xbdc] ;  /* 0x000bdc00013b7983 */ /* 0x000ea80000300800 */
[----:B---3--:R-:W3:Y:S04]  /*743c0*/  LDL.LU R52, [R1+0x9d0] ;  /* 0x0009d00001347983 */ /* 0x008ee80000300800 */
[----:B------:R-:W3:Y:S04]  /*743d0*/  LDL.LU R53, [R1+0x9d4] ;  /* 0x0009d40001357983 */ /* 0x000ee80000300800 */
[----:B------:R-:W3:Y:S04]  /*743e0*/  LDL.LU R54, [R1+0x9c0] ;  /* 0x0009c00001367983 */ /* 0x000ee80000300800 */
[----:B------:R-:W3:Y:S04]  /*743f0*/  LDL.LU R55, [R1+0x9c4] ;  /* 0x0009c40001377983 */ /* 0x000ee80000300800 */
[----:B-1----:R-:W3:Y:S04]  /*74400*/  LDL.LU R4, [R1+0x9d8] ;  /* 0x0009d80001047983 */ /* 0x002ee80000300800 */
[----:B------:R-:W3:Y:S04]  /*74410*/  LDL.LU R5, [R1+0x9dc] ;  /* 0x0009dc0001057983 */ /* 0x000ee80000300800 */
[----:B------:R-:W3:Y:S04]  /*74420*/  LDL.LU R6, [R1+0x9c8] ;  /* 0x0009c80001067983 */ /* 0x000ee80000300800 */
[----:B------:R-:W3:Y:S04]  /*74430*/  LDL.LU R7, [R1+0x9cc] ;  /* 0x0009cc0001077983 */ /* 0x000ee80000300800 */
[----:B------:R-:W-:Y:S06]  /*74440*/  BAR.SYNC.DEFER_BLOCKING 0x0 ;  /* 0x0000000000007b1d */ /* 0x000fec0000010000 */
[----:B----4-:R1:W-:Y:S04]  /*74450*/  STS.128 [R242], R64 ;  /* 0x00000040f2007388 */ /* 0x0103e80000000c00 */
[----:B-1----:R-:W4:Y:S04]  /*74460*/  LDL.LU R64, [R1+0x8a0] ;  /* 0x0008a00001407983 */ /* 0x002f280000300800 */
[----:B------:R-:W4:Y:S04]  /*74470*/  LDL.LU R65, [R1+0x8a4] ;  /* 0x0008a40001417983 */ /* 0x000f280000300800 */
[----:B------:R-:W4:Y:S04]  /*74480*/  LDL.LU R66, [R1+0x8b0] ;  /* 0x0008b00001427983 */ /* 0x000f280000300800 */
[----:B--2---:R1:W-:Y:S04]  /*74490*/  STS.128 [R242+0x80], R56 ;  /* 0x00008038f2007388 */ /* 0x0043e80000000c00 */
[----:B------:R-:W4:Y:S04]  /*744a0*/  LDL.LU R67, [R1+0x8b4] ;  /* 0x0008b40001437983 */ /* 0x000f280000300800 */
[----:B---3--:R2:W-:Y:S04]  /*744b0*/  STS.128 [R242+0x200], R52 ;  /* 0x00020034f2007388 */ /* 0x0085e80000000c00 */
[----:B-1----:R-:W3:Y:S04]  /*744c0*/  LDL.LU R56, [R1+0x8a8] ;  /* 0x0008a80001387983 */ /* 0x002ee80000300800 */
[----:B------:R-:W3:Y:S04]  /*744d0*/  LDL.LU R57, [R1+0x8ac] ;  /* 0x0008ac0001397983 */ /* 0x000ee80000300800 */
[----:B------:R-:W3:Y:S04]  /*744e0*/  LDL.LU R58, [R1+0x8b8] ;  /* 0x0008b800013a7983 */ /* 0x000ee80000300800 */
[----:B------:R-:W3:Y:S04]  /*744f0*/  LDL.LU R59, [R1+0x8bc] ;  /* 0x0008bc00013b7983 */ /* 0x000ee80000300800 */
[----:B--2---:R-:W2:Y:S04]  /*74500*/  LDL.LU R52, [R1+0x730] ;  /* 0x0007300001347983 */ /* 0x004ea80000300800 */
[----:B------:R-:W2:Y:S04]  /*74510*/  LDL.LU R53, [R1+0x734] ;  /* 0x0007340001357983 */ /* 0x000ea80000300800 */
[----:B------:R-:W2:Y:S04]  /*74520*/  LDL.LU R54, [R1+0x760] ;  /* 0x0007600001367983 */ /* 0x000ea80000300800 */
[----:B------:R-:W2:Y:S04]  /*74530*/  LDL.LU R55, [R1+0x764] ;  /* 0x0007640001377983 */ /* 0x000ea80000300800 */
[----:B------:R1:W-:Y:S04]  /*74540*/  STS.128 [R242+0x280], R4 ;  /* 0x00028004f2007388 */ /* 0x0003e80000000c00 */
[----:B------:R-:W-:Y:S06]  /*74550*/  BAR.SYNC.DEFER_BLOCKING 0x0 ;  /* 0x0000000000007b1d */ /* 0x000fec0000010000 */
[----:B-1----:R-:W2:Y:S04]  /*74560*/  LDL.LU R4, [R1+0x738] ;  /* 0x0007380001047983 */ /* 0x002ea80000300800 */
[----:B------:R-:W2:Y:S04]  /*74570*/  LDL.LU R5, [R1+0x73c] ;  /* 0x00073c0001057983 */ /* 0x000ea80000300800 */
[----:B------:R-:W2:Y:S04]  /*74580*/  LDL.LU R6, [R1+0x768] ;  /* 0x0007680001067983 */ /* 0x000ea80000300800 */
[----:B------:R-:W2:Y:S04]  /*74590*/  LDL.LU R7, [R1+0x76c] ;  /* 0x00076c0001077983 */ /* 0x000ea80000300800 */
        /* <DEDUP_REMOVED lines=17> */
[----:B---3--:R1:W-:Y:S04]  /*746b0*/  STS.128 [R242+0x80], R56 ;  /* 0x00008038f2007388 */ /* 0x0083e80000000c00 */
[----:B------:R-:W4:Y:S04]  /*746c0*/  LDL.LU R67, [R1+0x664] ;  /* 0x0006640001437983 */ /* 0x000f280000300800 */
[----:B--2---:R2:W-:Y:S04]  /*746d0*/  STS.128 [R242+0x200], R52 ;  /* 0x00020034f2007388 */ /* 0x0045e80000000c00 */
        /* <DEDUP_REMOVED lines=99> */
[----:B------:R-:W4:Y:S04]  /*74d10*/  LDL.LU R67, [R1+0x1d4] ;  /* 0x0001d40001437983 */ /* 0x000f280000300800 */
[----:B--2---:R1:W-:Y:S04]  /*74d20*/  STS.128 [R242+0x200], R52 ;  /* 0x00020034f2007388 */ /* 0x0043e80000000c00 */
[----:B-1----:R-:W2:Y:S04]  /*74d30*/  LDL.LU R52, [R1+0x148] ;  /* 0x0001480001347983 */ /* 0x002ea80000300800 */
[----:B------:R-:W2:Y:S04]  /*74d40*/  LDL.LU R53, [R1+0x14c] ;  /* 0x00014c0001357983 */ /* 0x000ea80000300800 */
[----:B------:R-:W2:Y:S04]  /*74d50*/  LDL.LU R54, [R1+0x1d8] ;  /* 0x0001d80001367983 */ /* 0x000ea80000300800 */
[----:B------:R-:W2:Y:S04]  /*74d60*/  LDL.LU R55, [R1+0x1dc] ;  /* 0x0001dc0001377983 */ /* 0x000ea80000300800 */
[----:B---3--:R1:W-:Y:S04]  /*74d70*/  STS.128 [R242+0x80], R56 ;  /* 0x00008038f2007388 */ /* 0x0083e80000000c00 */
[----:B------:R3:W-:Y:S04]  /*74d80*/  STS.128 [R242+0x280], R4 ;  /* 0x00028004f2007388 */ /* 0x0007e80000000c00 */
[----:B------:R-:W-:Y:S01]  /*74d90*/  BAR.SYNC.DEFER_BLOCKING 0x0 ;  /* 0x0000000000007b1d */ /* 0x000fe20000010000 */
[----:B-1----:R-:W-:-:S02]  /*74da0*/  IMAD.MOV.U32 R58, RZ, RZ, R44 ;  /* 0x000000ffff3a7224 */ /* 0x002fc400078e002c */
[----:B------:R-:W-:Y:S02]  /*74db0*/  IMAD.MOV.U32 R59, RZ, RZ, R45 ;  /* 0x000000ffff3b7224 */ /* 0x000fe400078e002d */
[----:B---3--:R-:W-:Y:S02]  /*74dc0*/  IMAD.MOV.U32 R6, RZ, RZ, R46 ;  /* 0x000000ffff067224 */ /* 0x008fe400078e002e */
[----:B------:R-:W-:Y:S02]  /*74dd0*/  IMAD.MOV.U32 R7, RZ, RZ, R47 ;  /* 0x000000ffff077224 */ /* 0x000fe400078e002f */
[----:B------:R-:W1:Y:S01]  /*74de0*/  LDS.128 R44, [R2] ;  /* 0x00000000022c7984 */ /* 0x000e620000000c00 */
[----:B------:R-:W-:Y:S01]  /*74df0*/  IMAD.MOV.U32 R56, RZ, RZ, R48 ;  /* 0x000000ffff387224 */ /* 0x000fe200078e0030 */
[----:B------:R-:W-:Y:S01]  /*74e00*/  MOV R57, R49 ;  /* 0x0000003100397202 */ /* 0x000fe20000000f00 */
[----:B------:R-:W-:Y:S01]  /*74e10*/  IMAD.MOV.U32 R4, RZ, RZ, R50 ;  /* 0x000000ffff047224 */ /* 0x000fe200078e0032 */
[----:B------:R-:W3:Y:S01]  /*74e20*/  LDS.128 R68, [R252] ;  /* 0x00000000fc447984 */ /* 0x000ee20000000c00 */
[----:B------:R-:W-:-:S03]  /*74e30*/  MOV R5, R51 ;  /* 0x0000003300057202 */ /* 0x000fc60000000f00 */
[----:B------:R-:W3:Y:S04]  /*74e40*/  LDS.128 R48, [R243] ;  /* 0x00000000f3307984 */ /* 0x000ee80000000c00 */
[----:B-1----:R-:W-:Y:S04]  /*74e50*/  STL.64 [R1+0x180], R44 ;  /* 0x0001802c01007387 */ /* 0x002fe80000100a00 */
[----:B------:R-:W-:Y:S04]  /*74e60*/  STL.64 [R1+0x188], R46 ;  /* 0x0001882e01007387 */ /* 0x000fe80000100a00 */
[----:B------:R-:W1:Y:S04]  /*74e70*/  LDS.128 R44, [R241] ;  /* 0x00000000f12c7984 */ /* 0x000e680000000c00 */
[----:B------:R-:W-:Y:S06]  /*74e80*/  BAR.SYNC.DEFER_BLOCKING 0x0 ;  /* 0x0000000000007b1d */ /* 0x000fec0000010000 */
[----:B---3--:R-:W-:Y:S04]  /*74e90*/  STL.64 [R1+0x200], R68 ;  /* 0x0002004401007387 */ /* 0x008fe80000100a00 */
        /* <DEDUP_REMOVED lines=18> */
[----:B----4-:R-:W-:Y:S04]  /*74fc0*/  STS.128 [R242], R64 ;  /* 0x00000040f2007388 */ /* 0x010fe80000000c00 */
[----:B------:R-:W-:Y:S04]  /*74fd0*/  STS.128 [R242+0x200], R56 ;  /* 0x00020038f2007388 */ /* 0x000fe80000000c00 */
        /* <DEDUP_REMOVED lines=23> */
[----:B---3--:R1:W-:Y:S04]  /*75150*/  STS.128 [R242+0x80], R48 ;  /* 0x00008030f2007388 */ /* 0x0083e80000000c00 */
[----:B------:R-:W2:Y:S04]  /*75160*/  LDL.LU R55, [R1+0x1104] ;  /* 0x0011040001377983 */ /* 0x000ea80000300800 */
[----:B------:R3:W-:Y:S04]  /*75170*/  STS.128 [R242+0x200], R44 ;  /* 0x0002002cf2007388 */ /* 0x0007e80000000c00 */
[----:B-1----:R-:W2:Y:S04]  /*75180*/  LDL.LU R48, [R1+0x10b8] ;  /* 0x0010b80001307983 */ /* 0x002ea80000300800 */
[----:B------:R-:W2:Y:S04]  /*75190*/  LDL.LU R49, [R1+0x10bc] ;  /* 0x0010bc0001317983 */ /* 0x000ea80000300800 */
[----:B------:R-:W2:Y:S04]  /*751a0*/  LDL.LU R50, [R1+0x1108] ;  /* 0x0011080001327983 */ /* 0x000ea80000300800 */
[----:B------:R-:W2:Y:S04]  /*751b0*/  LDL.LU R51, [R1+0x110c] ;  /* 0x00110c0001337983 */ /* 0x000ea80000300800 */
[----:B---3--:R-:W3:Y:S04]  /*751c0*/  LDL.LU R44, [R1+0xe30] ;  /* 0x000e3000012c7983 */ /* 0x008ee80000300800 */
[----:B------:R-:W3:Y:S04]  /*751d0*/  LDL.LU R45, [R1+0xe34] ;  /* 0x000e3400012d7983 */ /* 0x000ee80000300800 */
[----:B------:R-:W3:Y:S04]  /*751e0*/  LDL.LU R46, [R1+0xe60] ;  /* 0x000e6000012e7983 */ /* 0x000ee80000300800 */
[----:B------:R-:W3:Y:S04]  /*751f0*/  LDL.LU R47, [R1+0xe64] ;  /* 0x000e6400012f7983 */ /* 0x000ee80000300800 */
[----:B----4-:R1:W-:Y:S04]  /*75200*/  STS.128 [R242+0x280], R4 ;  /* 0x00028004f2007388 */ /* 0x0103e80000000c00 */
        /* <DEDUP_REMOVED lines=22> */
[----:B------:R1:W-:Y:S04]  /*75370*/  STS.128 [R242+0x80], R48 ;  /* 0x00008030f2007388 */ /* 0x0003e80000000c00 */
[----:B------:R-:W2:Y:S04]  /*75380*/  LDL.LU R55, [R1+0xbf4] ;  /* 0x000bf40001377983 */ /* 0x000ea80000300800 */
[----:B---3--:R3:W-:Y:S04]  /*75390*/  STS.128 [R242+0x200], R44 ;  /* 0x0002002cf2007388 */ /* 0x0087e80000000c00 */
        /* <DEDUP_REMOVED lines=174> */
[----:B----4-:R4:W-:Y:S04]  /*75e80*/  STS.128 [R242+0x280], R4 ;  /* 0x00028004f2007388 */ /* 0x0109e80000000c00 */
        /* <DEDUP_REMOVED lines=56> */
[----:B---3--:R1:W-:Y:S04]  /*76210*/  STS.128 [R242], R44 ;  /* 0x0000002cf2007388 */ /* 0x0083e80000000c00 */
[----:B-1----:R-:W3:Y:S04]  /*76220*/  LDL.LU R44, [R1+0x11b0] ;  /* 0x0011b000012c7983 */ /* 0x002ee80000300800 */
[----:B------:R-:W3:Y:S04]  /*76230*/  LDL.LU R45, [R1+0x11b4] ;  /* 0x0011b400012d7983 */ /* 0x000ee80000300800 */
[----:B------:R-:W3:Y:S04]  /*76240*/  LDL.LU R46, [R1+0x12f0] ;  /* 0x0012f000012e7983 */ /* 0x000ee80000300800 */
[----:B----4-:R1:W-:Y:S04]  /*76250*/  STS.128 [R242+0x80], R40 ;  /* 0x00008028f2007388 */ /* 0x0103e80000000c00 */
[----:B------:R-:W3:Y:S04]  /*76260*/  LDL.LU R47, [R1+0x12f4] ;  /* 0x0012f400012f7983 */ /* 0x000ee80000300800 */
[----:B------:R4:W-:Y:S04]  /*76270*/  STS.128 [R242+0x200], R36 ;  /* 0x00020024f2007388 */ /* 0x0009e80000000c00 */
[----:B-1----:R-:W3:Y:S04]  /*76280*/  LDL.LU R40, [R1+0x11b8] ;  /* 0x0011b80001287983 */ /* 0x002ee80000300800 */
[----:B------:R-:W3:Y:S04]  /*76290*/  LDL.LU R41, [R1+0x11bc] ;  /* 0x0011bc0001297983 */ /* 0x000ee80000300800 */
[----:B------:R-:W3:Y:S04]  /*762a0*/  LDL.LU R42, [R1+0x12f8] ;  /* 0x0012f800012a7983 */ /* 0x000ee80000300800 */
[----:B------:R-:W3:Y:S04]  /*762b0*/  LDL.LU R43, [R1+0x12fc] ;  /* 0x0012fc00012b7983 */ /* 0x000ee80000300800 */
[----:B----4-:R-:W4:Y:S04]  /*762c0*/  LDL.LU R36, [R1+0xf80] ;  /* 0x000f800001247983 */ /* 0x010f280000300800 */
[----:B------:R-:W4:Y:S04]  /*762d0*/  LDL.LU R37, [R1+0xf84] ;  /* 0x000f840001257983 */ /* 0x000f280000300800 */
[----:B------:R-:W4:Y:S04]  /*762e0*/  LDL.LU R38, [R1+0x1040] ;  /* 0x0010400001267983 */ /* 0x000f280000300800 */
[----:B------:R-:W4:Y:S04]  /*762f0*/  LDL.LU R39, [R1+0x1044] ;  /* 0x0010440001277983 */ /* 0x000f280000300800 */
[----:B--2---:R1:W-:Y:S04]  /*76300*/  STS.128 [R242+0x280], R4 ;  /* 0x00028004f2007388 */ /* 0x0043e80000000c00 */
        /* <DEDUP_REMOVED lines=22> */
[----:B------:R1:W-:Y:S04]  /*76470*/  STS.128 [R242+0x80], R40 ;  /* 0x00008028f2007388 */ /* 0x0003e80000000c00 */
[----:B------:R-:W3:Y:S04]  /*76480*/  LDL.LU R47, [R1+0xd74] ;  /* 0x000d7400012f7983 */ /* 0x000ee80000300800 */
[----:B----4-:R4:W-:Y:S04]  /*76490*/  STS.128 [R242+0x200], R36 ;  /* 0x00020024f2007388 */ /* 0x0109e80000000c00 */
        /* <DEDUP_REMOVED lines=167> */
[----:B------:R-:W3:Y:S04]  /*76f10*/  LDL.LU R47, [R1+0x314] ;  /* 0x00031400012f7983 */ /* 0x000ee80000300800 */
[----:B----4-:R1:W-:Y:S04]  /*76f20*/  STS.128 [R242+0x200], R36 ;  /* 0x00020024f2007388 */ /* 0x0103e80000000c00 */
[----:B-1----:R-:W4:Y:S04]  /*76f30*/  LDL.LU R36, [R1+0x248] ;  /* 0x0002480001247983 */ /* 0x002f280000300800 */
[----:B------:R-:W4:Y:S04]  /*76f40*/  LDL.LU R37, [R1+0x24c] ;  /* 0x00024c0001257983 */ /* 0x000f280000300800 */
[----:B------:R-:W4:Y:S04]  /*76f50*/  LDL.LU R38, [R1+0x318] ;  /* 0x0003180001267983 */ /* 0x000f280000300800 */
[----:B------:R-:W4:Y:S04]  /*76f60*/  LDL.LU R39, [R1+0x31c] ;  /* 0x00031c0001277983 */ /* 0x000f280000300800 */
[----:B------:R1:W-:Y:S04]  /*76f70*/  STS.128 [R242+0x80], R40 ;  /* 0x00008028f2007388 */ /* 0x0003e80000000c00 */
[----:B--2---:R2:W-:Y:S04]  /*76f80*/  STS.128 [R242+0x280], R4 ;  /* 0x00028004f2007388 */ /* 0x0045e80000000c00 */
[----:B------:R-:W-:Y:S01]  /*76f90*/  BAR.SYNC.DEFER_BLOCKING 0x0 ;  /* 0x0000000000007b1d */ /* 0x000fe20000010000 */
[----:B-1----:R-:W-:-:S02]  /*76fa0*/  IMAD.MOV.U32 R42, RZ, RZ, R28 ;  /* 0x000000ffff2a7224 */ /* 0x002fc400078e001c */
[----:B------:R-:W-:Y:S02]  /*76fb0*/  IMAD.MOV.U32 R43, RZ, RZ, R29 ;  /* 0x000000ffff2b7224 */ /* 0x000fe400078e001d */
[----:B--2---:R-:W-:Y:S02]  /*76fc0*/  IMAD.MOV.U32 R6, RZ, RZ, R30 ;  /* 0x000000ffff067224 */ /* 0x004fe400078e001e */
[----:B------:R-:W-:Y:S02]  /*76fd0*/  IMAD.MOV.U32 R7, RZ, RZ, R31 ;  /* 0x000000ffff077224 */ /* 0x000fe400078e001f */
[----:B------:R-:W1:Y:S01]  /*76fe0*/  LDS.128 R28, [R2] ;  /* 0x00000000021c7984 */ /* 0x000e620000000c00 */
[----:B------:R-:W-:Y:S01]  /*76ff0*/  IMAD.MOV.U32 R40, RZ, RZ, R32 ;  /* 0x000000ffff287224 */ /* 0x000fe200078e0020 */
[----:B------:R-:W-:Y:S01]  /*77000*/  MOV R41, R33 ;  /* 0x0000002100297202 */ /* 0x000fe20000000f00 */
[----:B------:R-:W-:Y:S01]  /*77010*/  IMAD.MOV.U32 R4, RZ, RZ, R34 ;  /* 0x000000ffff047224 */ /* 0x000fe200078e0022 */
[----:B------:R-:W2:Y:S01]  /*77020*/  LDS.128 R48, [R252] ;  /* 0x00000000fc307984 */ /* 0x000ea20000000c00 */
[----:B------:R-:W-:-:S03]  /*77030*/  MOV R5, R35 ;  /* 0x0000002300057202 */ /* 0x000fc60000000f00 */
[----:B------:R-:W2:Y:S04]  /*77040*/  LDS.128 R32, [R243] ;  /* 0x00000000f3207984 */ /* 0x000ea80000000c00 */
[----:B-1----:R-:W-:Y:S04]  /*77050*/  STL.64 [R1+0x310], R28 ;  /* 0x0003101c01007387 */ /* 0x002fe80000100a00 */
[----:B------:R-:W-:Y:S04]  /*77060*/  STL.64 [R1+0x318], R30 ;  /* 0x0003181e01007387 */ /* 0x000fe80000100a00 */
[----:B------:R-:W1:Y:S04]  /*77070*/  LDS.128 R28, [R241] ;  /* 0x00000000f11c7984 */ /* 0x000e680000000c00 */
[----:B------:R-:W-:Y:S06]  /*77080*/  BAR.SYNC.DEFER_BLOCKING 0x0 ;  /* 0x0000000000007b1d */ /* 0x000fec0000010000 */
[----:B--2---:R-:W-:Y:S04]  /*77090*/  STL.64 [R1+0x350], R48 ;  /* 0x0003503001007387 */ /* 0x004fe80000100a00 */
[----:B------:R-:W-:Y:S04]  /*770a0*/  STL.64 [R1+0x358], R50 ;  /* 0x0003583201007387 */ /* 0x000fe80000100a00 */
[----:B------:R-:W-:Y:S04]  /*770b0*/  STL.64 [R1+0x3e0], R32 ;  /* 0x0003e02001007387 */ /* 0x000fe80000100a00 */
[----:B------:R-:W-:Y:S04]  /*770c0*/  STL.64 [R1+0x3e8], R34 ;  /* 0x0003e82201007387 */ /* 0x000fe80000100a00 */
[----:B-1----:R-:W-:Y:S04]  /*770d0*/  STL.64 [R1+0x8e0], R28 ;  /* 0x0008e01c01007387 */ /* 0x002fe80000100a00 */
[----:B------:R-:W-:Y:S04]  /*770e0*/  STL.64 [R1+0x8e8], R30 ;  /* 0x0008e81e01007387 */ /* 0x000fe80000100a00 */
[----:B----4-:R1:W-:Y:S04]  /*770f0*/  STS.128 [R242+0x80], R36 ;  /* 0x00008024f2007388 */ /* 0x0103e80000000c00 */
[----:B-1----:R-:W2:Y:S04]  /*77100*/  LDL.LU R36, [R1+0x1e60] ;  /* 0x001e600001247983 */ /* 0x002ea80000300800 */
        /* <DEDUP_REMOVED lines=11> */
[----:B---3--:R-:W-:Y:S04]  /*771c0*/  STS.128 [R242], R44 ;  /* 0x0000002cf2007388 */ /* 0x008fe80000000c00 */
[----:B------:R-:W-:Y:S04]  /*771d0*/  STS.128 [R242+0x200], R40 ;  /* 0x00020028f2007388 */ /* 0x000fe80000000c00 */
        /* <DEDUP_REMOVED lines=25> */
[----:B------:R4:W-:Y:S04]  /*77370*/  STS.128 [R242+0x200], R28 ;  /* 0x0002001cf2007388 */ /* 0x0009e80000000c00 */
[----:B-1----:R-:W2:Y:S04]  /*77380*/  LDL.LU R32, [R1+0x1388] ;  /* 0x0013880001207983 */ /* 0x002ea80000300800 */
[----:B------:R-:W2:Y:S04]  /*77390*/  LDL.LU R33, [R1+0x138c] ;  /* 0x00138c0001217983 */ /* 0x000ea80000300800 */
[----:B------:R-:W2:Y:S04]  /*773a0*/  LDL.LU R34, [R1+0x1798] ;  /* 0x0017980001227983 */ /* 0x000ea80000300800 */
[----:B------:R-:W2:Y:S04]  /*773b0*/  LDL.LU R35, [R1+0x179c] ;  /* 0x00179c0001237983 */ /* 0x000ea80000300800 */
[----:B----4-:R-:W4:Y:S04]  /*773c0*/  LDL.LU R28, [R1+0x10d0] ;  /* 0x0010d000011c7983 */ /* 0x010f280000300800 */
[----:B------:R-:W4:Y:S04]  /*773d0*/  LDL.LU R29, [R1+0x10d4] ;  /* 0x0010d400011d7983 */ /* 0x000f280000300800 */
[----:B------:R-:W4:Y:S04]  /*773e0*/  LDL.LU R30, [R1+0x1130] ;  /* 0x00113000011e7983 */ /* 0x000f280000300800 */
[----:B------:R-:W4:Y:S04]  /*773f0*/  LDL.LU R31, [R1+0x1134] ;  /* 0x00113400011f7983 */ /* 0x000f280000300800 */
[----:B---3--:R1:W-:Y:S04]  /*77400*/  STS.128 [R242+0x280], R4 ;  /* 0x00028004f2007388 */ /* 0x0083e80000000c00 */
        /* <DEDUP_REMOVED lines=24> */
[----:B----4-:R4:W-:Y:S04]  /*77590*/  STS.128 [R242+0x200], R28 ;  /* 0x0002001cf2007388 */ /* 0x0109e80000000c00 */
        /* <DEDUP_REMOVED lines=168> */
[----:B----4-:R1:W-:Y:S04]  /*78020*/  STS.128 [R242+0x200], R28 ;  /* 0x0002001cf2007388 */ /* 0x0103e80000000c00 */
[----:B-1----:R-:W4:Y:S04]  /*78030*/  LDL.LU R28, [R1+0x308] ;  /* 0x00030800011c7983 */ /* 0x002f280000300800 */
[----:B------:R-:W4:Y:S04]  /*78040*/  LDL.LU R29, [R1+0x30c] ;  /* 0x00030c00011d7983 */ /* 0x000f280000300800 */
[----:B------:R-:W4:Y:S04]  /*78050*/  LDL.LU R30, [R1+0x3c8] ;  /* 0x0003c800011e7983 */ /* 0x000f280000300800 */
[----:B------:R-:W4:Y:S04]  /*78060*/  LDL.LU R31, [R1+0x3cc] ;  /* 0x0003cc00011f7983 */ /* 0x000f280000300800 */
[----:B------:R1:W-:Y:S04]  /*78070*/  STS.128 [R242+0x80], R32 ;  /* 0x00008020f2007388 */ /* 0x0003e80000000c00 */
[----:B---3--:R3:W-:Y:S04]  /*78080*/  STS.128 [R242+0x280], R4 ;  /* 0x00028004f2007388 */ /* 0x0087e80000000c00 */
        /* <DEDUP_REMOVED lines=22> */
[----:B----4-:R1:W-:Y:S04]  /*781f0*/  STS.128 [R242+0x80], R28 ;  /* 0x0000801cf2007388 */ /* 0x0103e80000000c00 */
        /* <DEDUP_REMOVED lines=518> */
[----:B------:R-:W4:Y:S04]  /*7a260*/  LDL.LU R15, [R1+0x45c] ;  /* 0x00045c00010f7983 */ /* 0x000f280000300800 */
[----:B------:R-:W-:Y:S04]  /*7a270*/  STS.128 [R242], R20 ;  /* 0x00000014f2007388 */ /* 0x000fe80000000c00 */
[----:B---3--:R1:W-:Y:S04]  /*7a280*/  STS.128 [R242+0x280], R4 ;  /* 0x00028004f2007388 */ /* 0x0083e80000000c00 */
[----:B------:R-:W-:Y:S01]  /*7a290*/  BAR.SYNC.DEFER_BLOCKING 0x0 ;  /* 0x0000000000007b1d */ /* 0x000fe20000010000 */
[----:B-1----:R-:W-:Y:S01]  /*7a2a0*/  IMAD.MOV.U32 R6, RZ, RZ, R60 ;  /* 0x000000ffff067224 */ /* 0x002fe200078e003c */
[----:B------:R-:W-:Y:S01]  /*7a2b0*/  MOV R5, R9 ;  /* 0x0000000900057202 */ /* 0x000fe20000000f00 */
[----:B------:R-:W-:Y:S01]  /*7a2c0*/  IMAD.MOV.U32 R7, RZ, RZ, R61 ;  /* 0x000000ffff077224 */ /* 0x000fe200078e003d */
[----:B------:R-:W-:Y:S01]  /*7a2d0*/  MOV R61, R11 ;  /* 0x0000000b003d7202 */ /* 0x000fe20000000f00 */
[----:B------:R-:W-:-:S02]  /*7a2e0*/  IMAD.MOV.U32 R4, RZ, RZ, R8 ;  /* 0x000000ffff047224 */ /* 0x000fc400078e0008 */
[----:B------:R-:W-:Y:S02]  /*7a2f0*/  IMAD.MOV.U32 R60, RZ, RZ, R10 ;  /* 0x000000ffff3c7224 */ /* 0x000fe400078e000a */
[----:B------:R-:W1:Y:S04]  /*7a300*/  LDS.128 R8, [R2] ;  /* 0x0000000002087984 */ /* 0x000e680000000c00 */
[----:B------:R-:W3:Y:S04]  /*7a310*/  LDS.128 R24, [R252] ;  /* 0x00000000fc187984 */ /* 0x000ee80000000c00 */
        /* <DEDUP_REMOVED lines=11> */
[----:B------:R-:W-:Y:S04]  /*7a3d0*/  STS.128 [R242+0x200], R4 ;  /* 0x00020004f2007388 */ /* 0x000fe80000000c00 */
[----:B--2---:R1:W-:Y:S04]  /*7a3e0*/  STS.128 [R242], R16 ;  /* 0x00000010f2007388 */ /* 0x0043e80000000c00 */
[----:B-1----:R-:W2:Y:S04]  /*7a3f0*/  LDL.LU R16, [R1+0x2380] ;  /* 0x0023800001107983 */ /* 0x002ea80000300800 */
[----:B------:R-:W2:Y:S04]  /*7a400*/  LDL.LU R17, [R1+0x2384] ;  /* 0x0023840001117983 */ /* 0x000ea80000300800 */
[----:B------:R-:W2:Y:S04]  /*7a410*/  LDL.LU R18, [R1+0x2350] ;  /* 0x0023500001127983 */ /* 0x000ea80000300800 */
[----:B----4-:R1:W-:Y:S04]  /*7a420*/  STS.128 [R242+0x80], R12 ;  /* 0x0000800cf2007388 */ /* 0x0103e80000000c00 */
        /* <DEDUP_REMOVED lines=1363> */
[----:B---3--:R1:W-:Y:S04]  /*7f960*/  STS.128 [R242+0x280], R4 ;  /* 0x00028004f2007388 */ /* 0x0083e80000000c00 */
[----:B------:R-:W4:Y:S04]  /*7f970*/  LDL.LU R11, [R1+0x239c] ;  /* 0x00239c00010b7983 */ /* 0x000f280000300800 */
[----:B-1----:R-:W3:Y:S04]  /*7f980*/  LDL.LU R4, [R1+0x22c0] ;  /* 0x0022c00001047983 */ /* 0x002ee80000300800 */
[----:B------:R-:W3:Y:S04]  /*7f990*/  LDL.LU R5, [R1+0x22c4] ;  /* 0x0022c40001057983 */ /* 0x000ee80000300800 */
[----:B------:R-:W3:Y:S04]  /*7f9a0*/  LDL.LU R6, [R1+0x2210] ;  /* 0x0022100001067983 */ /* 0x000ee80000300800 */
[----:B------:R-:W3:Y:S04]  /*7f9b0*/  LDL.LU R7, [R1+0x2214] ;  /* 0x0022140001077983 */ /* 0x000ee80000300800 */
        /* <DEDUP_REMOVED lines=19> */
[----:B----4-:R-:W-:Y:S04]  /*7faf0*/  STS.128 [R242+0x80], R8 ;  /* 0x00008008f2007388 */ /* 0x010fe80000000c00 */
        /* <DEDUP_REMOVED lines=9> */
[----:B--2---:R1:W-:Y:S04]  /*7fb90*/  STS.128 [R242+0x280], R12 ;  /* 0x0002800cf2007388 */ /* 0x0043e80000000c00 */
[----:B------:R2:W-:Y:S04]  /*7fba0*/  STS.128 [R242], R16 ;  /* 0x00000010f2007388 */ /* 0x0005e80000000c00 */
[----:B------:R-:W-:Y:S06]  /*7fbb0*/  BAR.SYNC.DEFER_BLOCKING 0x0 ;  /* 0x0000000000007b1d */ /* 0x000fec0000010000 */
[----:B-1----:R-:W4:Y:S04]  /*7fbc0*/  LDL.LU R12, [R1+0x1ff0] ;  /* 0x001ff000010c7983 */ /* 0x002f280000300800 */
[----:B------:R-:W4:Y:S04]  /*7fbd0*/  LDL.LU R13, [R1+0x1ff4] ;  /* 0x001ff400010d7983 */ /* 0x000f280000300800 */
[----:B------:R-:W4:Y:S04]  /*7fbe0*/  LDL.LU R14, [R1+0x1fe0] ;  /* 0x001fe000010e7983 */ /* 0x000f280000300800 */
[----:B------:R-:W4:Y:S04]  /*7fbf0*/  LDL.LU R15, [R1+0x1fe4] ;  /* 0x001fe400010f7983 */ /* 0x000f280000300800 */
[----:B--2---:R-:W2:Y:S04]  /*7fc00*/  LDL.LU R16, [R1+0x1ff8] ;  /* 0x001ff80001107983 */ /* 0x004ea80000300800 */
        /* <DEDUP_REMOVED lines=22> */
[----:B-1----:R-:W4:Y:S04]  /*7fd70*/  LDL.LU R8, [R1+0x1ea8] ;  /* 0x001ea80001087983 */ /* 0x002f280000300800 */
[----:B------:R-:W4:Y:S04]  /*7fd80*/  LDL.LU R9, [R1+0x1eac] ;  /* 0x001eac0001097983 */ /* 0x000f280000300800 */
[----:B------:R-:W4:Y:S04]  /*7fd90*/  LDL.LU R10, [R1+0x1e98] ;  /* 0x001e9800010a7983 */ /* 0x000f280000300800 */
[----:B------:R-:W4:Y:S04]  /*7fda0*/  LDL.LU R11, [R1+0x1e9c] ;  /* 0x001e9c00010b7983 */ /* 0x000f280000300800 */
[----:B------:R1:W-:Y:S04]  /*7fdb0*/  STS.128 [R242+0x200], R12 ;  /* 0x0002000cf2007388 */ /* 0x0003e80000000c00 */
[----:B--2---:R2:W-:Y:S04]  /*7fdc0*/  STS.128 [R242+0x280], R16 ;  /* 0x00028010f2007388 */ /* 0x0045e80000000c00 */
[----:B------:R-:W-:Y:S06]  /*7fdd0*/  BAR.SYNC.DEFER_BLOCKING 0x0 ;  /* 0x0000000000007b1d */ /* 0x000fec0000010000 */
[----:B-1----:R-:W4:Y:S04]  /*7fde0*/  LDL.LU R12, [R1+0x1d30] ;  /* 0x001d3000010c7983 */ /* 0x002f280000300800 */
[----:B------:R-:W4:Y:S04]  /*7fdf0*/  LDL.LU R13, [R1+0x1d34] ;  /* 0x001d3400010d7983 */ /* 0x000f280000300800 */
[----:B------:R-:W4:Y:S04]  /*7fe00*/  LDL.LU R14, [R1+0x1d20] ;  /* 0x001d2000010e7983 */ /* 0x000f280000300800 */
[----:B------:R-:W4:Y:S04]  /*7fe10*/  LDL.LU R15, [R1+0x1d24] ;  /* 0x001d2400010f7983 */ /* 0x000f280000300800 */
[----:B------:R-:W1:Y:S04]  /*7fe20*/  LDS.128 R20, [R2] ;  /* 0x0000000002147984 */ /* 0x000e680000000c00 */
[----:B--2---:R-:W2:Y:S04]  /*7fe30*/  LDL.LU R16, [R1+0x1d38] ;  /* 0x001d380001107983 */ /* 0x004ea80000300800 */
[----:B------:R-:W2:Y:S04]  /*7fe40*/  LDL.LU R17, [R1+0x1d3c] ;  /* 0x001d3c0001117983 */ /* 0x000ea80000300800 */
[----:B------:R-:W2:Y:S04]  /*7fe50*/  LDL.LU R18, [R1+0x1d28] ;  /* 0x001d280001127983 */ /* 0x000ea80000300800 */
[----:B------:R-:W2:Y:S04]  /*7fe60*/  LDL.LU R19, [R1+0x1d2c] ;  /* 0x001d2c0001137983 */ /* 0x000ea80000300800 */
        /* <DEDUP_REMOVED lines=34> */
[----:B------:R-:W-:Y:S04]  /*80090*/  LDS.128 R212, [R252] ;  /* 0x00000000fcd47984 */ /* 0x000fe80000000c00 */
[----:B------:R-:W-:Y:S04]  /*800a0*/  LDS.128 R208, [R243] ;  /* 0x00000000f3d07984 */ /* 0x000fe80000000c00 */
[----:B------:R-:W-:Y:S04]  /*800b0*/  LDS.128 R204, [R241] ;  /* 0x00000000f1cc7984 */ /* 0x000fe80000000c00 */
[----:B------:R-:W-:Y:S06]  /*800c0*/  BAR.SYNC.DEFER_BLOCKING 0x0 ;  /* 0x0000000000007b1d */ /* 0x000fec0000010000 */
        /* <DEDUP_REMOVED lines=17> */
[----:B--2---:R-:W-:Y:S04]  /*801e0*/  STS.128 [R242+0x280], R16 ;  /* 0x00028010f2007388 */ /* 0x004fe80000000c00 */
[----:B------:R-:W2:Y:S04]  /*801f0*/  LDL.LU R32, [R1+0x15b8] ;  /* 0x0015b80001207983 */ /* 0x000ea80000300800 */
[----:B------:R-:W-:Y:S06]  /*80200*/  BAR.SYNC.DEFER_BLOCKING 0x0 ;  /* 0x0000000000007b1d */ /* 0x000fec0000010000 */
[----:B------:R-:W2:Y:S04]  /*80210*/  LDL.LU R33, [R1+0x15bc] ;  /* 0x0015bc0001217983 */ /* 0x000ea80000300800 */
[----:B------:R-:W2:Y:S04]  /*80220*/  LDL.LU R34, [R1+0x15a8] ;  /* 0x0015a80001227983 */ /* 0x000ea80000300800 */
[----:B------:R-:W2:Y:S04]  /*80230*/  LDL.LU R35, [R1+0x15ac] ;  /* 0x0015ac0001237983 */ /* 0x000ea80000300800 */
[----:B------:R-:W-:Y:S04]  /*80240*/  LDS.128 R28, [R2] ;  /* 0x00000000021c7984 */ /* 0x000fe80000000c00 */
[----:B------:R-:W-:Y:S04]  /*80250*/  LDS.128 R24, [R252] ;  /* 0x00000000fc187984 */ /* 0x000fe80000000c00 */
[----:B------:R-:W-:Y:S04]  /*80260*/  LDS.128 R20, [R243] ;  /* 0x00000000f3147984 */ /* 0x000fe80000000c00 */
[----:B------:R-:W-:Y:S04]  /*80270*/  LDS.128 R16, [R241] ;  /* 0x00000000f1107984 */ /* 0x000fe80000000c00 */
[----:B------:R-:W-:Y:S06]  /*80280*/  BAR.SYNC.DEFER_BLOCKING 0x0 ;  /* 0x0000000000007b1d */ /* 0x000fec0000010000 */
        /* <DEDUP_REMOVED lines=97> */
[----:B--2---:R-:W-:Y:S04]  /*808a0*/  STS.128 [R242+0x280], R80 ;  /* 0x00028050f2007388 */ /* 0x004fe80000000c00 */
[----:B------:R-:W-:Y:S06]  /*808b0*/  BAR.SYNC.DEFER_BLOCKING 0x0 ;  /* 0x0000000000007b1d */ /* 0x000fec0000010000 */
[----:B------:R-:W-:Y:S04]  /*808c0*/  LDS.128 R92, [R2] ;  /* 0x00000000025c7984 */ /* 0x000fe80000000c00 */
[----:B------:R-:W-:Y:S04]  /*808d0*/  LDS.128 R88, [R252] ;  /* 0x00000000fc587984 */ /* 0x000fe80000000c00 */
[----:B------:R-:W-:Y:S04]  /*808e0*/  LDS.128 R84, [R243] ;  /* 0x00000000f3547984 */ /* 0x000fe80000000c00 */
[----:B------:R-:W-:Y:S04]  /*808f0*/  LDS.128 R80, [R241] ;  /* 0x00000000f1507984 */ /* 0x000fe80000000c00 */
[----:B------:R-:W-:Y:S06]  /*80900*/  BAR.SYNC.DEFER_BLOCKING 0x0 ;  /* 0x0000000000007b1d */ /* 0x000fec0000010000 */
[----:B---3--:R1:W-:Y:S04]  /*80910*/  STS.128 [R242], R4 ;  /* 0x00000004f2007388 */ /* 0x0083e80000000c00 */
        /* <DEDUP_REMOVED lines=9> */
[----:B------:R1:W-:Y:S04]  /*809b0*/  STS.128 [R242+0x200], R12 ;  /* 0x0002000cf2007388 */ /* 0x0003e80000000c00 */
[----:B------:R-:W-:Y:S04]  /*809c0*/  STS.128 [R242+0x280], R96 ;  /* 0x00028060f2007388 */ /* 0x000fe80000000c00 */
[----:B-1----:R-:W4:Y:S04]  /*809d0*/  LDL.LU R12, [R1+0x1fd0] ;  /* 0x001fd000010c7983 */ /* 0x002f280000300800 */
[----:B------:R-:W4:Y:S04]  /*809e0*/  LDL.LU R13, [R1+0x1fd4] ;  /* 0x001fd400010d7983 */ /* 0x000f280000300800 */
[----:B------:R-:W4:Y:S04]  /*809f0*/  LDL.LU R14, [R1+0x1fb0] ;  /* 0x001fb000010e7983 */ /* 0x000f280000300800 */
[----:B------:R-:W4:Y:S04]  /*80a00*/  LDL.LU R15, [R1+0x1fb4] ;  /* 0x001fb400010f7983 */ /* 0x000f280000300800 */
[----:B------:R-:W-:Y:S06]  /*80a10*/  BAR.SYNC.DEFER_BLOCKING 0x0 ;  /* 0x0000000000007b1d */ /* 0x000fec0000010000 */
[----:B------:R-:W4:Y:S04]  /*80a20*/  LDL.LU R112, [R1+0x1fd8] ;  /* 0x001fd80001707983 */ /* 0x000f280000300800 */
[----:B------:R-:W4:Y:S04]  /*80a30*/  LDL.LU R113, [R1+0x1fdc] ;  /* 0x001fdc0001717983 */ /* 0x000f280000300800 */
[----:B------:R-:W4:Y:S04]  /*80a40*/  LDL.LU R114, [R1+0x1fb8] ;  /* 0x001fb80001727983 */ /* 0x000f280000300800 */
[----:B------:R-:W4:Y:S04]  /*80a50*/  LDL.LU R115, [R1+0x1fbc] ;  /* 0x001fbc0001737983 */ /* 0x000f280000300800 */
[----:B------:R-:W1:Y:S04]  /*80a60*/  LDS.128 R96, [R241] ;  /* 0x00000000f1607984 */ /* 0x000e680000000c00 */
[----:B------:R-:W-:Y:S04]  /*80a70*/  LDS.128 R108, [R2] ;  /* 0x00000000026c7984 */ /* 0x000fe80000000c00 */
[----:B------:R-:W-:Y:S04]  /*80a80*/  LDS.128 R104, [R252] ;  /* 0x00000000fc687984 */ /* 0x000fe80000000c00 */
[----:B------:R-:W-:Y:S04]  /*80a90*/  LDS.128 R100, [R243] ;  /* 0x00000000f3647984 */ /* 0x000fe80000000c00 */
[----:B------:R-:W-:Y:S06]  /*80aa0*/  BAR.SYNC.DEFER_BLOCKING 0x0 ;  /* 0x0000000000007b1d */ /* 0x000fec0000010000 */
[----:B-1----:R-:W-:Y:S04]  /*80ab0*/  STL [R1+0x3a3c], R98 ;  /* 0x003a3c6201007387 */ /* 0x002fe80000100800 */
[----:B------:R-:W-:Y:S04]  /*80ac0*/  STL [R1+0x3a30], R99 ;  /* 0x003a306301007387 */ /* 0x000fe80000100800 */
        /* <DEDUP_REMOVED lines=15> */
[----:B------:R-:W-:Y:S04]  /*80bc0*/  STS.128 [R242+0x280], R112 ;  /* 0x00028070f2007388 */ /* 0x000fe80000000c00 */
[----:B------:R-:W4:Y:S04]  /*80bd0*/  LDL.LU R128, [R1+0x1d18] ;  /* 0x001d180001807983 */ /* 0x000f280000300800 */
[----:B------:R-:W-:Y:S06]  /*80be0*/  BAR.SYNC.DEFER_BLOCKING 0x0 ;  /* 0x0000000000007b1d */ /* 0x000fec0000010000 */
        /* <DEDUP_REMOVED lines=78> */
[----:B------:R-:W4:Y:S04]  /*810d0*/  LDL.LU R176, [R1+0xd48] ;  /* 0x000d480001b07983 */ /* 0x000f280000300800 */
[----:B------:R-:W-:Y:S04]  /*810e0*/  STS.128 [R242+0x280], R160 ;  /* 0x000280a0f2007388 */ /* 0x000fe80000000c00 */
[----:B------:R-:W4:Y:S04]  /*810f0*/  LDL.LU R177, [R1+0xd4c] ;  /* 0x000d4c0001b17983 */ /* 0x000f280000300800 */
[----:B------:R-:W4:Y:S04]  /*81100*/  LDL.LU R178, [R1+0x12c8] ;  /* 0x0012c80001b27983 */ /* 0x000f280000300800 */
[----:B------:R-:W-:Y:S06]  /*81110*/  BAR.SYNC.DEFER_BLOCKING 0x0 ;  /* 0x0000000000007b1d */ /* 0x000fec0000010000 */
        /* <DEDUP_REMOVED lines=20> */
[----:B------:R-:W-:Y:S04]  /*81260*/  STS.128 [R242+0x280], R176 ;  /* 0x000280b0f2007388 */ /* 0x000fe80000000c00 */
[----:B------:R-:W4:Y:S04]  /*81270*/  LDL.LU R14, [R1+0x1660] ;  /* 0x00166000010e7983 */ /* 0x000f280000300800 */
[----:B------:R-:W-:Y:S06]  /*81280*/  BAR.SYNC.DEFER_BLOCKING 0x0 ;  /* 0x0000000000007b1d */ /* 0x000fec0000010000 */
[----:B------:R-:W4:Y:S04]  /*81290*/  LDL.LU R15, [R1+0x1664] ;  /* 0x00166400010f7983 */ /* 0x000f280000300800 */
        /* <DEDUP_REMOVED lines=9> */
[----:B------:R-:W4:Y:S04]  /*81330*/  LDL.LU R98, [R1+0x2db8] ;  /* 0x002db80001627983 */ /* 0x000f280000300800 */
[----:B-1----:R1:W-:Y:S04]  /*81340*/  STL [R1+0x3a38], R178 ;  /* 0x003a38b201007387 */ /* 0x0023e80000100800 */
[----:B-1----:R-:W4:Y:S04]  /*81350*/  LDL.LU R178, [R1+0x2db0] ;  /* 0x002db00001b27983 */ /* 0x002f280000300800 */
        /* <DEDUP_REMOVED lines=11> */
[----:B------:R-:W3:Y:S04]  /*81410*/  LDL.LU R220, [R1+0x990] ;  /* 0x0009900001dc7983 */ /* 0x000ee80000300800 */
[----:B----4-:R-:W-:Y:S04]  /*81420*/  STS.128 [R242+0x200], R12 ;  /* 0x0002000cf2007388 */ /* 0x010fe80000000c00 */
[----:B------:R-:W-:Y:S04]  /*81430*/  STS.128 [R242+0x280], R192 ;  /* 0x000280c0f2007388 */ /* 0x000fe80000000c00 */
[----:B------:R-:W-:Y:S06]  /*81440*/  BAR.SYNC.DEFER_BLOCKING 0x0 ;  /* 0x0000000000007b1d */ /* 0x000fec0000010000 */
[----:B------:R-:W1:Y:S04]  /*81450*/  LDS.128 R200, [R241] ;  /* 0x00000000f1c87984 */ /* 0x000e680000000c00 */
[----:B------:R-:W4:Y:S04]  /*81460*/  LDS.128 R12, [R2] ;  /* 0x00000000020c7984 */ /* 0x000f280000000c00 */
        /* <DEDUP_REMOVED lines=26> */
[----:B---3--:R1:W-:Y:S04]  /*81610*/  STS.128 [R242+0x280], R8 ;  /* 0x00028008f2007388 */ /* 0x0083e80000000c00 */
[----:B-1----:R-:W2:Y:S04]  /*81620*/  LDL.LU R242, [R1+0x994] ;  /* 0x0009940001f27983 */ /* 0x002ea80000300800 */
[----:B------:R-:W3:Y:S04]  /*81630*/  LDL.LU R235, [R1+0x924] ;  /* 0x0009240001eb7983 */ /* 0x000ee80000300800 */
[----:B------:R-:W3:Y:S04]  /*81640*/  LDL.LU R247, [R1+0x6d4] ;  /* 0x0006d40001f77983 */ /* 0x000ee80000300800 */
[----:B------:R-:W3:Y:S01]  /*81650*/  LDL.LU R234, [R1+0x74] ;  /* 0x0000740001ea7983 */ /* 0x000ee20000300800 */
[----:B------:R-:W-:-:S03]  /*81660*/  IMAD R0, R178, c[0x0][0x194], RZ ;  /* 0x00006500b2007a24 */ /* 0x000fc600078e02ff */
[----:B------:R-:W-:Y:S01]  /*81670*/  BAR.SYNC.DEFER_BLOCKING 0x0 ;  /* 0x0000000000007b1d */ /* 0x000fe20000010000 */
[----:B------:R-:W-:Y:S01]  /*81680*/  ISETP.GE.AND P1, PT, R178, c[0x0][0x178], PT ;  /* 0x00005e00b2007a0c */ /* 0x000fe20003f26270 */
[----:B------:R-:W-:Y:S01]  /*81690*/  IMAD.MOV.U32 R224, RZ, RZ, c[0x0][0x194] ;  /* 0x00006500ffe07624 */ /* 0x000fe200078e00ff */
[----:B------:R-:W-:Y:S02]  /*816a0*/  LEA R216, P0, R0, c[0x0][0x170], 0x2 ;  /* 0x00005c0000d87a11 */ /* 0x000fe400078010ff */
[----:B------:R-:W-:Y:S02]  /*816b0*/  ISETP.LT.AND P1, PT, R98, c[0x0][0x17c], !P1 ;  /* 0x00005f0062007a0c */ /* 0x000fe40004f21270 */
[----:B------:R-:W-:Y:S01]  /*816c0*/  LEA.HI.X.SX32 R217, R0, c[0x0][0x174], 0x2, P0 ;  /* 0x00005d0000d97a11 */ /* 0x000fe200000f16ff */
[----:B------:R-:W-:Y:S01]  /*816d0*/  IMAD R0, R224, 0x40, R0 ;  /* 0x00000040e0007824 */ /* 0x000fe200078e0200 */
[C---:B------:R-:W-:Y:S01]  /*816e0*/  ISETP.GE.AND P0, PT, R98.reuse, c[0x0][0x17c], PT ;  /* 0x00005f0062007a0c */ /* 0x040fe20003f06270 */
[----:B------:R-:W-:-:S02]  /*816f0*/  IMAD R240, R98, c[0x0][0x198], RZ ;  /* 0x0000660062f07a24 */ /* 0x000fc400078e02ff */
[----:B------:R-:W-:Y:S01]  /*81700*/  IMAD R5, R224, 0x40, R0 ;  /* 0x00000040e0057824 */ /* 0x000fe200078e0200 */
[----:B------:R-:W-:Y:S01]  /*81710*/  LEA R222, P3, R0, c[0x0][0x170], 0x2 ;  /* 0x00005c0000de7a11 */ /* 0x000fe200078610ff */
[----:B------:R-:W-:Y:S01]  /*81720*/  IMAD.WIDE R2, R240, 0x4, R216 ;  /* 0x00000004f0027825 */ /* 0x000fe200078e02d8 */
[----:B----4-:R-:W-:Y:S02]  /*81730*/  ISETP.LT.AND P2, PT, R203, c[0x0][0x178], !P0 ;  /* 0x00005e00cb007a0c */ /* 0x010fe40004741270 */
[----:B------:R-:W-:Y:S02]  /*81740*/  LEA.HI.X.SX32 R223, R0, c[0x0][0x174], 0x2, P3 ;  /* 0x00005d0000df7a11 */ /* 0x000fe400018f16ff */
[C---:B------:R-:W-:Y:S02]  /*81750*/  LEA R4, P5, R5.reuse, c[0x0][0x170], 0x2 ;  /* 0x00005c0005047a11 */ /* 0x040fe400078a10ff */
[----:B------:R-:W-:Y:S02]  /*81760*/  LEA R0, R224, R5, 0x6 ;  /* 0x00000005e0007211 */ /* 0x000fe400078e30ff */
[----:B------:R-:W-:Y:S01]  /*81770*/  LEA.HI.X.SX32 R5, R5, c[0x0][0x174], 0x2, P5 ;  /* 0x00005d0005057a11 */ /* 0x000fe200028f16ff */
[----:B------:R1:W-:Y:S01]  /*81780*/  @P1 STG.E [R2.64], R220 ;  /* 0x000000dc02001986 */ /* 0x0003e2000c101904 */
[----:B------:R-:W-:-:S02]  /*81790*/  ISETP.LT.AND P3, PT, R99, c[0x0][0x178], !P0 ;  /* 0x00005e0063007a0c */ /* 0x000fc40004761270 */
[----:B------:R-:W-:Y:S01]  /*817a0*/  ISETP.LT.AND P1, PT, R179, c[0x0][0x178], !P0 ;  /* 0x00005e00b3007a0c */ /* 0x000fe20004721270 */
[----:B------:R-:W-:Y:S01]  /*817b0*/  IMAD.WIDE R6, R240, 0x4, R222 ;  /* 0x00000004f0067825 */ /* 0x000fe200078e02de */
[----:B-1----:R-:W-:-:S03]  /*817c0*/  LEA R220, P5, R0, c[0x0][0x170], 0x2 ;  /* 0x00005c0000dc7a11 */ /* 0x002fc600078a10ff */
[----:B------:R-:W-:Y:S01]  /*817d0*/  IMAD R8, R224, 0x40, R0 ;  /* 0x00000040e0087824 */ /* 0x000fe200078e0200 */
[----:B------:R-:W-:Y:S01]  /*817e0*/  LEA.HI.X.SX32 R221, R0, c[0x0][0x174], 0x2, P5 ;  /* 0x00005d0000dd7a11 */ /* 0x000fe200028f16ff */
[----:B------:R-:W-:Y:S01]  /*817f0*/  IMAD.WIDE R2, R240, 0x4, R4 ;  /* 0x00000004f0027825 */ /* 0x000fe200078e0204 */
[----:B------:R1:W-:Y:S01]  /*81800*/  @P2 STG.E [R6.64], R218 ;  /* 0x000000da06002986 */ /* 0x0003e2000c101904 */
[----:B------:R-:W-:Y:S02]  /*81810*/  ISETP.LT.AND P2, PT, R147, c[0x0][0x178], !P0 ;  /* 0x00005e0093007a0c */ /* 0x000fe40004741270 */
[----:B------:R-:W-:Y:S01]  /*81820*/  IMAD R0, R224, 0x40, R8 ;  /* 0x00000040e0007824 */ /* 0x000fe200078e0208 */
[----:B------:R4:W-:Y:S01]  /*81830*/  @P3 STG.E [R2.64], R227 ;  /* 0x000000e302003986 */ /* 0x0009e2000c101904 */
[----:B-1----:R-:W-:Y:S01]  /*81840*/  IMAD.WIDE R6, R240, 0x4, R220 ;  /* 0x00000004f0067825 */ /* 0x002fe200078e02dc */
[----:B------:R-:W-:-:S04]  /*81850*/  LEA R218, P5, R8, c[0x0][0x170], 0x2 ;  /* 0x00005c0008da7a11 */ /* 0x000fc800078a10ff */
[----:B------:R1:W-:Y:S01]  /*81860*/  @P1 STG.E [R6.64], R226 ;  /* 0x000000e206001986 */ /* 0x0003e2000c101904 */
[----:B------:R-:W-:Y:S02]  /*81870*/  LEA.HI.X.SX32 R219, R8, c[0x0][0x174], 0x2, P5 ;  /* 0x00005d0008db7a11 */ /* 0x000fe400028f16ff */
[----:B------:R-:W-:Y:S02]  /*81880*/  LEA R10, P1, R0, c[0x0][0x170], 0x2 ;  /* 0x00005c00000a7a11 */ /* 0x000fe400078210ff */
[----:B------:R-:W-:Y:S01]  /*81890*/  ISETP.LT.AND P5, PT, R115, c[0x0][0x178], !P0 ;  /* 0x00005e0073007a0c */ /* 0x000fe200047a1270 */
[----:B----4-:R-:W-:-:S04]  /*818a0*/  IMAD.WIDE R2, R240, 0x4, R218 ;  /* 0x00000004f0027825 */ /* 0x010fc800078e02da */
[----:B-1----:R-:W-:Y:S01]  /*818b0*/  IMAD R6, R224, 0x40, R0 ;  /* 0x00000040e0067824 */ /* 0x002fe200078e0200 */
[----:B------:R-:W-:-:S04]  /*818c0*/  LEA.HI.X.SX32 R11, R0, c[0x0][0x174], 0x2, P1 ;  /* 0x00005d00000b7a11 */ /* 0x000fc800008f16ff */
[----:B------:R-:W-:Y:S02]  /*818d0*/  LEA R8, P6, R6, c[0x0][0x170], 0x2 ;  /* 0x00005c0006087a11 */ /* 0x000fe400078c10ff */
[----:B------:R-:W-:Y:S02]  /*818e0*/  LEA R7, R224, R6, 0x6 ;  /* 0x00000006e0077211 */ /* 0x000fe400078e30ff */
[----:B------:R-:W-:Y:S02]  /*818f0*/  ISETP.LT.AND P3, PT, R131, c[0x0][0x178], !P0 ;  /* 0x00005e0083007a0c */ /* 0x000fe40004761270 */
[----:B------:R-:W-:Y:S01]  /*81900*/  LEA.HI.X.SX32 R9, R6, c[0x0][0x174], 0x2, P6 ;  /* 0x00005d0006097a11 */ /* 0x000fe200030f16ff */
[----:B------:R1:W-:Y:S01]  /*81910*/  @P2 STG.E [R2.64], R225 ;  /* 0x000000e102002986 */ /* 0x0003e2000c101904 */
[----:B------:R-:W-:Y:S02]  /*81920*/  LEA R6, P6, R7, c[0x0][0x170], 0x2 ;  /* 0x00005c0007067a11 */ /* 0x000fe400078c10ff */
[----:B------:R-:W-:-:S02]  /*81930*/  ISETP.LT.AND P1, PT, R167, c[0x0][0x178], !P0 ;  /* 0x00005e00a7007a0c */ /* 0x000fc40004721270 */
[----:B------:R-:W-:Y:S02]  /*81940*/  LEA.HI.X.SX32 R7, R7, c[0x0][0x174], 0x2, P6 ;  /* 0x00005d0007077a11 */ /* 0x000fe400030f16ff */
[----:B------:R-:W-:Y:S01]  /*81950*/  ISETP.LT.AND P0, PT, R178, c[0x0][0x178], !P4 ;  /* 0x00005e00b2007a0c */ /* 0x000fe20006701270 */
[----:B-1----:R-:W-:Y:S01]  /*81960*/  IMAD.WIDE R2, R240, 0x4, R10 ;  /* 0x00000004f0027825 */ /* 0x002fe200078e020a */
[----:B------:R-:W-:-:S03]  /*81970*/  ISETP.LT.AND P2, PT, R203, c[0x0][0x178], !P4 ;  /* 0x00005e00cb007a0c */ /* 0x000fc60006741270 */
[C---:B------:R-:W-:Y:S01]  /*81980*/  IMAD.WIDE R224, R240.reuse, 0x4, R8 ;  /* 0x00000004f0e07825 */ /* 0x040fe200078e0208 */
[----:B------:R1:W-:Y:S01]  /*81990*/  @P5 STG.E [R2.64], R228 ;  /* 0x000000e402005986 */ /* 0x0003e2000c101904 */
[----:B------:R-:W-:Y:S02]  /*819a0*/  ISETP.LT.AND P5, PT, R99, c[0x0][0x178], !P4 ;  /* 0x00005e0063007a0c */ /* 0x000fe400067a1270 */
[C---:B------:R-:W-:Y:S01]  /*819b0*/  IMAD.WIDE R226, R240.reuse, 0x4, R6 ;  /* 0x00000004f0e27825 */ /* 0x040fe200078e0206 */
[----:B------:R4:W-:Y:S01]  /*819c0*/  @P3 STG.E [R224.64], R248 ;  /* 0x000000f8e0003986 */ /* 0x0009e2000c101904 */
[----:B------:R-:W-:Y:S02]  /*819d0*/  ISETP.LT.AND P6, PT, R179, c[0x0][0x178], !P4 ;  /* 0x00005e00b3007a0c */ /* 0x000fe400067c1270 */
[----:B------:R-:W-:Y:S02]  /*819e0*/  ISETP.LT.AND P3, PT, R147, c[0x0][0x178], !P4 ;  /* 0x00005e0093007a0c */ /* 0x000fe40006761270 */
[----:B-1----:R-:W-:Y:S01]  /*819f0*/  IADD3 R228, R240, c[0x0][0x198], RZ ;  /* 0x00006600f0e47a10 */ /* 0x002fe20007ffe0ff */
[----:B------:R1:W-:Y:S04]  /*81a00*/  @P1 STG.E [R226.64], R236 ;  /* 0x000000ece2001986 */ /* 0x0003e8000c101904 */
[C---:B------:R-:W-:Y:S01]  /*81a10*/  IMAD.WIDE R2, R228.reuse, 0x4, R216 ;  /* 0x00000004e4027825 */ /* 0x040fe200078e02d8 */
[----:B------:R-:W-:Y:S01]  /*81a20*/  ISETP.LT.AND P1, PT, R115, c[0x0][0x178], !P4 ;  /* 0x00005e0073007a0c */ /* 0x000fe20006721270 */
[----:B----4-:R-:W4:Y:S02]  /*81a30*/  LDL.LU R248, [R1+0x9f0] ;  /* 0x0009f00001f87983 */ /* 0x010f240000300800 */
[----:B-1----:R-:W-:-:S04]  /*81a40*/  IMAD.WIDE R226, R228, 0x4, R222 ;  /* 0x00000004e4e27825 */ /* 0x002fc800078e02de */
[----:B------:R-:W-:Y:S01]  /*81a50*/  IMAD.WIDE R224, R228, 0x4, R220 ;  /* 0x00000004e4e07825 */ /* 0x000fe200078e02dc */
[----:B------:R-:W-:Y:S01]  /*81a60*/  IADD3 R0, R98, 0x2, RZ ;  /* 0x0000000262007810 */ /* 0x000fe20007ffe0ff */
[----:B--2---:R1:W-:Y:S04]  /*81a70*/  @P0 STG.E [R2.64], R242 ;  /* 0x000000f202000986 */ /* 0x0043e8000c101904 */
[----:B---3--:R2:W-:Y:S01]  /*81a80*/  @P2 STG.E [R226.64], R235 ;  /* 0x000000ebe2002986 */ /* 0x0085e2000c101904 */
[----:B------:R-:W-:Y:S01]  /*81a90*/  ISETP.LT.AND P2, PT, R131, c[0x0][0x178], !P4 ;  /* 0x00005e0083007a0c */ /* 0x000fe20006741270 */
[----:B-1----:R-:W-:-:S04]  /*81aa0*/  IMAD.WIDE R2, R228, 0x4, R4 ;  /* 0x00000004e4027825 */ /* 0x002fc800078e0204 */
[----:B--2---:R-:W-:Y:S01]  /*81ab0*/  IMAD.WIDE R226, R228, 0x4, R218 ;  /* 0x00000004e4e27825 */ /* 0x004fe200078e02da */
[----:B------:R1:W-:Y:S04]  /*81ac0*/  @P5 STG.E [R2.64], R247 ;  /* 0x000000f702005986 */ /* 0x0003e8000c101904 */
[----:B------:R-:W-:Y:S01]  /*81ad0*/  @P6 STG.E [R224.64], R234 ;  /* 0x000000eae0006986 */ /* 0x000fe2000c101904 */
[----:B------:R-:W-:-:S03]  /*81ae0*/  ISETP.GE.AND P0, PT, R0, c[0x0][0x17c], PT ;  /* 0x00005f0000007a0c */ /* 0x000fc60003f06270 */
[----:B------:R2:W-:Y:S01]  /*81af0*/  @P3 STG.E [R226.64], R246 ;  /* 0x000000f6e2003986 */ /* 0x0005e2000c101904 */
[----:B------:R-:W-:Y:S01]  /*81b00*/  IADD3 R0, R98, 0x3, RZ ;  /* 0x0000000362007810 */ /* 0x000fe20007ffe0ff */
[C---:B-1----:R-:W-:Y:S02]  /*81b10*/  IMAD.WIDE R2, R228.reuse, 0x4, R10 ;  /* 0x00000004e4027825 */ /* 0x042fe400078e020a */
[----:B--2---:R-:W2:Y:S02]  /*81b20*/  LDL.LU R246, [R1+0x840] ;  /* 0x0008400001f67983 */ /* 0x004ea40000300800 */
[----:B------:R-:W-:Y:S02]  /*81b30*/  IMAD.WIDE R226, R228, 0x4, R8 ;  /* 0x00000004e4e27825 */ /* 0x000fe400078e0208 */
[----:B------:R-:W3:Y:S04]  /*81b40*/  LDL.LU R247, [R1+0x5c0] ;  /* 0x0005c00001f77983 */ /* 0x000ee80000300800 */
[----:B------:R-:W2:Y:S04]  /*81b50*/  LDL.LU R235, [R1+0x50] ;  /* 0x0000500001eb7983 */ /* 0x000ea80000300800 */
[----:B------:R-:W2:Y:S04]  /*81b60*/  LDL.LU R234, [R1+0x10] ;  /* 0x0000100001ea7983 */ /* 0x000ea80000300800 */
[----:B------:R-:W2:Y:S04]  /*81b70*/  LDL.LU R236, [R1+0xa94] ;  /* 0x000a940001ec7983 */ /* 0x000ea80000300800 */
[----:B------:R-:W2:Y:S04]  /*81b80*/  LDL.LU R240, [R1+0xa74] ;  /* 0x000a740001f07983 */ /* 0x000ea80000300800 */
[----:B------:R-:W2:Y:S04]  /*81b90*/  LDL.LU R242, [R1+0x6f4] ;  /* 0x0006f40001f27983 */ /* 0x000ea80000300800 */
[----:B------:R1:W-:Y:S04]  /*81ba0*/  @P1 STG.E [R2.64], R229 ;  /* 0x000000e502001986 */ /* 0x0003e8000c101904 */
[----:B------:R1:W-:Y:S01]  /*81bb0*/  @P2 STG.E [R226.64], R249 ;  /* 0x000000f9e2002986 */ /* 0x0003e2000c101904 */
[----:B------:R-:W-:-:S03]  /*81bc0*/  ISETP.GE.AND P2, PT, R0, c[0x0][0x17c], PT ;  /* 0x00005f0000007a0c */ /* 0x000fc60003f46270 */
[----:B-1----:R-:W2:Y:S04]  /*81bd0*/  LDL.LU R3, [R1+0x6f0] ;  /* 0x0006f00001037983 */ /* 0x002ea80000300800 */
[----:B------:R-:W2:Y:S04]  /*81be0*/  LDL.LU R249, [R1+0xa70] ;  /* 0x000a700001f97983 */ /* 0x000ea80000300800 */
[----:B------:R-:W2:Y:S01]  /*81bf0*/  LDL.LU R0, [R1+0xa90] ;  /* 0x000a900001007983 */ /* 0x000ea20000300800 */
[----:B------:R-:W-:Y:S02]  /*81c00*/  ISETP.LT.AND P4, PT, R167, c[0x0][0x178], !P4 ;  /* 0x00005e00a7007a0c */ /* 0x000fe40006781270 */
[----:B------:R-:W-:-:S02]  /*81c10*/  ISETP.LT.AND P6, PT, R178, c[0x0][0x178], !P0 ;  /* 0x00005e00b2007a0c */ /* 0x000fc400047c1270 */
[----:B------:R-:W-:Y:S02]  /*81c20*/  ISETP.LT.AND P5, PT, R203, c[0x0][0x178], !P0 ;  /* 0x00005e00cb007a0c */ /* 0x000fe400047a1270 */
[C---:B------:R-:W-:Y:S01]  /*81c30*/  IADD3 R2, R228.reuse, c[0x0][0x198], RZ ;  /* 0x00006600e4027a10 */ /* 0x040fe20007ffe0ff */
[----:B------:R-:W-:Y:S01]  /*81c40*/  IMAD.WIDE R228, R228, 0x4, R6 ;  /* 0x00000004e4e47825 */ /* 0x000fe200078e0206 */
[----:B------:R-:W-:Y:S02]  /*81c50*/  ISETP.LT.AND P3, PT, R99, c[0x0][0x178], !P0 ;  /* 0x00005e0063007a0c */ /* 0x000fe40004761270 */
[----:B------:R-:W-:Y:S01]  /*81c60*/  ISETP.LT.AND P1, PT, R179, c[0x0][0x178], !P0 ;  /* 0x00005e00b3007a0c */ /* 0x000fe20004721270 */
[----:B------:R-:W-:-:S04]  /*81c70*/  IMAD.WIDE R224, R2, 0x4, R216 ;  /* 0x0000000402e07825 */ /* 0x000fc800078e02d8 */
[C---:B------:R-:W-:Y:S01]  /*81c80*/  IMAD.WIDE R226, R2.reuse, 0x4, R222 ;  /* 0x0000000402e27825 */ /* 0x040fe200078e02de */
[----:B------:R1:W-:Y:S01]  /*81c90*/  @P4 STG.E [R228.64], R237 ;  /* 0x000000ede4004986 */ /* 0x0003e2000c101904 */
[----:B------:R-:W-:Y:S02]  /*81ca0*/  ISETP.LT.AND P4, PT, R147, c[0x0][0x178], !P0 ;  /* 0x00005e0093007a0c */ /* 0x000fe40004781270 */
[C---:B-1----:R-:W-:Y:S01]  /*81cb0*/  IMAD.WIDE R228, R2.reuse, 0x4, R220 ;  /* 0x0000000402e47825 */ /* 0x042fe200078e02dc */
[----:B--2---:R1:W-:Y:S04]  /*81cc0*/  @P6 STG.E [R224.64], R0 ;  /* 0x00000000e0006986 */ /* 0x0043e8000c101904 */
[----:B------:R2:W-:Y:S01]  /*81cd0*/  @P5 STG.E [R226.64], R249 ;  /* 0x000000f9e2005986 */ /* 0x0005e2000c101904 */
[----:B------:R-:W-:Y:S01]  /*81ce0*/  ISETP.LT.AND P5, PT, R115, c[0x0][0x178], !P0 ;  /* 0x00005e0073007a0c */ /* 0x000fe200047a1270 */
[----:B-1----:R-:W-:-:S05]  /*81cf0*/  IMAD.WIDE R224, R2, 0x4, R4 ;  /* 0x0000000402e07825 */ /* 0x002fca00078e0204 */
[----:B----4-:R1:W-:Y:S01]  /*81d00*/  @P3 STG.E [R224.64], R248 ;  /* 0x000000f8e0003986 */ /* 0x0103e2000c101904 */
[----:B--2---:R-:W-:-:S03]  /*81d10*/  IMAD.WIDE R226, R2, 0x4, R10 ;  /* 0x0000000402e27825 */ /* 0x004fc600078e020a */
[----:B------:R2:W-:Y:S04]  /*81d20*/  @P1 STG.E [R228.64], R246 ;  /* 0x000000f6e4001986 */ /* 0x0005e8000c101904 */
[----:B-1----:R-:W4:Y:S01]  /*81d30*/  LDL.LU R248, [R1+0x9f4] ;  /* 0x0009f40001f87983 */ /* 0x002f220000300800 */
[----:B--2---:R-:W-:-:S03]  /*81d40*/  IMAD.WIDE R228, R2, 0x4, R218 ;  /* 0x0000000402e47825 */ /* 0x004fc600078e02da */
[----:B------:R-:W2:Y:S04]  /*81d50*/  LDL.LU R246, [R1+0x844] ;  /* 0x0008440001f67983 */ /* 0x000ea80000300800 */
[----:B------:R-:W-:Y:S04]  /*81d60*/  @P4 STG.E [R228.64], R3 ;  /* 0x00000003e4004986 */ /* 0x000fe8000c101904 */
[----:B---3--:R1:W-:Y:S04]  /*81d70*/  @P5 STG.E [R226.64], R247 ;  /* 0x000000f7e2005986 */ /* 0x0083e8000c101904 */
[----:B-1----:R-:W3:Y:S01]  /*81d80*/  LDL.LU R247, [R1+0x5c4] ;  /* 0x0005c40001f77983 */ /* 0x002ee20000300800 */
[----:B------:R-:W-:-:S02]  /*81d90*/  ISETP.LT.AND P6, PT, R131, c[0x0][0x178], !P0 ;  /* 0x00005e0083007a0c */ /* 0x000fc400047c1270 */
[----:B------:R-:W-:Y:S02]  /*81da0*/  ISETP.LT.AND P0, PT, R167, c[0x0][0x178], !P0 ;  /* 0x00005e00a7007a0c */ /* 0x000fe40004701270 */
[----:B------:R-:W-:Y:S01]  /*81db0*/  ISETP.LT.AND P1, PT, R178, c[0x0][0x178], !P2 ;  /* 0x00005e00b2007a0c */ /* 0x000fe20005721270 */
[C---:B------:R-:W-:Y:S01]  /*81dc0*/  IMAD.WIDE R224, R2.reuse, 0x4, R8 ;  /* 0x0000000402e07825 */ /* 0x040fe200078e0208 */
[----:B------:R-:W-:Y:S02]  /*81dd0*/  ISETP.LT.AND P3, PT, R203, c[0x0][0x178], !P2 ;  /* 0x00005e00cb007a0c */ /* 0x000fe40005761270 */
[C---:B------:R-:W-:Y:S01]  /*81de0*/  IADD3 R0, R2.reuse, c[0x0][0x198], RZ ;  /* 0x0000660002007a10 */ /* 0x040fe20007ffe0ff */
[----:B------:R-:W-:-:S04]  /*81df0*/  IMAD.WIDE R2, R2, 0x4, R6 ;  /* 0x0000000402027825 */ /* 0x000fc800078e0206 */
[----:B------:R1:W-:Y:S01]  /*81e00*/  @P6 STG.E [R224.64], R235 ;  /* 0x000000ebe0006986 */ /* 0x0003e2000c101904 */
[----:B------:R-:W-:-:S03]  /*81e10*/  IMAD.WIDE R226, R0, 0x4, R222 ;  /* 0x0000000400e27825 */ /* 0x000fc600078e02de */
[----:B------:R1:W-:Y:S01]  /*81e20*/  @P0 STG.E [R2.64], R234 ;  /* 0x000000ea02000986 */ /* 0x0003e2000c101904 */
[----:B------:R-:W-:Y:S02]  /*81e30*/  ISETP.LT.AND P0, PT, R99, c[0x0][0x178], !P2 ;  /* 0x00005e0063007a0c */ /* 0x000fe40005701270 */
[----:B------:R-:W-:Y:S01]  /*81e40*/  ISETP.LT.AND P5, PT, R179, c[0x0][0x178], !P2 ;  /* 0x00005e00b3007a0c */ /* 0x000fe200057a1270 */
[----:B-1----:R-:W-:Y:S01]  /*81e50*/  IMAD.WIDE R224, R0, 0x4, R216 ;  /* 0x0000000400e07825 */ /* 0x002fe200078e02d8 */
[----:B------:R-:W-:Y:S01]  /*81e60*/  ISETP.LT.AND P6, PT, R147, c[0x0][0x178], !P2 ;  /* 0x00005e0093007a0c */ /* 0x000fe200057c1270 */
[----:B------:R-:W3:Y:S04]  /*81e70*/  LDL.LU R235, [R1+0x54] ;  /* 0x0000540001eb7983 */ /* 0x000ee80000300800 */
[----:B------:R1:W-:Y:S01]  /*81e80*/  @P1 STG.E [R224.64], R236 ;  /* 0x000000ece0001986 */ /* 0x0003e2000c101904 */
[----:B------:R-:W-:-:S03]  /*81e90*/  IADD3 R2, R98, 0x4, RZ ;  /* 0x0000000462027810 */ /* 0x000fc60007ffe0ff */
[----:B------:R1:W-:Y:S01]  /*81ea0*/  @P3 STG.E [R226.64], R240 ;  /* 0x000000f0e2003986 */ /* 0x0003e2000c101904 */
[----:B------:R-:W-:Y:S02]  /*81eb0*/  ISETP.LT.AND P3, PT, R115, c[0x0][0x178], !P2 ;  /* 0x00005e0073007a0c */ /* 0x000fe40005761270 */
[----:B------:R-:W-:Y:S01]  /*81ec0*/  ISETP.GE.AND P4, PT, R2, c[0x0][0x17c], PT ;  /* 0x00005f0002007a0c */ /* 0x000fe20003f86270 */
[----:B------:R-:W3:Y:S01]  /*81ed0*/  LDL.LU R234, [R1+0x14] ;  /* 0x0000140001ea7983 */ /* 0x000ee20000300800 */
[----:B-1----:R-:W-:-:S04]  /*81ee0*/  IMAD.WIDE R224, R0, 0x4, R4 ;  /* 0x0000000400e07825 */ /* 0x002fc800078e0204 */
[----:B------:R-:W-:-:S04]  /*81ef0*/  IMAD.WIDE R226, R0, 0x4, R220 ;  /* 0x0000000400e27825 */ /* 0x000fc800078e02dc */
[C---:B------:R-:W-:Y:S01]  /*81f00*/  IMAD.WIDE R2, R0.reuse, 0x4, R218 ;  /* 0x0000000400027825 */ /* 0x040fe200078e02da */
[----:B----4-:R1:W-:Y:S04]  /*81f10*/  @P0 STG.E [R224.64], R248 ;  /* 0x000000f8e0000986 */ /* 0x0103e8000c101904 */
[----:B--2---:R2:W-:Y:S01]  /*81f20*/  @P5 STG.E [R226.64], R246 ;  /* 0x000000f6e2005986 */ /* 0x0045e2000c101904 */
[----:B-1----:R-:W-:-:S03]  /*81f30*/  IMAD.WIDE R224, R0, 0x4, R10 ;  /* 0x0000000400e07825 */ /* 0x002fc600078e020a */
[----:B------:R-:W-:Y:S04]  /*81f40*/  @P6 STG.E [R2.64], R242 ;  /* 0x000000f202006986 */ /* 0x000fe8000c101904 */
[----:B--2---:R-:W2:Y:S04]  /*81f50*/  LDL.LU R246, [R1+0xad0] ;  /* 0x000ad00001f67983 */ /* 0x004ea80000300800 */
[----:B------:R-:W4:Y:S04]  /*81f60*/  LDL.LU R228, [R1+0xab0] ;  /* 0x000ab00001e47983 */ /* 0x000f280000300800 */
[----:B------:R-:W2:Y:S04]  /*81f70*/  LDL.LU R229, [R1+0xa80] ;  /* 0x000a800001e57983 */ /* 0x000ea80000300800 */
[----:B------:R-:W2:Y:S04]  /*81f80*/  LDL.LU R248, [R1+0xa50] ;  /* 0x000a500001f87983 */ /* 0x000ea80000300800 */
[----:B---3--:R1:W-:Y:S04]  /*81f90*/  @P3 STG.E [R224.64], R247 ;  /* 0x000000f7e0003986 */ /* 0x0083e8000c101904 */
[----:B-1----:R-:W3:Y:S04]  /*81fa0*/  LDL.LU R225, [R1+0xaf0] ;  /* 0x000af00001e17983 */ /* 0x002ee80000300800 */
[----:B------:R-:W2:Y:S01]  /*81fb0*/  LDL.LU R247, [R1+0x930] ;  /* 0x0009300001f77983 */ /* 0x000ea20000300800 */
[----:B------:R-:W-:-:S02]  /*81fc0*/  ISETP.LT.AND P1, PT, R131, c[0x0][0x178], !P2 ;  /* 0x00005e0083007a0c */ /* 0x000fc40005721270 */
[----:B------:R-:W-:Y:S01]  /*81fd0*/  ISETP.LT.AND P2, PT, R167, c[0x0][0x178], !P2 ;  /* 0x00005e00a7007a0c */ /* 0x000fe20005741270 */
[----:B------:R-:W-:Y:S01]  /*81fe0*/  IMAD.WIDE R226, R0, 0x4, R8 ;  /* 0x0000000400e27825 */ /* 0x000fe200078e0208 */
[----:B------:R-:W-:Y:S01]  /*81ff0*/  ISETP.LT.AND P0, PT, R178, c[0x0][0x178], !P4 ;  /* 0x00005e00b2007a0c */ /* 0x000fe20006701270 */
[----:B------:R-:W4:Y:S02]  /*82000*/  LDL.LU R237, [R1+0x600] ;  /* 0x0006000001ed7983 */ /* 0x000f240000300800 */
[C---:B------:R-:W-:Y:S01]  /*82010*/  IMAD.WIDE R2, R0.reuse, 0x4, R6 ;  /* 0x0000000400027825 */ /* 0x040fe200078e0206 */
[----:B------:R-:W-:Y:S01]  /*82020*/  IADD3 R0, R0, c[0x0][0x198], RZ ;  /* 0x0000660000007a10 */ /* 0x000fe20007ffe0ff */
[----:B------:R-:W4:Y:S01]  /*82030*/  LDL.LU R249, [R1+0xaf4] ;  /* 0x000af40001f97983 */ /* 0x000f220000300800 */
[----:B------:R-:W-:-:S03]  /*82040*/  ISETP.LT.AND P5, PT, R99, c[0x0][0x178], !P4 ;  /* 0x00005e0063007a0c */ /* 0x000fc600067a1270 */
[----:B------:R1:W-:Y:S01]  /*82050*/  @P1 STG.E [R226.64], R235 ;  /* 0x000000ebe2001986 */ /* 0x0003e2000c101904 */
[----:B------:R-:W-:-:S03]  /*82060*/  ISETP.LT.AND P1, PT, R203, c[0x0][0x178], !P4 ;  /* 0x00005e00cb007a0c */ /* 0x000fc60006721270 */
[----:B------:R1:W-:Y:S01]  /*82070*/  @P2 STG.E [R2.64], R234 ;  /* 0x000000ea02002986 */ /* 0x0003e2000c101904 */
[----:B------:R-:W-:Y:S02]  /*82080*/  ISETP.LT.AND P6, PT, R179, c[0x0][0x178], !P4 ;  /* 0x00005e00b3007a0c */ /* 0x000fe400067c1270 */
[----:B------:R-:W-:Y:S01]  /*82090*/  ISETP.LT.AND P3, PT, R147, c[0x0][0x178], !P4 ;  /* 0x00005e0093007a0c */ /* 0x000fe20006761270 */
[----:B------:R-:W4:Y:S01]  /*820a0*/  LDL.LU R236, [R1+0xad4] ;  /* 0x000ad40001ec7983 */ /* 0x000f220000300800 */
[----:B------:R-:W-:Y:S02]  /*820b0*/  ISETP.LT.AND P2, PT, R115, c[0x0][0x178], !P4 ;  /* 0x00005e0073007a0c */ /* 0x000fe40006741270 */
[----:B------:R-:W-:Y:S01]  /*820c0*/  IADD3 R224, R98, 0x5, RZ ;  /* 0x0000000562e07810 */ /* 0x000fe20007ffe0ff */
[C---:B-1----:R-:W-:Y:S01]  /*820d0*/  IMAD.WIDE R226, R0.reuse, 0x4, R222 ;  /* 0x0000000400e27825 */ /* 0x042fe200078e02de */
[----:B------:R-:W4:Y:S03]  /*820e0*/  LDL.LU R240, [R1+0xab4] ;  /* 0x000ab40001f07983 */ /* 0x000f260000300800 */
[----:B------:R-:W-:Y:S01]  /*820f0*/  IMAD.WIDE R2, R0, 0x4, R216 ;  /* 0x0000000400027825 */ /* 0x000fe200078e02d8 */
[----:B------:R-:W4:Y:S04]  /*82100*/  LDL.LU R234, [R1+0xa84] ;  /* 0x000a840001ea7983 */ /* 0x000f280000300800 */
[----:B------:R-:W4:Y:S04]  /*82110*/  LDL.LU R235, [R1+0x7f4] ;  /* 0x0007f40001eb7983 */ /* 0x000f280000300800 */
[----:B------:R-:W4:Y:S04]  /*82120*/  LDL.LU R242, [R1+0x604] ;  /* 0x0006040001f27983 */ /* 0x000f280000300800 */
[----:B---3--:R1:W-:Y:S01]  /*82130*/  @P0 STG.E [R2.64], R225 ;  /* 0x000000e102000986 */ /* 0x0083e2000c101904 */
[----:B------:R-:W-:-:S03]  /*82140*/  ISETP.GE.AND P0, PT, R224, c[0x0][0x17c], PT ;  /* 0x00005f00e0007a0c */ /* 0x000fc60003f06270 */
[----:B--2---:R2:W-:Y:S01]  /*82150*/  @P1 STG.E [R226.64], R246 ;  /* 0x000000f6e2001986 */ /* 0x0045e2000c101904 */
[----:B-1----:R-:W-:-:S04]  /*82160*/  IMAD.WIDE R2, R0, 0x4, R4 ;  /* 0x0000000400027825 */ /* 0x002fc800078e0204 */
[C---:B------:R-:W-:Y:S01]  /*82170*/  IMAD.WIDE R224, R0.reuse, 0x4, R220 ;  /* 0x0000000400e07825 */ /* 0x040fe200078e02dc */
[----:B----4-:R1:W-:Y:S03]  /*82180*/  @P5 STG.E [R2.64], R228 ;  /* 0x000000e402005986 */ /* 0x0103e6000c101904 */
[C---:B--2---:R-:W-:Y:S01]  /*82190*/  IMAD.WIDE R226, R0.reuse, 0x4, R218 ;  /* 0x0000000400e27825 */ /* 0x044fe200078e02da */
[----:B------:R2:W-:Y:S04]  /*821a0*/  @P6 STG.E [R224.64], R229 ;  /* 0x000000e5e0006986 */ /* 0x0005e8000c101904 */
[----:B------:R-:W3:Y:S01]  /*821b0*/  LDL.LU R246, [R1+0x3a4c] ;  /* 0x003a4c0001f67983 */ /* 0x000ee20000300800 */
[----:B-1----:R-:W-:-:S03]  /*821c0*/  IMAD.WIDE R2, R0, 0x4, R10 ;  /* 0x0000000400027825 */ /* 0x002fc600078e020a */
[----:B------:R1:W-:Y:S01]  /*821d0*/  @P3 STG.E [R226.64], R248 ;  /* 0x000000f8e2003986 */ /* 0x0003e2000c101904 */
[----:B--2---:R-:W-:-:S03]  /*821e0*/  IMAD.WIDE R228, R0, 0x4, R6 ;  /* 0x0000000400e47825 */ /* 0x004fc600078e0206 */
[----:B------:R2:W-:Y:S04]  /*821f0*/  @P2 STG.E [R2.64], R247 ;  /* 0x000000f702002986 */ /* 0x0005e8000c101904 */
[----:B-1----:R-:W4:Y:S01]  /*82200*/  LDL.LU R248, [R1+0xa54] ;  /* 0x000a540001f87983 */ /* 0x002f220000300800 */
[----:B------:R-:W-:-:S03]  /*82210*/  IMAD.WIDE R226, R0, 0x4, R8 ;  /* 0x0000000400e27825 */ /* 0x000fc600078e0208 */
[----:B--2---:R-:W2:Y:S01]  /*82220*/  LDL.LU R247, [R1+0x934] ;  /* 0x0009340001f77983 */ /* 0x004ea20000300800 */
[----:B------:R-:W-:-:S03]  /*82230*/  IADD3 R2, R0, c[0x0][0x198], RZ ;  /* 0x0000660000027a10 */ /* 0x000fc60007ffe0ff */
[----:B------:R-:W2:Y:S01]  /*82240*/  LDL.LU R0, [R1+0x7f0] ;  /* 0x0007f00001007983 */ /* 0x000ea20000300800 */
[----:B------:R-:W-:Y:S02]  /*82250*/  ISETP.LT.AND P1, PT, R131, c[0x0][0x178], !P4 ;  /* 0x00005e0083007a0c */ /* 0x000fe40006721270 */
[----:B------:R-:W-:Y:S02]  /*82260*/  ISETP.LT.AND P4, PT, R167, c[0x0][0x178], !P4 ;  /* 0x00005e00a7007a0c */ /* 0x000fe40006781270 */
[----:B------:R-:W-:Y:S02]  /*82270*/  ISETP.LT.AND P6, PT, R178, c[0x0][0x178], !P0 ;  /* 0x00005e00b2007a0c */ /* 0x000fe400047c1270 */
[----:B------:R-:W-:Y:S02]  /*82280*/  ISETP.LT.AND P5, PT, R203, c[0x0][0x178], !P0 ;  /* 0x00005e00cb007a0c */ /* 0x000fe400047a1270 */
[----:B------:R-:W-:Y:S01]  /*82290*/  ISETP.LT.AND P3, PT, R99, c[0x0][0x178], !P0 ;  /* 0x00005e0063007a0c */ /* 0x000fe20004761270 */
[----:B------:R-:W-:Y:S01]  /*822a0*/  IMAD.WIDE R224, R2, 0x4, R216 ;  /* 0x0000000402e07825 */ /* 0x000fe200078e02d8 */
[----:B------:R-:W-:-:S03]  /*822b0*/  ISETP.LT.AND P2, PT, R179, c[0x0][0x178], !P0 ;  /* 0x00005e00b3007a0c */ /* 0x000fc60004741270 */
[----:B--2---:R1:W-:Y:S04]  /*822c0*/  @P1 STG.E [R226.64], R0 ;  /* 0x00000000e2001986 */ /* 0x0043e8000c101904 */
[----:B------:R2:W-:Y:S01]  /*822d0*/  @P4 STG.E [R228.64], R237 ;  /* 0x000000ede4004986 */ /* 0x0005e2000c101904 */
[----:B------:R-:W-:-:S03]  /*822e0*/  ISETP.LT.AND P4, PT, R147, c[0x0][0x178], !P0 ;  /* 0x00005e0093007a0c */ /* 0x000fc60004781270 */
[----:B------:R3:W-:Y:S01]  /*822f0*/  @P6 STG.E [R224.64], R249 ;  /* 0x000000f9e0006986 */ /* 0x0007e2000c101904 */
[----:B-1----:R-:W-:-:S04]  /*82300*/  IMAD.WIDE R226, R2, 0x4, R222 ;  /* 0x0000000402e27825 */ /* 0x002fc800078e02de */
[----:B--2---:R-:W-:-:S04]  /*82310*/  IMAD.WIDE R228, R2, 0x4, R220 ;  /* 0x0000000402e47825 */ /* 0x004fc800078e02dc */
[C---:B---3--:R-:W-:Y:S01]  /*82320*/  IMAD.WIDE R224, R2.reuse, 0x4, R4 ;  /* 0x0000000402e07825 */ /* 0x048fe200078e0204 */
[----:B------:R-:W-:Y:S04]  /*82330*/  @P5 STG.E [R226.64], R236 ;  /* 0x000000ece2005986 */ /* 0x000fe8000c101904 */
[----:B------:R-:W-:Y:S04]  /*82340*/  @P3 STG.E [R224.64], R240 ;  /* 0x000000f0e0003986 */ /* 0x000fe8000c101904 */
[----:B------:R1:W-:Y:S02]  /*82350*/  @P2 STG.E [R228.64], R234 ;  /* 0x000000eae4002986 */ /* 0x0003e4000c101904 */
[----:B-1----:R-:W-:-:S02]  /*82360*/  IMAD.WIDE R228, R2, 0x4, R218 ;  /* 0x0000000402e47825 */ /* 0x002fc400078e02da */
[----:B------:R-:W2:Y:S04]  /*82370*/  LDL.LU R234, [R1+0xb40] ;  /* 0x000b400001ea7983 */ /* 0x000ea80000300800 */
[----:B----4-:R1:W-:Y:S04]  /*82380*/  @P4 STG.E [R228.64], R248 ;  /* 0x000000f8e4004986 */ /* 0x0103e8000c101904 */
[----:B-1----:R-:W3:Y:S04]  /*82390*/  LDL.LU R228, [R1+0xc00] ;  /* 0x000c000001e47983 */ /* 0x002ee80000300800 */
[----:B------:R-:W4:Y:S01]  /*823a0*/  LDL.LU R229, [R1+0xb50] ;  /* 0x000b500001e57983 */ /* 0x000f220000300800 */
[----:B------:R-:W-:-:S02]  /*823b0*/  ISETP.LT.AND P5, PT, R115, c[0x0][0x178], !P0 ;  /* 0x00005e0073007a0c */ /* 0x000fc400047a1270 */
[----:B------:R-:W-:Y:S02]  /*823c0*/  ISETP.LT.AND P6, PT, R131, c[0x0][0x178], !P0 ;  /* 0x00005e0083007a0c */ /* 0x000fe400047c1270 */
[----:B------:R-:W-:Y:S02]  /*823d0*/  IADD3 R3, R98, 0x6, RZ ;  /* 0x0000000662037810 */ /* 0x000fe40007ffe0ff */
[----:B------:R-:W-:Y:S02]  /*823e0*/  ISETP.LT.AND P0, PT, R167, c[0x0][0x178], !P0 ;  /* 0x00005e00a7007a0c */ /* 0x000fe40004701270 */
[----:B------:R-:W-:Y:S01]  /*823f0*/  ISETP.GE.AND P1, PT, R3, c[0x0][0x17c], PT ;  /* 0x00005f0003007a0c */ /* 0x000fe20003f26270 */
[C---:B------:R-:W-:Y:S01]  /*82400*/  IMAD.WIDE R226, R2.reuse, 0x4, R10 ;  /* 0x0000000402e27825 */ /* 0x040fe200078e020a */
[----:B------:R-:W-:Y:S02]  /*82410*/  IADD3 R0, R2, c[0x0][0x198], RZ ;  /* 0x0000660002007a10 */ /* 0x000fe40007ffe0ff */
[----:B------:R-:W-:Y:S01]  /*82420*/  ISETP.LT.AND P2, PT, R178, c[0x0][0x178], !P1 ;  /* 0x00005e00b2007a0c */ /* 0x000fe20004f41270 */
[C---:B------:R-:W-:Y:S01]  /*82430*/  IMAD.WIDE R224, R2.reuse, 0x4, R8 ;  /* 0x0000000402e07825 */ /* 0x040fe200078e0208 */
[----:B------:R1:W-:Y:S03]  /*82440*/  @P5 STG.E [R226.64], R247 ;  /* 0x000000f7e2005986 */ /* 0x0003e6000c101904 */
[----:B------:R-:W-:Y:S01]  /*82450*/  IMAD.WIDE R2, R2, 0x4, R6 ;  /* 0x0000000402027825 */ /* 0x000fe200078e0206 */
[----:B------:R1:W-:Y:S01]  /*82460*/  @P6 STG.E [R224.64], R235 ;  /* 0x000000ebe0006986 */ /* 0x0003e2000c101904 */
[----:B------:R-:W-:-:S03]  /*82470*/  ISETP.LT.AND P3, PT, R203, c[0x0][0x178], !P1 ;  /* 0x00005e00cb007a0c */ /* 0x000fc60004f61270 */
[----:B------:R1:W-:Y:S01]  /*82480*/  @P0 STG.E [R2.64], R242 ;  /* 0x000000f202000986 */ /* 0x0003e2000c101904 */
[----:B------:R-:W-:-:S03]  /*82490*/  ISETP.LT.AND P0, PT, R99, c[0x0][0x178], !P1 ;  /* 0x00005e0063007a0c */ /* 0x000fc60004f01270 */
[----:B-1----:R-:W2:Y:S01]  /*824a0*/  LDL.LU R247, [R1+0xac0] ;  /* 0x000ac00001f77983 */ /* 0x002ea20000300800 */
[----:B------:R-:W-:-:S03]  /*824b0*/  IMAD.WIDE R224, R0, 0x4, R216 ;  /* 0x0000000400e07825 */ /* 0x000fc600078e02d8 */
[----:B------:R-:W2:Y:S01]  /*824c0*/  LDL.LU R235, [R1+0xaa0] ;  /* 0x000aa00001eb7983 */ /* 0x000ea20000300800 */
[----:B------:R-:W-:-:S03]  /*824d0*/  IMAD.WIDE R226, R0, 0x4, R222 ;  /* 0x0000000400e27825 */ /* 0x000fc600078e02de */
[----:B------:R-:W2:Y:S04]  /*824e0*/  LDL.LU R248, [R1+0xa60] ;  /* 0x000a600001f87983 */ /* 0x000ea80000300800 */
[----:B------:R-:W2:Y:S04]  /*824f0*/  LDL.LU R242, [R1+0x9a0] ;  /* 0x0009a00001f27983 */ /* 0x000ea80000300800 */
[----:B------:R-:W2:Y:S04]  /*82500*/  LDL.LU R236, [R1+0xb44] ;  /* 0x000b440001ec7983 */ /* 0x000ea80000300800 */
[----:B------:R-:W2:Y:S04]  /*82510*/  LDL.LU R240, [R1+0xae4] ;  /* 0x000ae40001f07983 */ /* 0x000ea80000300800 */
[----:B------:R-:W2:Y:S04]  /*82520*/  LDL.LU R237, [R1+0xac4] ;  /* 0x000ac40001ed7983 */ /* 0x000ea80000300800 */
[----:B------:R-:W2:Y:S04]  /*82530*/  LDL.LU R249, [R1+0xaa4] ;  /* 0x000aa40001f97983 */ /* 0x000ea80000300800 */
[----:B---3--:R1:W-:Y:S04]  /*82540*/  @P2 STG.E [R224.64], R228 ;  /* 0x000000e4e0002986 */ /* 0x0083e8000c101904 */
[----:B----4-:R3:W-:Y:S01]  /*82550*/  @P3 STG.E [R226.64], R229 ;  /* 0x000000e5e2003986 */ /* 0x0107e2000c101904 */
[----:B-1----:R-:W-:-:S03]  /*82560*/  IMAD.WIDE R224, R0, 0x4, R4 ;  /* 0x0000000400e07825 */ /* 0x002fc600078e0204 */
[----:B------:R-:W4:Y:S04]  /*82570*/  LDL.LU R228, [R1+0xc04] ;  /* 0x000c040001e47983 */ /* 0x000f280000300800 */
[----:B---3--:R-:W3:Y:S04]  /*82580*/  LDL.LU R229, [R1+0xb54] ;  /* 0x000b540001e57983 */ /* 0x008ee80000300800 */
[----:B--2---:R1:W-:Y:S04]  /*82590*/  @P0 STG.E [R224.64], R234 ;  /* 0x000000eae0000986 */ /* 0x0043e8000c101904 */
[----:B-1----:R-:W2:Y:S04]  /*825a0*/  LDL.LU R234, [R1+0x3a48] ;  /* 0x003a480001ea7983 */ /* 0x002ea80000300800 */
[----:B------:R-:W2:Y:S01]  /*825b0*/  LDL.LU R225, [R1+0xae0] ;  /* 0x000ae00001e17983 */ /* 0x000ea20000300800 */
[----:B------:R-:W-:-:S02]  /*825c0*/  ISETP.LT.AND P5, PT, R179, c[0x0][0x178], !P1 ;  /* 0x00005e00b3007a0c */ /* 0x000fc40004fa1270 */
[----:B------:R-:W-:Y:S02]  /*825d0*/  ISETP.LT.AND P6, PT, R147, c[0x0][0x178], !P1 ;  /* 0x00005e0093007a0c */ /* 0x000fe40004fc1270 */
[----:B------:R-:W-:Y:S01]  /*825e0*/  ISETP.LT.AND P3, PT, R115, c[0x0][0x178], !P1 ;  /* 0x00005e0073007a0c */ /* 0x000fe20004f61270 */
[----:B------:R-:W-:Y:S01]  /*825f0*/  IMAD.WIDE R226, R0, 0x4, R220 ;  /* 0x0000000400e27825 */ /* 0x000fe200078e02dc */
[----:B------:R-:W-:Y:S02]  /*82600*/  ISETP.LT.AND P2, PT, R131, c[0x0][0x178], !P1 ;  /* 0x00005e0083007a0c */ /* 0x000fe40004f41270 */
[----:B------:R-:W-:-:S04]  /*82610*/  IADD3 R2, R98, 0x7, RZ ;  /* 0x0000000762027810 */ /* 0x000fc80007ffe0ff */
[----:B------:R-:W-:Y:S01]  /*82620*/  ISETP.GE.AND P4, PT, R2, c[0x0][0x17c], PT ;  /* 0x00005f0002007a0c */ /* 0x000fe20003f86270 */
[----:B------:R-:W-:Y:S01]  /*82630*/  IMAD.WIDE R2, R0, 0x4, R218 ;  /* 0x0000000400027825 */ /* 0x000fe200078e02da */
[----:B------:R-:W-:Y:S02]  /*82640*/  ISETP.LT.AND P1, PT, R167, c[0x0][0x178], !P1 ;  /* 0x00005e00a7007a0c */ /* 0x000fe40004f21270 */
[----:B------:R-:W-:Y:S01]  /*82650*/  ISETP.LT.AND P0, PT, R178, c[0x0][0x178], !P4 ;  /* 0x00005e00b2007a0c */ /* 0x000fe20006701270 */
[----:B--2---:R1:W-:Y:S04]  /*82660*/  @P5 STG.E [R226.64], R225 ;  /* 0x000000e1e2005986 */ /* 0x0043e8000c101904 */
[----:B------:R2:W-:Y:S01]  /*82670*/  @P6 STG.E [R2.64], R247 ;  /* 0x000000f702006986 */ /* 0x0005e2000c101904 */
[----:B-1----:R-:W-:-:S04]  /*82680*/  IMAD.WIDE R224, R0, 0x4, R10 ;  /* 0x0000000400e07825 */ /* 0x002fc800078e020a */
[C---:B------:R-:W-:Y:S01]  /*82690*/  IMAD.WIDE R226, R0.reuse, 0x4, R8 ;  /* 0x0000000400e27825 */ /* 0x040fe200078e0208 */
[----:B--2---:R-:W2:Y:S04]  /*826a0*/  LDL.LU R247, [R1+0x3a44] ;  /* 0x003a440001f77983 */ /* 0x004ea80000300800 */
[----:B------:R1:W-:Y:S04]  /*826b0*/  @P3 STG.E [R224.64], R235 ;  /* 0x000000ebe0003986 */ /* 0x0003e8000c101904 */
[----:B------:R3:W-:Y:S04]  /*826c0*/  @P2 STG.E [R226.64], R248 ;  /* 0x000000f8e2002986 */ /* 0x0007e8000c101904 */
[----:B-1----:R-:W2:Y:S04]  /*826d0*/  LDL.LU R235, [R1+0x3a40] ;  /* 0x003a400001eb7983 */ /* 0x002ea80000300800 */
[----:B---3--:R-:W3:Y:S01]  /*826e0*/  LDL.LU R248, [R1+0xa64] ;  /* 0x000a640001f87983 */ /* 0x008ee20000300800 */
[----:B------:R-:W-:-:S05]  /*826f0*/  IMAD.WIDE R2, R0, 0x4, R6 ;  /* 0x0000000400027825 */ /* 0x000fca00078e0206 */
[----:B------:R1:W-:Y:S04]  /*82700*/  @P1 STG.E [R2.64], R242 ;  /* 0x000000f202001986 */ /* 0x0003e8000c101904 */
[----:B-1----:R-:W2:Y:S01]  /*82710*/  LDL.LU R242, [R1+0x9a4] ;  /* 0x0009a40001f27983 */ /* 0x002ea20000300800 */
[----:B------:R-:W-:Y:S02]  /*82720*/  IADD3 R0, R0, c[0x0][0x198], RZ ;  /* 0x0000660000007a10 */ /* 0x000fe40007ffe0ff */
[----:B------:R-:W-:Y:S02]  /*82730*/  ISETP.LT.AND P2, PT, R203, c[0x0][0x178], !P4 ;  /* 0x00005e00cb007a0c */ /* 0x000fe40006741270 */
[----:B------:R-:W-:Y:S01]  /*82740*/  ISETP.LT.AND P5, PT, R99, c[0x0][0x178], !P4 ;  /* 0x00005e0063007a0c */ /* 0x000fe200067a1270 */
[----:B------:R-:W-:Y:S01]  /*82750*/  IMAD.WIDE R2, R0, 0x4, R216 ;  /* 0x0000000400027825 */ /* 0x000fe200078e02d8 */
[----:B------:R-:W-:-:S02]  /*82760*/  ISETP.LT.AND P6, PT, R179, c[0x0][0x178], !P4 ;  /* 0x00005e00b3007a0c */ /* 0x000fc400067c1270 */
[----:B------:R-:W-:Y:S01]  /*82770*/  ISETP.LT.AND P3, PT, R147, c[0x0][0x178], !P4 ;  /* 0x00005e0093007a0c */ /* 0x000fe20006761270 */
[----:B------:R-:W-:Y:S01]  /*82780*/  IMAD.WIDE R226, R0, 0x4, R222 ;  /* 0x0000000400e27825 */ /* 0x000fe200078e02de */
[----:B------:R-:W-:Y:S01]  /*82790*/  ISETP.LT.AND P1, PT, R115, c[0x0][0x178], !P4 ;  /* 0x00005e0073007a0c */ /* 0x000fe20006721270 */
[----:B----4-:R1:W-:Y:S01]  /*827a0*/  @P0 STG.E [R2.64], R228 ;  /* 0x000000e402000986 */ /* 0x0103e2000c101904 */
[----:B------:R-:W-:-:S03]  /*827b0*/  IADD3 R224, R98, 0x8, RZ ;  /* 0x0000000862e07810 */ /* 0x000fc60007ffe0ff */
[----:B------:R4:W-:Y:S01]  /*827c0*/  @P2 STG.E [R226.64], R229 ;  /* 0x000000e5e2002986 */ /* 0x0009e2000c101904 */
[----:B------:R-:W-:Y:S01]  /*827d0*/  ISETP.GE.AND P0, PT, R224, c[0x0][0x17c], PT ;  /* 0x00005f00e0007a0c */ /* 0x000fe20003f06270 */
[----:B------:R-:W-:Y:S01]  /*827e0*/  IMAD.WIDE R224, R0, 0x4, R220 ;  /* 0x0000000400e07825 */ /* 0x000fe200078e02dc */
[----:B------:R-:W-:-:S03]  /*827f0*/  ISETP.LT.AND P2, PT, R131, c[0x0][0x178], !P4 ;  /* 0x00005e0083007a0c */ /* 0x000fc60006741270 */
[----:B-1----:R-:W-:-:S04]  /*82800*/  IMAD.WIDE R2, R0, 0x4, R4 ;  /* 0x0000000400027825 */ /* 0x002fc800078e0204 */
[C---:B----4-:R-:W-:Y:S01]  /*82810*/  IMAD.WIDE R226, R0.reuse, 0x4, R218 ;  /* 0x0000000400e27825 */ /* 0x050fe200078e02da */
[----:B------:R1:W-:Y:S04]  /*82820*/  @P5 STG.E [R2.64], R236 ;  /* 0x000000ec02005986 */ /* 0x0003e8000c101904 */
[----:B------:R-:W-:Y:S04]  /*82830*/  @P6 STG.E [R224.64], R240 ;  /* 0x000000f0e0006986 */ /* 0x000fe8000c101904 */
[----:B------:R4:W-:Y:S01]  /*82840*/  @P3 STG.E [R226.64], R237 ;  /* 0x000000ede2003986 */ /* 0x0009e2000c101904 */
[----:B-1----:R-:W-:-:S03]  /*82850*/  IMAD.WIDE R2, R0, 0x4, R10 ;  /* 0x0000000400027825 */ /* 0x002fc600078e020a */
[----:B------:R-:W2:Y:S04]  /*82860*/  LDL.LU R236, [R1+0x6d8] ;  /* 0x0006d80001ec7983 */ /* 0x000ea80000300800 */
[----:B------:R1:W-:Y:S01]  /*82870*/  @P1 STG.E [R2.64], R249 ;  /* 0x000000f902001986 */ /* 0x0003e2000c101904 */
[----:B----4-:R-:W-:-:S03]  /*82880*/  IMAD.WIDE R226, R0, 0x4, R8 ;  /* 0x0000000400e27825 */ /* 0x010fc600078e0208 */
[----:B------:R-:W4:Y:S01]  /*82890*/  LDL.LU R240, [R1+0x78] ;  /* 0x0000780001f07983 */ /* 0x000f220000300800 */
[----:B------:R-:W-:-:S03]  /*828a0*/  IMAD.WIDE R228, R0, 0x4, R6 ;  /* 0x0000000400e47825 */ /* 0x000fc600078e0206 */
[----:B------:R-:W4:Y:S01]  /*828b0*/  LDL.LU R237, [R1+0x38] ;  /* 0x0000380001ed7983 */ /* 0x000f220000300800 */
[----:B-1----:R-:W-:Y:S02]  /*828c0*/  IADD3 R3, R98, 0x9, RZ ;  /* 0x0000000962037810 */ /* 0x002fe40007ffe0ff */
[----:B------:R-:W-:Y:S02]  /*828d0*/  IADD3 R2, R0, c[0x0][0x198], RZ ;  /* 0x0000660000027a10 */ /* 0x000fe40007ffe0ff */
[----:B------:R-:W4:Y:S01]  /*828e0*/  LDL.LU R0, [R1+0x928] ;  /* 0x0009280001007983 */ /* 0x000f220000300800 */
[----:B------:R-:W-:-:S03]  /*828f0*/  ISETP.LT.AND P4, PT, R167, c[0x0][0x178], !P4 ;  /* 0x00005e00a7007a0c */ /* 0x000fc60006781270 */
[----:B---3--:R-:W-:Y:S01]  /*82900*/  @P2 STG.E [R226.64], R248 ;  /* 0x000000f8e2002986 */ /* 0x008fe2000c101904 */
[----:B------:R-:W-:-:S03]  /*82910*/  ISETP.GE.AND P2, PT, R3, c[0x0][0x17c], PT ;  /* 0x00005f0003007a0c */ /* 0x000fc60003f46270 */
[----:B------:R-:W3:Y:S04]  /*82920*/  LDL.LU R3, [R1+0x998] ;  /* 0x0009980001037983 */ /* 0x000ee80000300800 */
[----:B------:R-:W4:Y:S04]  /*82930*/  LDL.LU R249, [R1+0x99c] ;  /* 0x00099c0001f97983 */ /* 0x000f280000300800 */
[----:B--2---:R1:W-:Y:S04]  /*82940*/  @P4 STG.E [R228.64], R242 ;  /* 0x000000f2e4004986 */ /* 0x0043e8000c101904 */
[----:B-1----:R-:W2:Y:S01]  /*82950*/  LDL.LU R242, [R1+0x92c] ;  /* 0x00092c0001f27983 */ /* 0x002ea20000300800 */
[----:B------:R-:W-:-:S02]  /*82960*/  ISETP.LT.AND P6, PT, R178, c[0x0][0x178], !P0 ;  /* 0x00005e00b2007a0c */ /* 0x000fc400047c1270 */
[----:B------:R-:W-:Y:S02]  /*82970*/  ISETP.LT.AND P5, PT, R203, c[0x0][0x178], !P0 ;  /* 0x00005e00cb007a0c */ /* 0x000fe400047a1270 */
[----:B------:R-:W-:Y:S01]  /*82980*/  ISETP.LT.AND P3, PT, R99, c[0x0][0x178], !P0 ;  /* 0x00005e0063007a0c */ /* 0x000fe20004761270 */
[C---:B------:R-:W-:Y:S01]  /*82990*/  IMAD.WIDE R224, R2.reuse, 0x4, R216 ;  /* 0x0000000402e07825 */ /* 0x040fe200078e02d8 */
[----:B------:R-:W-:Y:S01]  /*829a0*/  ISETP.LT.AND P1, PT, R179, c[0x0][0x178], !P0 ;  /* 0x00005e00b3007a0c */ /* 0x000fe20004721270 */
[----:B------:R-:W2:Y:S02]  /*829b0*/  LDL.LU R248, [R1+0x3c] ;  /* 0x00003c0001f87983 */ /* 0x000ea40000300800 */
[----:B------:R-:W-:Y:S01]  /*829c0*/  IMAD.WIDE R226, R2, 0x4, R222 ;  /* 0x0000000402e27825 */ /* 0x000fe200078e02de */
[----:B------:R-:W-:-:S03]  /*829d0*/  ISETP.LT.AND P4, PT, R147, c[0x0][0x178], !P0 ;  /* 0x00005e0093007a0c */ /* 0x000fc60004781270 */
[----:B------:R-:W-:Y:S01]  /*829e0*/  IMAD.WIDE R228, R2, 0x4, R220 ;  /* 0x0000000402e47825 */ /* 0x000fe200078e02dc */
[----:B---3--:R1:W-:Y:S01]  /*829f0*/  @P6 STG.E [R224.64], R3 ;  /* 0x00000003e0006986 */ /* 0x0083e2000c101904 */
[----:B------:R-:W-:-:S03]  /*82a00*/  ISETP.LT.AND P6, PT, R131, c[0x0][0x178], !P0 ;  /* 0x00005e0083007a0c */ /* 0x000fc600047c1270 */
[----:B----4-:R3:W-:Y:S01]  /*82a10*/  @P5 STG.E [R226.64], R0 ;  /* 0x00000000e2005986 */ /* 0x0107e2000c101904 */
[----:B------:R-:W-:Y:S01]  /*82a20*/  ISETP.LT.AND P5, PT, R115, c[0x0][0x178], !P0 ;  /* 0x00005e0073007a0c */ /* 0x000fe200047a1270 */
[----:B-1----:R-:W-:-:S05]  /*82a30*/  IMAD.WIDE R224, R2, 0x4, R4 ;  /* 0x0000000402e07825 */ /* 0x002fca00078e0204 */
[----:B------:R1:W-:Y:S04]  /*82a40*/  @P3 STG.E [R224.64], R236 ;  /* 0x000000ece0003986 */ /* 0x0003e8000c101904 */
[----:B------:R4:W-:Y:S01]  /*82a50*/  @P1 STG.E [R228.64], R240 ;  /* 0x000000f0e4001986 */ /* 0x0009e2000c101904 */
[----:B------:R-:W-:Y:S01]  /*82a60*/  ISETP.LT.AND P0, PT, R167, c[0x0][0x178], !P0 ;  /* 0x00005e00a7007a0c */ /* 0x000fe20004701270 */
[----:B---3--:R-:W-:Y:S01]  /*82a70*/  IMAD.WIDE R226, R2, 0x4, R10 ;  /* 0x0000000402e27825 */ /* 0x008fe200078e020a */
[----:B------:R-:W-:Y:S01]  /*82a80*/  ISETP.LT.AND P1, PT, R178, c[0x0][0x178], !P2 ;  /* 0x00005e00b2007a0c */ /* 0x000fe20005721270 */
[----:B-1----:R-:W3:Y:S04]  /*82a90*/  LDL.LU R236, [R1+0x6dc] ;  /* 0x0006dc0001ec7983 */ /* 0x002ee80000300800 */
[----:B----4-:R-:W4:Y:S01]  /*82aa0*/  LDL.LU R240, [R1+0x7c] ;  /* 0x00007c0001f07983 */ /* 0x010f220000300800 */
[----:B------:R-:W-:Y:S01]  /*82ab0*/  IMAD.WIDE R228, R2, 0x4, R218 ;  /* 0x0000000402e47825 */ /* 0x000fe200078e02da */
[----:B------:R-:W-:-:S02]  /*82ac0*/  ISETP.LT.AND P3, PT, R203, c[0x0][0x178], !P2 ;  /* 0x00005e00cb007a0c */ /* 0x000fc40005761270 */
[C---:B------:R-:W-:Y:S01]  /*82ad0*/  IADD3 R0, R2.reuse, c[0x0][0x198], RZ ;  /* 0x0000660002007a10 */ /* 0x040fe20007ffe0ff */
[C---:B------:R-:W-:Y:S01]  /*82ae0*/  IMAD.WIDE R224, R2.reuse, 0x4, R8 ;  /* 0x0000000402e07825 */ /* 0x040fe200078e0208 */
[----:B------:R-:W-:Y:S03]  /*82af0*/  @P4 STG.E [R228.64], R237 ;  /* 0x000000ede4004986 */ /* 0x000fe6000c101904 */
[----:B------:R-:W-:Y:S01]  /*82b00*/  IMAD.WIDE R2, R2, 0x4, R6 ;  /* 0x0000000402027825 */ /* 0x000fe200078e0206 */
[----:B------:R1:W-:Y:S04]  /*82b10*/  @P5 STG.E [R226.64], R230 ;  /* 0x000000e6e2005986 */ /* 0x0003e8000c101904 */
[----:B------:R2:W-:Y:S04]  /*82b20*/  @P6 STG.E [R224.64], R250 ;  /* 0x000000fae0006986 */ /* 0x0005e8000c101904 */
[----:B------:R-:W-:Y:S01]  /*82b30*/  @P0 STG.E [R2.64], R238 ;  /* 0x000000ee02000986 */ /* 0x000fe2000c101904 */
[----:B-1----:R-:W-:-:S04]  /*82b40*/  IMAD.WIDE R226, R0, 0x4, R222 ;  /* 0x0000000400e27825 */ /* 0x002fc800078e02de */
[----:B--2---:R-:W-:-:S05]  /*82b50*/  IMAD.WIDE R224, R0, 0x4, R216 ;  /* 0x0000000400e07825 */ /* 0x004fca00078e02d8 */
[----:B------:R-:W-:Y:S04]  /*82b60*/  @P1 STG.E [R224.64], R249 ;  /* 0x000000f9e0001986 */ /* 0x000fe8000c101904 */
[----:B------:R1:W-:Y:S04]  /*82b70*/  @P3 STG.E [R226.64], R242 ;  /* 0x000000f2e2003986 */ /* 0x0003e8000c101904 */
[----:B-1----:R-:W2:Y:S01]  /*82b80*/  LDL.LU R242, [R1+0xa98] ;  /* 0x000a980001f27983 */ /* 0x002ea20000300800 */
[----:B------:R-:W-:Y:S02]  /*82b90*/  ISETP.LT.AND P0, PT, R99, c[0x0][0x178], !P2 ;  /* 0x00005e0063007a0c */ /* 0x000fe40005701270 */
[----:B------:R-:W-:Y:S01]  /*82ba0*/  ISETP.LT.AND P5, PT, R179, c[0x0][0x178], !P2 ;  /* 0x00005e00b3007a0c */ /* 0x000fe200057a1270 */
[C---:B------:R-:W-:Y:S01]  /*82bb0*/  IMAD.WIDE R224, R0.reuse, 0x4, R4 ;  /* 0x0000000400e07825 */ /* 0x040fe200078e0204 */
[----:B------:R-:W-:Y:S01]  /*82bc0*/  ISETP.LT.AND P6, PT, R147, c[0x0][0x178], !P2 ;  /* 0x00005e0093007a0c */ /* 0x000fe200057c1270 */
[----:B------:R-:W2:Y:S02]  /*82bd0*/  LDL.LU R230, [R1+0xa78] ;  /* 0x000a780001e67983 */ /* 0x000ea40000300800 */
[----:B------:R-:W-:Y:S01]  /*82be0*/  IMAD.WIDE R226, R0, 0x4, R220 ;  /* 0x0000000400e27825 */ /* 0x000fe200078e02dc */
[----:B------:R-:W-:Y:S01]  /*82bf0*/  IADD3 R2, R98, 0xa, RZ ;  /* 0x0000000a62027810 */ /* 0x000fe20007ffe0ff */
[----:B------:R-:W2:Y:S01]  /*82c00*/  LDL.LU R228, [R1+0x9f8] ;  /* 0x0009f80001e47983 */ /* 0x000ea20000300800 */
[----:B------:R-:W-:-:S02]  /*82c10*/  ISETP.LT.AND P3, PT, R115, c[0x0][0x178], !P2 ;  /* 0x00005e0073007a0c */ /* 0x000fc40005761270 */
[----:B------:R-:W-:Y:S02]  /*82c20*/  ISETP.LT.AND P1, PT, R131, c[0x0][0x178], !P2 ;  /* 0x00005e0083007a0c */ /* 0x000fe40005721270 */
[----:B------:R-:W-:Y:S02]  /*82c30*/  ISETP.LT.AND P2, PT, R167, c[0x0][0x178], !P2 ;  /* 0x00005e00a7007a0c */ /* 0x000fe40005741270 */
[----:B------:R-:W-:Y:S01]  /*82c40*/  ISETP.GE.AND P4, PT, R2, c[0x0][0x17c], PT ;  /* 0x00005f0002007a0c */ /* 0x000fe20003f86270 */
[----:B------:R-:W-:Y:S01]  /*82c50*/  IMAD.WIDE R2, R0, 0x4, R218 ;  /* 0x0000000400027825 */ /* 0x000fe200078e02da */
[----:B---3--:R-:W-:Y:S04]  /*82c60*/  @P0 STG.E [R224.64], R236 ;  /* 0x000000ece0000986 */ /* 0x008fe8000c101904 */
[----:B----4-:R1:W-:Y:S01]  /*82c70*/  @P5 STG.E [R226.64], R240 ;  /* 0x000000f0e2005986 */ /* 0x0103e2000c101904 */
[----:B------:R-:W-:-:S03]  /*82c80*/  ISETP.LT.AND P0, PT, R178, c[0x0][0x178], !P4 ;  /* 0x00005e00b2007a0c */ /* 0x000fc60006701270 */
[----:B------:R3:W-:Y:S04]  /*82c90*/  @P6 STG.E [R2.64], R248 ;  /* 0x000000f802006986 */ /* 0x0007e8000c101904 */
[----:B-1----:R-:W4:Y:S01]  /*82ca0*/  LDL.LU R240, [R1+0x848] ;  /* 0x0008480001f07983 */ /* 0x002f220000300800 */
[----:B------:R-:W-:-:S03]  /*82cb0*/  IMAD.WIDE R224, R0, 0x4, R10 ;  /* 0x0000000400e07825 */ /* 0x000fc600078e020a */
[----:B------:R-:W4:Y:S01]  /*82cc0*/  LDL.LU R229, [R1+0x6f8] ;  /* 0x0006f80001e57983 */ /* 0x000f220000300800 */
[----:B------:R-:W-:-:S03]  /*82cd0*/  IMAD.WIDE R226, R0, 0x4, R8 ;  /* 0x0000000400e27825 */ /* 0x000fc600078e0208 */
[----:B------:R-:W4:Y:S01]  /*82ce0*/  LDL.LU R236, [R1+0x5c8] ;  /* 0x0005c80001ec7983 */ /* 0x000f220000300800 */
[C---:B---3--:R-:W-:Y:S01]  /*82cf0*/  IMAD.WIDE R2, R0.reuse, 0x4, R6 ;  /* 0x0000000400027825 */ /* 0x048fe200078e0206 */
[----:B------:R-:W-:Y:S02]  /*82d00*/  IADD3 R0, R0, c[0x0][0x198], RZ ;  /* 0x0000660000007a10 */ /* 0x000fe40007ffe0ff */
[----:B------:R-:W-:Y:S04]  /*82d10*/  @P3 STG.E [R224.64], R231 ;  /* 0x000000e7e0003986 */ /* 0x000fe8000c101904 */
[----:B------:R-:W-:Y:S04]  /*82d20*/  @P1 STG.E [R226.64], R251 ;  /* 0x000000fbe2001986 */ /* 0x000fe8000c101904 */
[----:B------:R1:W-:Y:S04]  /*82d30*/  @P2 STG.E [R2.64], R239 ;  /* 0x000000ef02002986 */ /* 0x0003e8000c101904 */
[----:B------:R-:W3:Y:S04]  /*82d40*/  LDL.LU R237, [R1+0x58] ;  /* 0x0000580001ed7983 */ /* 0x000ee80000300800 */
[----:B------:R-:W3:Y:S01]  /*82d50*/  LDL.LU R248, [R1+0x18] ;  /* 0x0000180001f87983 */ /* 0x000ee20000300800 */
[----:B-1----:R-:W-:-:S03]  /*82d60*/  IMAD.WIDE R2, R0, 0x4, R216 ;  /* 0x0000000400027825 */ /* 0x002fc600078e02d8 */
[----:B------:R-:W3:Y:S04]  /*82d70*/  LDL.LU R249, [R1+0x5c] ;  /* 0x00005c0001f97983 */ /* 0x000ee80000300800 */
[----:B--2---:R1:W-:Y:S04]  /*82d80*/  @P0 STG.E [R2.64], R242 ;  /* 0x000000f202000986 */ /* 0x0043e8000c101904 */
[----:B-1----:R-:W3:Y:S01]  /*82d90*/  LDL.LU R242, [R1+0xa9c] ;  /* 0x000a9c0001f27983 */ /* 0x002ee20000300800 */
[----:B------:R-:W-:Y:S02]  /*82da0*/  ISETP.LT.AND P1, PT, R203, c[0x0][0x178], !P4 ;  /* 0x00005e00cb007a0c */ /* 0x000fe40006721270 */
[----:B------:R-:W-:-:S02]  /*82db0*/  ISETP.LT.AND P5, PT, R99, c[0x0][0x178], !P4 ;  /* 0x00005e0063007a0c */ /* 0x000fc400067a1270 */
[----:B------:R-:W-:Y:S02]  /*82dc0*/  ISETP.LT.AND P6, PT, R179, c[0x0][0x178], !P4 ;  /* 0x00005e00b3007a0c */ /* 0x000fe400067c1270 */
[----:B------:R-:W-:Y:S01]  /*82dd0*/  IADD3 R224, R98, 0xb, RZ ;  /* 0x0000000b62e07810 */ /* 0x000fe20007ffe0ff */
[C---:B------:R-:W-:Y:S01]  /*82de0*/  IMAD.WIDE R226, R0.reuse, 0x4, R222 ;  /* 0x0000000400e27825 */ /* 0x040fe200078e02de */
[----:B------:R-:W-:Y:S01]  /*82df0*/  ISETP.LT.AND P3, PT, R147, c[0x0][0x178], !P4 ;  /* 0x00005e0093007a0c */ /* 0x000fe20006761270 */
[----:B------:R-:W3:Y:S01]  /*82e00*/  LDL.LU R238, [R1+0xa7c] ;  /* 0x000a7c0001ee7983 */ /* 0x000ee20000300800 */
[----:B------:R-:W-:Y:S01]  /*82e10*/  ISETP.LT.AND P2, PT, R115, c[0x0][0x178], !P4 ;  /* 0x00005e0073007a0c */ /* 0x000fe20006741270 */
[----:B------:R-:W-:Y:S01]  /*82e20*/  IMAD.WIDE R2, R0, 0x4, R4 ;  /* 0x0000000400027825 */ /* 0x000fe200078e0204 */
[----:B------:R-:W-:Y:S01]  /*82e30*/  ISETP.GE.AND P0, PT, R224, c[0x0][0x17c], PT ;  /* 0x00005f00e0007a0c */ /* 0x000fe20003f06270 */
[----:B------:R1:W-:Y:S02]  /*82e40*/  @P1 STG.E [R226.64], R230 ;  /* 0x000000e6e2001986 */ /* 0x0003e4000c101904 */
[----:B------:R-:W-:-:S02]  /*82e50*/  IMAD.WIDE R224, R0, 0x4, R220 ;  /* 0x0000000400e07825 */ /* 0x000fc400078e02dc */
[----:B------:R1:W-:Y:S01]  /*82e60*/  @P5 STG.E [R2.64], R228 ;  /* 0x000000e402005986 */ /* 0x0003e2000c101904 */
[----:B------:R-:W-:-:S03]  /*82e70*/  ISETP.LT.AND P1, PT, R131, c[0x0][0x178], !P4 ;  /* 0x00005e0083007a0c */ /* 0x000fc60006721270 */
[----:B------:R-:W3:Y:S01]  /*82e80*/  LDL.LU R250, [R1+0x9fc] ;  /* 0x0009fc0001fa7983 */ /* 0x000ee20000300800 */
[----:B-1----:R-:W-:Y:S01]  /*82e90*/  IMAD.WIDE R226, R0, 0x4, R218 ;  /* 0x0000000400e27825 */ /* 0x002fe200078e02da */
[----:B------:R-:W-:-:S03]  /*82ea0*/  ISETP.LT.AND P4, PT, R167, c[0x0][0x178], !P4 ;  /* 0x00005e00a7007a0c */ /* 0x000fc60006781270 */
[----:B------:R-:W-:Y:S01]  /*82eb0*/  IMAD.WIDE R2, R0, 0x4, R10 ;  /* 0x0000000400027825 */ /* 0x000fe200078e020a */
[----:B----4-:R1:W-:Y:S01]  /*82ec0*/  @P6 STG.E [R224.64], R240 ;  /* 0x000000f0e0006986 */ /* 0x0103e2000c101904 */
[----:B------:R-:W-:-:S03]  /*82ed0*/  ISETP.LT.AND P6, PT, R178, c[0x0][0x178], !P0 ;  /* 0x00005e00b2007a0c */ /* 0x000fc600047c1270 */
[----:B------:R4:W-:Y:S04]  /*82ee0*/  @P3 STG.E [R226.64], R229 ;  /* 0x000000e5e2003986 */ /* 0x0009e8000c101904 */
[----:B-1----:R-:W2:Y:S04]  /*82ef0*/  LDL.LU R240, [R1+0x84c] ;  /* 0x00084c0001f07983 */ /* 0x002ea80000300800 */
[----:B------:R1:W-:Y:S01]  /*82f00*/  @P2 STG.E [R2.64], R236 ;  /* 0x000000ec02002986 */ /* 0x0003e2000c101904 */
[----:B----4-:R-:W-:-:S04]  /*82f10*/  IMAD.WIDE R226, R0, 0x4, R8 ;  /* 0x0000000400e27825 */ /* 0x010fc800078e0208 */
[C---:B------:R-:W-:Y:S01]  /*82f20*/  IMAD.WIDE R228, R0.reuse, 0x4, R6 ;  /* 0x0000000400e47825 */ /* 0x040fe200078e0206 */
[----:B-1----:R-:W4:Y:S01]  /*82f30*/  LDL.LU R236, [R1+0x6fc] ;  /* 0x0006fc0001ec7983 */ /* 0x002f220000300800 */
[----:B------:R-:W-:-:S03]  /*82f40*/  IADD3 R2, R0, c[0x0][0x198], RZ ;  /* 0x0000660000027a10 */ /* 0x000fc60007ffe0ff */
[----:B------:R-:W4:Y:S02]  /*82f50*/  LDL.LU R230, [R1+0x5cc] ;  /* 0x0005cc0001e67983 */ /* 0x000f240000300800 */
[----:B------:R-:W-:Y:S02]  /*82f60*/  IMAD.WIDE R224, R2, 0x4, R216 ;  /* 0x0000000402e07825 */ /* 0x000fe400078e02d8 */
[----:B---3--:R-:W-:Y:S04]  /*82f70*/  @P1 STG.E [R226.64], R237 ;  /* 0x000000ede2001986 */ /* 0x008fe8000c101904 */
[----:B------:R1:W-:Y:S04]  /*82f80*/  @P4 STG.E [R228.64], R248 ;  /* 0x000000f8e4004986 */ /* 0x0003e8000c101904 */
[----:B------:R3:W-:Y:S04]  /*82f90*/  @P6 STG.E [R224.64], R242 ;  /* 0x000000f2e0006986 */ /* 0x0007e8000c101904 */
[----:B-1----:R-:W4:Y:S04]  /*82fa0*/  LDL.LU R248, [R1+0x1c] ;  /* 0x00001c0001f87983 */ /* 0x002f280000300800 */
[----:B------:R-:W4:Y:S04]  /*82fb0*/  LDL.LU R237, [R1+0xaf8] ;  /* 0x000af80001ed7983 */ /* 0x000f280000300800 */
[----:B---3--:R-:W3:Y:S01]  /*82fc0*/  LDL.LU R242, [R1+0xad8] ;  /* 0x000ad80001f27983 */ /* 0x008ee20000300800 */
[----:B------:R-:W-:-:S02]  /*82fd0*/  ISETP.LT.AND P5, PT, R203, c[0x0][0x178], !P0 ;  /* 0x00005e00cb007a0c */ /* 0x000fc400047a1270 */
[----:B------:R-:W-:Y:S02]  /*82fe0*/  ISETP.LT.AND P3, PT, R99, c[0x0][0x178], !P0 ;  /* 0x00005e0063007a0c */ /* 0x000fe40004761270 */
[----:B------:R-:W-:Y:S01]  /*82ff0*/  ISETP.LT.AND P2, PT, R179, c[0x0][0x178], !P0 ;  /* 0x00005e00b3007a0c */ /* 0x000fe20004741270 */
[C---:B------:R-:W-:Y:S01]  /*83000*/  IMAD.WIDE R226, R2.reuse, 0x4, R222 ;  /* 0x0000000402e27825 */ /* 0x040fe200078e02de */
[----:B------:R-:W-:Y:S01]  /*83010*/  ISETP.LT.AND P4, PT, R147, c[0x0][0x178], !P0 ;  /* 0x00005e0093007a0c */ /* 0x000fe20004781270 */
[----:B------:R-:W3:Y:S02]  /*83020*/  LDL.LU R231, [R1+0xab8] ;  /* 0x000ab80001e77983 */ /* 0x000ee40000300800 */
[----:B------:R-:W-:Y:S01]  /*83030*/  IMAD.WIDE R224, R2, 0x4, R4 ;  /* 0x0000000402e07825 */ /* 0x000fe200078e0204 */
[----:B------:R-:W-:-:S03]  /*83040*/  IADD3 R3, R98, 0xc, RZ ;  /* 0x0000000c62037810 */ /* 0x000fc60007ffe0ff */
[C---:B------:R-:W-:Y:S01]  /*83050*/  IMAD.WIDE R228, R2.reuse, 0x4, R220 ;  /* 0x0000000402e47825 */ /* 0x040fe200078e02dc */
[----:B------:R1:W-:Y:S01]  /*83060*/  @P5 STG.E [R226.64], R238 ;  /* 0x000000eee2005986 */ /* 0x0003e2000c101904 */
[----:B------:R-:W-:Y:S02]  /*83070*/  ISETP.LT.AND P5, PT, R115, c[0x0][0x178], !P0 ;  /* 0x00005e0073007a0c */ /* 0x000fe400047a1270 */
[----:B------:R-:W-:Y:S01]  /*83080*/  ISETP.LT.AND P6, PT, R131, c[0x0][0x178], !P0 ;  /* 0x00005e0083007a0c */ /* 0x000fe200047c1270 */
[----:B------:R1:W-:Y:S01]  /*83090*/  @P3 STG.E [R224.64], R250 ;  /* 0x000000fae0003986 */ /* 0x0003e2000c101904 */
[----:B------:R-:W-:Y:S02]  /*830a0*/  ISETP.GE.AND P1, PT, R3, c[0x0][0x17c], PT ;  /* 0x00005f0003007a0c */ /* 0x000fe40003f26270 */
[----:B------:R-:W-:Y:S02]  /*830b0*/  ISETP.LT.AND P0, PT, R167, c[0x0][0x178], !P0 ;  /* 0x00005e00a7007a0c */ /* 0x000fe40004701270 */
[----:B------:R-:W-:Y:S01]  /*830c0*/  ISETP.LT.AND P3, PT, R203, c[0x0][0x178], !P1 ;  /* 0x00005e00cb007a0c */ /* 0x000fe20004f61270 */
[C---:B-1----:R-:W-:Y:S01]  /*830d0*/  IMAD.WIDE R226, R2.reuse, 0x4, R10 ;  /* 0x0000000402e27825 */ /* 0x042fe200078e020a */
[----:B------:R-:W-:-:S03]  /*830e0*/  IADD3 R0, R2, c[0x0][0x198], RZ ;  /* 0x0000660002007a10 */ /* 0x000fc60007ffe0ff */
[----:B------:R-:W-:Y:S01]  /*830f0*/  IMAD.WIDE R224, R2, 0x4, R8 ;  /* 0x0000000402e07825 */ /* 0x000fe200078e0208 */
[----:B--2---:R1:W-:Y:S01]  /*83100*/  @P2 STG.E [R228.64], R240 ;  /* 0x000000f0e4002986 */ /* 0x0043e2000c101904 */
[----:B------:R-:W-:Y:S02]  /*83110*/  ISETP.LT.AND P2, PT, R178, c[0x0][0x178], !P1 ;  /* 0x00005e00b2007a0c */ /* 0x000fe40004f41270 */
[C---:B-1----:R-:W-:Y:S01]  /*83120*/  IMAD.WIDE R228, R2.reuse, 0x4, R218 ;  /* 0x0000000402e47825 */ /* 0x042fe200078e02da */
[----:B------:R-:W2:Y:S04]  /*83130*/  LDL.LU R240, [R1+0xa88] ;  /* 0x000a880001f07983 */ /* 0x000ea80000300800 */
[----:B----4-:R1:W-:Y:S01]  /*83140*/  @P4 STG.E [R228.64], R236 ;  /* 0x000000ece4004986 */ /* 0x0103e2000c101904 */
[----:B------:R-:W-:-:S03]  /*83150*/  IMAD.WIDE R2, R2, 0x4, R6 ;  /* 0x0000000402027825 */ /* 0x000fc600078e0206 */
[----:B------:R4:W-:Y:S04]  /*83160*/  @P5 STG.E [R226.64], R230 ;  /* 0x000000e6e2005986 */ /* 0x0009e8000c101904 */
[----:B-1----:R-:W2:Y:S04]  /*83170*/  LDL.LU R236, [R1+0xa58] ;  /* 0x000a580001ec7983 */ /* 0x002ea80000300800 */
[----:B------:R1:W-:Y:S01]  /*83180*/  @P6 STG.E [R224.64], R249 ;  /* 0x000000f9e0006986 */ /* 0x0003e2000c101904 */
[----:B----4-:R-:W-:-:S03]  /*83190*/  IMAD.WIDE R226, R0, 0x4, R222 ;  /* 0x0000000400e27825 */ /* 0x010fc600078e02de */
[----:B------:R-:W4:Y:S04]  /*831a0*/  LDL.LU R238, [R1+0x938] ;  /* 0x0009380001ee7983 */ /* 0x000f280000300800 */
[----:B------:R-:W4:Y:S01]  /*831b0*/  LDL.LU R250, [R1+0x7f8] ;  /* 0x0007f80001fa7983 */ /* 0x000f220000300800 */
[----:B-1----:R-:W-:-:S03]  /*831c0*/  IMAD.WIDE R224, R0, 0x4, R216 ;  /* 0x0000000400e07825 */ /* 0x002fc600078e02d8 */
[----:B------:R-:W4:Y:S04]  /*831d0*/  LDL.LU R230, [R1+0x608] ;  /* 0x0006080001e67983 */ /* 0x000f280000300800 */
[----:B------:R1:W-:Y:S04]  /*831e0*/  @P0 STG.E [R2.64], R248 ;  /* 0x000000f802000986 */ /* 0x0003e8000c101904 */
[----:B------:R-:W4:Y:S04]  /*831f0*/  LDL.LU R249, [R1+0xabc] ;  /* 0x000abc0001f97983 */ /* 0x000f280000300800 */
[----:B------:R-:W-:Y:S04]  /*83200*/  @P2 STG.E [R224.64], R237 ;  /* 0x000000ede0002986 */ /* 0x000fe8000c101904 */
[----:B-1----:R-:W4:Y:S04]  /*83210*/  LDL.LU R248, [R1+0x93c] ;  /* 0x00093c0001f87983 */ /* 0x002f280000300800 */
[----:B---3--:R1:W-:Y:S04]  /*83220*/  @P3 STG.E [R226.64], R242 ;  /* 0x000000f2e2003986 */ /* 0x0083e8000c101904 */
[----:B-1----:R-:W3:Y:S01]  /*83230*/  LDL.LU R242, [R1+0xafc] ;  /* 0x000afc0001f27983 */ /* 0x002ee20000300800 */
[----:B------:R-:W-:-:S02]  /*83240*/  ISETP.LT.AND P0, PT, R99, c[0x0][0x178], !P1 ;  /* 0x00005e0063007a0c */ /* 0x000fc40004f01270 */
[----:B------:R-:W-:Y:S02]  /*83250*/  ISETP.LT.AND P5, PT, R179, c[0x0][0x178], !P1 ;  /* 0x00005e00b3007a0c */ /* 0x000fe40004fa1270 */
[----:B------:R-:W-:Y:S01]  /*83260*/  ISETP.LT.AND P6, PT, R147, c[0x0][0x178], !P1 ;  /* 0x00005e0093007a0c */ /* 0x000fe20004fc1270 */
[----:B------:R-:W-:Y:S01]  /*83270*/  IMAD.WIDE R224, R0, 0x4, R4 ;  /* 0x0000000400e07825 */ /* 0x000fe200078e0204 */
[----:B------:R-:W-:Y:S01]  /*83280*/  IADD3 R2, R98, 0xd, RZ ;  /* 0x0000000d62027810 */ /* 0x000fe20007ffe0ff */
[----:B------:R-:W3:Y:S02]  /*83290*/  LDL.LU R237, [R1+0xadc] ;  /* 0x000adc0001ed7983 */ /* 0x000ee40000300800 */
[----:B------:R-:W-:Y:S01]  /*832a0*/  IMAD.WIDE R226, R0, 0x4, R220 ;  /* 0x0000000400e27825 */ /* 0x000fe200078e02dc */
[----:B------:R-:W-:Y:S02]  /*832b0*/  ISETP.LT.AND P3, PT, R115, c[0x0][0x178], !P1 ;  /* 0x00005e0073007a0c */ /* 0x000fe40004f61270 */
[----:B------:R-:W-:Y:S01]  /*832c0*/  ISETP.LT.AND P2, PT, R131, c[0x0][0x178], !P1 ;  /* 0x00005e0083007a0c */ /* 0x000fe20004f41270 */
[----:B------:R1:W-:Y:S01]  /*832d0*/  @P0 STG.E [R224.64], R231 ;  /* 0x000000e7e0000986 */ /* 0x0003e2000c101904 */
[----:B------:R-:W-:Y:S01]  /*832e0*/  ISETP.GE.AND P4, PT, R2, c[0x0][0x17c], PT ;  /* 0x00005f0002007a0c */ /* 0x000fe20003f86270 */
[----:B------:R-:W-:Y:S01]  /*832f0*/  IMAD.WIDE R2, R0, 0x4, R218 ;  /* 0x0000000400027825 */ /* 0x000fe200078e02da */
[----:B------:R-:W-:-:S02]  /*83300*/  ISETP.LT.AND P1, PT, R167, c[0x0][0x178], !P1 ;  /* 0x00005e00a7007a0c */ /* 0x000fc40004f21270 */
[----:B------:R-:W-:Y:S01]  /*83310*/  ISETP.LT.AND P0, PT, R178, c[0x0][0x178], !P4 ;  /* 0x00005e00b2007a0c */ /* 0x000fe20006701270 */
[C---:B-1----:R-:W-:Y:S01]  /*83320*/  IMAD.WIDE R224, R0.reuse, 0x4, R10 ;  /* 0x0000000400e07825 */ /* 0x042fe200078e020a */
[----:B--2---:R1:W-:Y:S04]  /*83330*/  @P5 STG.E [R226.64], R240 ;  /* 0x000000f0e2005986 */ /* 0x0043e8000c101904 */
[----:B-1----:R-:W2:Y:S01]  /*83340*/  LDL.LU R240, [R1+0xa8c] ;  /* 0x000a8c0001f07983 */ /* 0x002ea20000300800 */
[----:B------:R-:W-:-:S03]  /*83350*/  IMAD.WIDE R226, R0, 0x4, R8 ;  /* 0x0000000400e27825 */ /* 0x000fc600078e0208 */
[----:B------:R1:W-:Y:S04]  /*83360*/  @P6 STG.E [R2.64], R236 ;  /* 0x000000ec02006986 */ /* 0x0003e8000c101904 */
[----:B----4-:R-:W-:Y:S04]  /*83370*/  @P3 STG.E [R224.64], R238 ;  /* 0x000000eee0003986 */ /* 0x010fe8000c101904 */
[----:B-1----:R-:W4:Y:S01]  /*83380*/  LDL.LU R236, [R1+0xa5c] ;  /* 0x000a5c0001ec7983 */ /* 0x002f220000300800 */
[C---:B------:R-:W-:Y:S01]  /*83390*/  IMAD.WIDE R2, R0.reuse, 0x4, R6 ;  /* 0x0000000400027825 */ /* 0x040fe200078e0206 */
[----:B------:R-:W-:-:S02]  /*833a0*/  IADD3 R0, R0, c[0x0][0x198], RZ ;  /* 0x0000660000007a10 */ /* 0x000fc40007ffe0ff */
[----:B------:R-:W-:Y:S04]  /*833b0*/  @P2 STG.E [R226.64], R250 ;  /* 0x000000fae2002986 */ /* 0x000fe8000c101904 */
[----:B------:R1:W-:Y:S02]  /*833c0*/  @P1 STG.E [R2.64], R230 ;  /* 0x000000e602001986 */ /* 0x0003e4000c101904 */
[----:B-1----:R-:W-:Y:S02]  /*833d0*/  IMAD.WIDE R2, R0, 0x4, R216 ;  /* 0x0000000400027825 */ /* 0x002fe400078e02d8 */
[----:B------:R-:W4:Y:S04]  /*833e0*/  LDL.LU R230, [R1+0x7fc] ;  /* 0x0007fc0001e67983 */ /* 0x000f280000300800 */
[----:B---3--:R1:W-:Y:S04]  /*833f0*/  @P0 STG.E [R2.64], R242 ;  /* 0x000000f202000986 */ /* 0x0083e8000c101904 */
[----:B-1----:R-:W3:Y:S01]  /*83400*/  LDL.LU R242, [R1+0x60c] ;  /* 0x00060c0001f27983 */ /* 0x002ee20000300800 */
[----:B------:R-:W-:-:S02]  /*83410*/  ISETP.LT.AND P2, PT, R203, c[0x0][0x178], !P4 ;  /* 0x00005e00cb007a0c */ /* 0x000fc40006741270 */
[----:B------:R-:W-:Y:S02]  /*83420*/  ISETP.LT.AND P5, PT, R99, c[0x0][0x178], !P4 ;  /* 0x00005e0063007a0c */ /* 0x000fe400067a1270 */
        /* <DEDUP_REMOVED lines=10> */
[----:B------:R1:W-:Y:S04]  /*834d0*/  @P5 STG.E [R2.64], R249 ;  /* 0x000000f902005986 */ /* 0x0003e8000c101904 */
[----:B------:R-:W3:Y:S01]  /*834e0*/  LDL.LU R238, [R1+0xb58] ;  /* 0x000b580001ee7983 */ /* 0x000ee20000300800 */
[----:B-1----:R-:W-:-:S03]  /*834f0*/  IMAD.WIDE R226, R0, 0x4, R218 ;  /* 0x0000000400e27825 */ /* 0x002fc600078e02da */
[----:B------:R-:W3:Y:S01]  /*83500*/  LDL.LU R249, [R1+0xb48] ;  /* 0x000b480001f97983 */ /* 0x000ee20000300800 */
[C---:B------:R-:W-:Y:S01]  /*83510*/  IMAD.WIDE R2, R0.reuse, 0x4, R10 ;  /* 0x0000000400027825 */ /* 0x040fe200078e020a */
[----:B------:R-:W-:Y:S02]  /*83520*/  ISETP.LT.AND P2, PT, R131, c[0x0][0x178], !P4 ;  /* 0x00005e0083007a0c */ /* 0x000fe40006741270 */
[----:B------:R-:W-:Y:S01]  /*83530*/  ISETP.LT.AND P4, PT, R167, c[0x0][0x178], !P4 ;  /* 0x00005e00a7007a0c */ /* 0x000fe20006781270 */
[C---:B------:R-:W-:Y:S01]  /*83540*/  IMAD.WIDE R228, R0.reuse, 0x4, R6 ;  /* 0x0000000400e47825 */ /* 0x040fe200078e0206 */
[----:B--2---:R1:W-:Y:S04]  /*83550*/  @P6 STG.E [R224.64], R240 ;  /* 0x000000f0e0006986 */ /* 0x0043e8000c101904 */
[----:B-1----:R-:W2:Y:S04]  /*83560*/  LDL.LU R240, [R1+0xae8] ;  /* 0x000ae80001f07983 */ /* 0x002ea80000300800 */
[----:B----4-:R-:W-:Y:S04]  /*83570*/  @P3 STG.E [R226.64], R236 ;  /* 0x000000ece2003986 */ /* 0x010fe8000c101904 */
[----:B------:R1:W-:Y:S04]  /*83580*/  @P1 STG.E [R2.64], R248 ;  /* 0x000000f802001986 */ /* 0x0003e8000c101904 */
[----:B-1----:R-:W4:Y:S01]  /*83590*/  LDL.LU R248, [R1+0xac8] ;  /* 0x000ac80001f87983 */ /* 0x002f220000300800 */
[----:B------:R-:W-:-:S03]  /*835a0*/  IMAD.WIDE R226, R0, 0x4, R8 ;  /* 0x0000000400e27825 */ /* 0x000fc600078e0208 */
[----:B------:R-:W4:Y:S04]  /*835b0*/  LDL.LU R237, [R1+0xaa8] ;  /* 0x000aa80001ed7983 */ /* 0x000f280000300800 */
[----:B------:R-:W-:Y:S04]  /*835c0*/  @P2 STG.E [R226.64], R230 ;  /* 0x000000e6e2002986 */ /* 0x000fe8000c101904 */
[----:B------:R-:W4:Y:S04]  /*835d0*/  LDL.LU R236, [R1+0xa68] ;  /* 0x000a680001ec7983 */ /* 0x000f280000300800 */
[----:B---3--:R1:W-:Y:S04]  /*835e0*/  @P4 STG.E [R228.64], R242 ;  /* 0x000000f2e4004986 */ /* 0x0083e8000c101904 */
[----:B-1----:R-:W3:Y:S01]  /*835f0*/  LDL.LU R242, [R1+0x9a8] ;  /* 0x0009a80001f27983 */ /* 0x002ee20000300800 */
[----:B------:R-:W-:-:S02]  /*83600*/  ISETP.LT.AND P6, PT, R178, c[0x0][0x178], !P0 ;  /* 0x00005e00b2007a0c */ /* 0x000fc400047c1270 */
[----:B------:R-:W-:Y:S01]  /*83610*/  IADD3 R2, R0, c[0x0][0x198], RZ ;  /* 0x0000660000027a10 */ /* 0x000fe20007ffe0ff */
[----:B------:R-:W3:Y:S01]  /*83620*/  LDL.LU R230, [R1+0xb5c] ;  /* 0x000b5c0001e67983 */ /* 0x000ee20000300800 */
[----:B------:R-:W-:Y:S02]  /*83630*/  ISETP.LT.AND P5, PT, R203, c[0x0][0x178], !P0 ;  /* 0x00005e00cb007a0c */ /* 0x000fe400047a1270 */
[----:B------:R-:W-:Y:S01]  /*83640*/  ISETP.LT.AND P3, PT, R99, c[0x0][0x178], !P0 ;  /* 0x00005e0063007a0c */ /* 0x000fe20004761270 */
[C---:B------:R-:W-:Y:S01]  /*83650*/  IMAD.WIDE R224, R2.reuse, 0x4, R216 ;  /* 0x0000000402e07825 */ /* 0x040fe200078e02d8 */
[----:B------:R-:W-:Y:S02]  /*83660*/  ISETP.LT.AND P1, PT, R179, c[0x0][0x178], !P0 ;  /* 0x00005e00b3007a0c */ /* 0x000fe40004721270 */
[----:B------:R-:W-:Y:S01]  /*83670*/  ISETP.LT.AND P4, PT, R147, c[0x0][0x178], !P0 ;  /* 0x00005e0093007a0c */ /* 0x000fe20004781270 */
[C---:B------:R-:W-:Y:S02]  /*83680*/  IMAD.WIDE R226, R2.reuse, 0x4, R222 ;  /* 0x0000000402e27825 */ /* 0x040fe400078e02de */
[----:B------:R1:W-:Y:S02]  /*83690*/  @P6 STG.E [R224.64], R250 ;  /* 0x000000fae0006986 */ /* 0x0003e4000c101904 */
[----:B------:R-:W-:-:S02]  /*836a0*/  IMAD.WIDE R228, R2, 0x4, R220 ;  /* 0x0000000402e47825 */ /* 0x000fc400078e02dc */
[----:B------:R-:W-:Y:S02]  /*836b0*/  @P5 STG.E [R226.64], R238 ;  /* 0x000000eee2005986 */ /* 0x000fe4000c101904 */
[----:B-1----:R-:W-:Y:S02]  /*836c0*/  IMAD.WIDE R224, R2, 0x4, R4 ;  /* 0x0000000402e07825 */ /* 0x002fe400078e0204 */
[----:B------:R-:W3:Y:S04]  /*836d0*/  LDL.LU R250, [R1+0xc0c] ;  /* 0x000c0c0001fa7983 */ /* 0x000ee80000300800 */
[----:B------:R1:W-:Y:S01]  /*836e0*/  @P3 STG.E [R224.64], R249 ;  /* 0x000000f9e0003986 */ /* 0x0003e2000c101904 */
[----:B------:R-:W-:Y:S02]  /*836f0*/  ISETP.LT.AND P5, PT, R115, c[0x0][0x178], !P0 ;  /* 0x00005e0073007a0c */ /* 0x000fe400047a1270 */
[----:B------:R-:W-:-:S02]  /*83700*/  ISETP.LT.AND P6, PT, R131, c[0x0][0x178], !P0 ;  /* 0x00005e0083007a0c */ /* 0x000fc400047c1270 */
[----:B------:R-:W-:Y:S01]  /*83710*/  ISETP.LT.AND P0, PT, R167, c[0x0][0x178], !P0 ;  /* 0x00005e00a7007a0c */ /* 0x000fe20004701270 */
[----:B-1----:R-:W3:Y:S01]  /*83720*/  LDL.LU R249, [R1+0xb4c] ;  /* 0x000b4c0001f97983 */ /* 0x002ee20000300800 */
[----:B------:R-:W-:Y:S01]  /*83730*/  IADD3 R3, R98, 0xf, RZ ;  /* 0x0000000f62037810 */ /* 0x000fe20007ffe0ff */
[C---:B------:R-:W-:Y:S01]  /*83740*/  IMAD.WIDE R226, R2.reuse, 0x4, R10 ;  /* 0x0000000402e27825 */ /* 0x040fe200078e020a */
[C---:B------:R-:W-:Y:S02]  /*83750*/  IADD3 R0, R2.reuse, c[0x0][0x198], RZ ;  /* 0x0000660002007a10 */ /* 0x040fe40007ffe0ff */
[----:B------:R-:W-:Y:S01]  /*83760*/  ISETP.GE.AND P2, PT, R3, c[0x0][0x17c], PT ;  /* 0x00005f0003007a0c */ /* 0x000fe20003f46270 */
[C---:B------:R-:W-:Y:S01]  /*83770*/  IMAD.WIDE R224, R2.reuse, 0x4, R8 ;  /* 0x0000000402e07825 */ /* 0x040fe200078e0208 */
[----:B--2---:R1:W-:Y:S03]  /*83780*/  @P1 STG.E [R228.64], R240 ;  /* 0x000000f0e4001986 */ /* 0x0043e6000c101904 */
[C---:B-1----:R-:W-:Y:S01]  /*83790*/  IMAD.WIDE R228, R2.reuse, 0x4, R218 ;  /* 0x0000000402e47825 */ /* 0x042fe200078e02da */
[----:B------:R-:W2:Y:S04]  /*837a0*/  LDL.LU R240, [R1+0xaec] ;  /* 0x000aec0001f07983 */ /* 0x000ea80000300800 */
[----:B----4-:R1:W-:Y:S01]  /*837b0*/  @P4 STG.E [R228.64], R248 ;  /* 0x000000f8e4004986 */ /* 0x0103e2000c101904 */
[----:B------:R-:W-:-:S03]  /*837c0*/  IMAD.WIDE R2, R2, 0x4, R6 ;  /* 0x0000000402027825 */ /* 0x000fc600078e0206 */
[----:B-1----:R-:W4:Y:S04]  /*837d0*/  LDL.LU R248, [R1+0xacc] ;  /* 0x000acc0001f87983 */ /* 0x002f280000300800 */
[----:B------:R1:W-:Y:S04]  /*837e0*/  @P5 STG.E [R226.64], R237 ;  /* 0x000000ede2005986 */ /* 0x0003e8000c101904 */
[----:B------:R1:W-:Y:S04]  /*837f0*/  @P6 STG.E [R224.64], R236 ;  /* 0x000000ece0006986 */ /* 0x0003e8000c101904 */
[----:B-1----:R-:W4:Y:S04]  /*83800*/  LDL.LU R237, [R1+0xaac] ;  /* 0x000aac0001ed7983 */ /* 0x002f280000300800 */
[----:B------:R-:W4:Y:S04]  /*83810*/  LDL.LU R236, [R1+0xa6c] ;  /* 0x000a6c0001ec7983 */ /* 0x000f280000300800 */
[----:B---3--:R1:W-:Y:S04]  /*83820*/  @P0 STG.E [R2.64], R242 ;  /* 0x000000f202000986 */ /* 0x0083e8000c101904 */
[----:B-1----:R-:W3:Y:S01]  /*83830*/  LDL.LU R242, [R1+0x9ac] ;  /* 0x0009ac0001f27983 */ /* 0x002ee20000300800 */
[----:B------:R-:W-:-:S02]  /*83840*/  ISETP.LT.AND P1, PT, R178, c[0x0][0x178], !P2 ;  /* 0x00005e00b2007a0c */ /* 0x000fc40005721270 */
[----:B------:R-:W-:Y:S01]  /*83850*/  ISETP.LT.AND P3, PT, R203, c[0x0][0x178], !P2 ;  /* 0x00005e00cb007a0c */ /* 0x000fe20005761270 */
[C---:B------:R-:W-:Y:S01]  /*83860*/  IMAD.WIDE R224, R0.reuse, 0x4, R216 ;  /* 0x0000000400e07825 */ /* 0x040fe200078e02d8 */
[----:B------:R-:W-:Y:S01]  /*83870*/  ISETP.LT.AND P0, PT, R99, c[0x0][0x178], !P2 ;  /* 0x00005e0063007a0c */ /* 0x000fe20005701270 */
[----:B------:R-:W3:Y:S01]  /*83880*/  LDL.LU R238, [R1+0xc10] ;  /* 0x000c100001ee7983 */ /* 0x000ee20000300800 */
[----:B------:R-:W-:Y:S01]  /*83890*/  ISETP.LT.AND P5, PT, R179, c[0x0][0x178], !P2 ;  /* 0x00005e00b3007a0c */ /* 0x000fe200057a1270 */
[----:B------:R-:W-:Y:S01]  /*838a0*/  IMAD.WIDE R226, R0, 0x4, R222 ;  /* 0x0000000400e27825 */ /* 0x000fe200078e02de */
[----:B------:R-:W-:Y:S02]  /*838b0*/  ISETP.LT.AND P6, PT, R147, c[0x0][0x178], !P2 ;  /* 0x00005e0093007a0c */ /* 0x000fe400057c1270 */
[----:B------:R-:W-:-:S03]  /*838c0*/  IADD3 R2, R98, 0x10, RZ ;  /* 0x0000001062027810 */ /* 0x000fc60007ffe0ff */
[----:B------:R1:W-:Y:S01]  /*838d0*/  @P1 STG.E [R224.64], R250 ;  /* 0x000000fae0001986 */ /* 0x0003e2000c101904 */
[----:B------:R-:W-:Y:S01]  /*838e0*/  ISETP.GE.AND P4, PT, R2, c[0x0][0x17c], PT ;  /* 0x00005f0002007a0c */ /* 0x000fe20003f86270 */
[C---:B------:R-:W-:Y:S02]  /*838f0*/  IMAD.WIDE R2, R0.reuse, 0x4, R218 ;  /* 0x0000000400027825 */ /* 0x040fe400078e02da */
[----:B------:R1:W-:Y:S02]  /*83900*/  @P3 STG.E [R226.64], R230 ;  /* 0x000000e6e2003986 */ /* 0x0003e4000c101904 */
[C---:B-1----:R-:W-:Y:S02]  /*83910*/  IMAD.WIDE R224, R0.reuse, 0x4, R4 ;  /* 0x0000000400e07825 */ /* 0x042fe400078e0204 */
[----:B------:R-:W3:Y:S02]  /*83920*/  LDL.LU R250, [R1+0x950] ;  /* 0x0009500001fa7983 */ /* 0x000ee40000300800 */
[----:B------:R-:W-:-:S02]  /*83930*/  IMAD.WIDE R226, R0, 0x4, R220 ;  /* 0x0000000400e27825 */ /* 0x000fc400078e02dc */
[----:B------:R1:W-:Y:S01]  /*83940*/  @P0 STG.E [R224.64], R249 ;  /* 0x000000f9e0000986 */ /* 0x0003e2000c101904 */
[----:B------:R-:W-:Y:S02]  /*83950*/  ISETP.LT.AND P3, PT, R115, c[0x0][0x178], !P2 ;  /* 0x00005e0073007a0c */ /* 0x000fe40005761270 */
[----:B------:R-:W-:Y:S02]  /*83960*/  ISETP.LT.AND P1, PT, R131, c[0x0][0x178], !P2 ;  /* 0x00005e0083007a0c */ /* 0x000fe40005721270 */
[----:B------:R-:W-:Y:S01]  /*83970*/  ISETP.LT.AND P2, PT, R167, c[0x0][0x178], !P2 ;  /* 0x00005e00a7007a0c */ /* 0x000fe20005741270 */
[----:B-1----:R-:W3:Y:S04]  /*83980*/  LDL.LU R249, [R1+0x6e0] ;  /* 0x0006e00001f97983 */ /* 0x002ee80000300800 */
[----:B------:R-:W3:Y:S01]  /*83990*/  LDL.LU R230, [R1+0x130] ;  /* 0x0001300001e67983 */ /* 0x000ee20000300800 */
[----:B------:R-:W-:-:S03]  /*839a0*/  IMAD.WIDE R224, R0, 0x4, R10 ;  /* 0x0000000400e07825 */ /* 0x000fc600078e020a */
[----:B--2---:R1:W-:Y:S04]  /*839b0*/  @P5 STG.E [R226.64], R240 ;  /* 0x000000f0e2005986 */ /* 0x0043e8000c101904 */
[----:B-1----:R-:W2:Y:S01]  /*839c0*/  LDL.LU R240, [R1+0x60] ;  /* 0x0000600001f07983 */ /* 0x002ea20000300800 */
[----:B------:R-:W-:-:S03]  /*839d0*/  IMAD.WIDE R226, R0, 0x4, R8 ;  /* 0x0000000400e27825 */ /* 0x000fc600078e0208 */
[----:B----4-:R1:W-:Y:S04]  /*839e0*/  @P6 STG.E [R2.64], R248 ;  /* 0x000000f802006986 */ /* 0x0103e8000c101904 */
[----:B-1----:R-:W4:Y:S01]  /*839f0*/  LDL.LU R248, [R1+0x20] ;  /* 0x0000200001f87983 */ /* 0x002f220000300800 */
[----:B------:R-:W-:-:S03]  /*83a00*/  IMAD.WIDE R2, R0, 0x4, R6 ;  /* 0x0000000400027825 */ /* 0x000fc600078e0206 */
[----:B------:R1:W-:Y:S04]  /*83a10*/  @P3 STG.E [R224.64], R237 ;  /* 0x000000ede0003986 */ /* 0x0003e8000c101904 */
[----:B------:R-:W-:Y:S04]  /*83a20*/  @P1 STG.E [R226.64], R236 ;  /* 0x000000ece2001986 */ /* 0x000fe8000c101904 */
[----:B-1----:R-:W4:Y:S04]  /*83a30*/  LDL.LU R237, [R1+0xc14] ;  /* 0x000c140001ed7983 */ /* 0x002f280000300800 */
        /* <DEDUP_REMOVED lines=10> */
[----:B------:R-:W-:Y:S01]  /*83ae0*/  IMAD.WIDE R226, R228, 0x4, R222 ;  /* 0x00000004e4e27825 */ /* 0x000fe200078e02de */
[----:B------:R-:W-:Y:S01]  /*83af0*/  ISETP.LT.AND P2, PT, R115, c[0x0][0x178], !P4 ;  /* 0x00005e0073007a0c */ /* 0x000fe20006741270 */
[----:B------:R1:W-:Y:S01]  /*83b00*/  @P0 STG.E [R2.64], R238 ;  /* 0x000000ee02000986 */ /* 0x0003e2000c101904 */
[----:B------:R-:W-:Y:S01]  /*83b10*/  IADD3 R0, R98, 0x11, RZ ;  /* 0x0000001162007810 */ /* 0x000fe20007ffe0ff */
[----:B------:R-:W-:-:S02]  /*83b20*/  IMAD.WIDE R224, R228, 0x4, R220 ;  /* 0x00000004e4e07825 */ /* 0x000fc400078e02dc */
[----:B------:R1:W-:Y:S01]  /*83b30*/  @P1 STG.E [R226.64], R250 ;  /* 0x000000fae2001986 */ /* 0x0003e2000c101904 */
[----:B------:R-:W-:Y:S02]  /*83b40*/  ISETP.LT.AND P1, PT, R131, c[0x0][0x178], !P4 ;  /* 0x00005e0083007a0c */ /* 0x000fe40006721270 */
[----:B------:R-:W-:Y:S01]  /*83b50*/  ISETP.GE.AND P0, PT, R0, c[0x0][0x17c], PT ;  /* 0x00005f0000007a0c */ /* 0x000fe20003f06270 */
[----:B-1----:R-:W-:Y:S01]  /*83b60*/  IMAD.WIDE R2, R228, 0x4, R4 ;  /* 0x00000004e4027825 */ /* 0x002fe200078e0204 */
[----:B------:R-:W-:-:S03]  /*83b70*/  ISETP.LT.AND P4, PT, R167, c[0x0][0x178], !P4 ;  /* 0x00005e00a7007a0c */ /* 0x000fc60006781270 */
[----:B------:R-:W-:Y:S01]  /*83b80*/  IMAD.WIDE R226, R228, 0x4, R218 ;  /* 0x00000004e4e27825 */ /* 0x000fe200078e02da */
[----:B------:R1:W-:Y:S01]  /*83b90*/  @P5 STG.E [R2.64], R249 ;  /* 0x000000f902005986 */ /* 0x0003e2000c101904 */
[----:B------:R-:W-:-:S03]  /*83ba0*/  ISETP.LT.AND P5, PT, R203, c[0x0][0x178], !P0 ;  /* 0x00005e00cb007a0c */ /* 0x000fc600047a1270 */
[----:B------:R1:W-:Y:S01]  /*83bb0*/  @P6 STG.E [R224.64], R230 ;  /* 0x000000e6e0006986 */ /* 0x0003e2000c101904 */
[----:B------:R-:W-:Y:S01]  /*83bc0*/  ISETP.LT.AND P6, PT, R178, c[0x0][0x178], !P0 ;  /* 0x00005e00b2007a0c */ /* 0x000fe200047c1270 */
[C---:B-1----:R-:W-:Y:S02]  /*83bd0*/  IMAD.WIDE R2, R228.reuse, 0x4, R10 ;  /* 0x00000004e4027825 */ /* 0x042fe400078e020a */
[----:B------:R-:W3:Y:S01]  /*83be0*/  LDL.LU R249, [R1+0x6e4] ;  /* 0x0006e40001f97983 */ /* 0x000ee20000300800 */
[----:B------:R-:W-:-:S05]  /*83bf0*/  IADD3 R0, R228, c[0x0][0x198], RZ ;  /* 0x00006600e4007a10 */ /* 0x000fca0007ffe0ff */
[----:B------:R-:W-:Y:S01]  /*83c00*/  IMAD.WIDE R224, R0, 0x4, R216 ;  /* 0x0000000400e07825 */ /* 0x000fe200078e02d8 */
[----:B--2---:R1:W-:Y:S04]  /*83c10*/  @P3 STG.E [R226.64], R240 ;  /* 0x000000f0e2003986 */ /* 0x0043e8000c101904 */
[----:B-1----:R-:W2:Y:S01]  /*83c20*/  LDL.LU R240, [R1+0x64] ;  /* 0x0000640001f07983 */ /* 0x002ea20000300800 */
[----:B------:R-:W-:-:S03]  /*83c30*/  IMAD.WIDE R226, R228, 0x4, R6 ;  /* 0x00000004e4e27825 */ /* 0x000fc600078e0206 */
[----:B----4-:R1:W-:Y:S02]  /*83c40*/  @P2 STG.E [R2.64], R248 ;  /* 0x000000f802002986 */ /* 0x0103e4000c101904 */
[----:B-1----:R-:W-:Y:S02]  /*83c50*/  IMAD.WIDE R2, R228, 0x4, R8 ;  /* 0x00000004e4027825 */ /* 0x002fe400078e0208 */
[----:B------:R-:W4:Y:S04]  /*83c60*/  LDL.LU R248, [R1+0x24] ;  /* 0x0000240001f87983 */ /* 0x000f280000300800 */
[----:B------:R1:W-:Y:S04]  /*83c70*/  @P1 STG.E [R2.64], R244 ;  /* 0x000000f402001986 */ /* 0x0003e8000c101904 */
[----:B------:R-:W-:Y:S04]  /*83c80*/  @P4 STG.E [R226.64], R232 ;  /* 0x000000e8e2004986 */ /* 0x000fe8000c101904 */
[----:B------:R-:W-:Y:S01]  /*83c90*/  @P6 STG.E [R224.64], R237 ;  /* 0x000000ede0006986 */ /* 0x000fe2000c101904 */
[----:B-1----:R-:W-:-:S03]  /*83ca0*/  IMAD.WIDE R2, R0, 0x4, R222 ;  /* 0x0000000400027825 */ /* 0x002fc600078e02de */
[----:B------:R-:W4:Y:S04]  /*83cb0*/  LDL.LU R230, [R1+0xc40] ;  /* 0x000c400001e67983 */ /* 0x000f280000300800 */
[----:B---3--:R1:W-:Y:S04]  /*83cc0*/  @P5 STG.E [R2.64], R242 ;  /* 0x000000f202005986 */ /* 0x0083e8000c101904 */
[----:B-1----:R-:W3:Y:S01]  /*83cd0*/  LDL.LU R242, [R1+0x970] ;  /* 0x0009700001f27983 */ /* 0x002ee20000300800 */
[----:B------:R-:W-:Y:S02]  /*83ce0*/  ISETP.LT.AND P3, PT, R99, c[0x0][0x178], !P0 ;  /* 0x00005e0063007a0c */ /* 0x000fe40004761270 */
[----:B------:R-:W-:Y:S01]  /*83cf0*/  ISETP.LT.AND P2, PT, R179, c[0x0][0x178], !P0 ;  /* 0x00005e00b3007a0c */ /* 0x000fe20004741270 */
[----:B------:R-:W-:Y:S01]  /*83d00*/  IMAD.WIDE R224, R0, 0x4, R4 ;  /* 0x0000000400e07825 */ /* 0x000fe200078e0204 */
[----:B------:R-:W-:Y:S01]  /*83d10*/  IADD3 R229, R98, 0x12, RZ ;  /* 0x0000001262e57810 */ /* 0x000fe20007ffe0ff */
[----:B------:R-:W3:Y:S01]  /*83d20*/  LDL.LU R239, [R1+0x710] ;  /* 0x0007100001ef7983 */ /* 0x000ee20000300800 */
[----:B------:R-:W-:Y:S01]  /*83d30*/  ISETP.LT.AND P4, PT, R147, c[0x0][0x178], !P0 ;  /* 0x00005e0093007a0c */ /* 0x000fe20004781270 */
[----:B------:R-:W-:Y:S01]  /*83d40*/  IMAD.WIDE R226, R0, 0x4, R220 ;  /* 0x0000000400e27825 */ /* 0x000fe200078e02dc */
[----:B------:R-:W-:Y:S01]  /*83d50*/  ISETP.LT.AND P5, PT, R115, c[0x0][0x178], !P0 ;  /* 0x00005e0073007a0c */ /* 0x000fe200047a1270 */
[----:B------:R-:W3:Y:S01]  /*83d60*/  LDL.LU R251, [R1+0x5f0] ;  /* 0x0005f00001fb7983 */ /* 0x000ee20000300800 */
[----:B------:R-:W-:-:S02]  /*83d70*/  ISETP.LT.AND P6, PT, R131, c[0x0][0x178], !P0 ;  /* 0x00005e0083007a0c */ /* 0x000fc400047c1270 */
[----:B------:R-:W-:Y:S01]  /*83d80*/  ISETP.GE.AND P1, PT, R229, c[0x0][0x17c], PT ;  /* 0x00005f00e5007a0c */ /* 0x000fe20003f26270 */
[C---:B------:R-:W-:Y:S01]  /*83d90*/  IMAD.WIDE R2, R0.reuse, 0x4, R218 ;  /* 0x0000000400027825 */ /* 0x040fe200078e02da */
[----:B------:R-:W-:Y:S01]  /*83da0*/  ISETP.LT.AND P0, PT, R167, c[0x0][0x178], !P0 ;  /* 0x00005e00a7007a0c */ /* 0x000fe20004701270 */
[----:B------:R-:W3:Y:S01]  /*83db0*/  LDL.LU R231, [R1+0xf0] ;  /* 0x0000f00001e77983 */ /* 0x000ee20000300800 */
[----:B------:R-:W-:-:S03]  /*83dc0*/  IADD3 R228, R0, c[0x0][0x198], RZ ;  /* 0x0000660000e47a10 */ /* 0x000fc60007ffe0ff */
[----:B------:R-:W3:Y:S04]  /*83dd0*/  LDL.LU R238, [R1+0xb0] ;  /* 0x0000b00001ee7983 */ /* 0x000ee80000300800 */
[----:B------:R-:W3:Y:S04]  /*83de0*/  LDL.LU R250, [R1+0x90] ;  /* 0x0000900001fa7983 */ /* 0x000ee80000300800 */
[----:B------:R1:W-:Y:S01]  /*83df0*/  @P3 STG.E [R224.64], R249 ;  /* 0x000000f9e0003986 */ /* 0x0003e2000c101904 */
[----:B------:R-:W-:-:S03]  /*83e00*/  ISETP.LT.AND P3, PT, R203, c[0x0][0x178], !P1 ;  /* 0x00005e00cb007a0c */ /* 0x000fc60004f61270 */
[----:B------:R1:W-:Y:S01]  /*83e10*/  @P2 STG.E [R226.64], R236 ;  /* 0x000000ece2002986 */ /* 0x0003e2000c101904 */
[----:B------:R-:W-:Y:S01]  /*83e20*/  ISETP.LT.AND P2, PT, R178, c[0x0][0x178], !P1 ;  /* 0x00005e00b2007a0c */ /* 0x000fe20004f41270 */
[----:B-1----:R-:W-:-:S04]  /*83e30*/  IMAD.WIDE R224, R0, 0x4, R10 ;  /* 0x0000000400e07825 */ /* 0x002fc800078e020a */
[C---:B------:R-:W-:Y:S01]  /*83e40*/  IMAD.WIDE R226, R0.reuse, 0x4, R8 ;  /* 0x0000000400e27825 */ /* 0x040fe200078e0208 */
[----:B------:R-:W3:Y:S04]  /*83e50*/  LDL.LU R236, [R1+0x40] ;  /* 0x0000400001ec7983 */ /* 0x000ee80000300800 */
[----:B------:R-:W3:Y:S04]  /*83e60*/  LDL.LU R237, [R1+0x714] ;  /* 0x0007140001ed7983 */ /* 0x000ee80000300800 */
[----:B------:R-:W3:Y:S04]  /*83e70*/  LDL.LU R249, [R1+0x5f4] ;  /* 0x0005f40001f97983 */ /* 0x000ee80000300800 */
[----:B--2---:R1:W-:Y:S02]  /*83e80*/  @P4 STG.E [R2.64], R240 ;  /* 0x000000f002004986 */ /* 0x0043e4000c101904 */
[----:B-1----:R-:W-:-:S02]  /*83e90*/  IMAD.WIDE R2, R0, 0x4, R6 ;  /* 0x0000000400027825 */ /* 0x002fc400078e0206 */
[----:B------:R-:W2:Y:S04]  /*83ea0*/  LDL.LU R240, [R1+0xf4] ;  /* 0x0000f40001f07983 */ /* 0x000ea80000300800 */
[----:B----4-:R1:W-:Y:S04]  /*83eb0*/  @P5 STG.E [R224.64], R248 ;  /* 0x000000f8e0005986 */ /* 0x0103e8000c101904 */
[----:B------:R4:W-:Y:S04]  /*83ec0*/  @P6 STG.E [R226.64], R245 ;  /* 0x000000f5e2006986 */ /* 0x0009e8000c101904 */
[----:B------:R-:W-:Y:S01]  /*83ed0*/  @P0 STG.E [R2.64], R233 ;  /* 0x000000e902000986 */ /* 0x000fe2000c101904 */
[----:B-1----:R-:W-:-:S03]  /*83ee0*/  IMAD.WIDE R224, R228, 0x4, R216 ;  /* 0x00000004e4e07825 */ /* 0x002fc600078e02d8 */
[----:B------:R-:W2:Y:S01]  /*83ef0*/  LDL.LU R248, [R1+0xb4] ;  /* 0x0000b40001f87983 */ /* 0x000ea20000300800 */
[----:B----4-:R-:W-:-:S03]  /*83f00*/  IMAD.WIDE R226, R228, 0x4, R222 ;  /* 0x00000004e4e27825 */ /* 0x010fc600078e02de */
[----:B------:R-:W-:Y:S04]  /*83f10*/  @P2 STG.E [R224.64], R230 ;  /* 0x000000e6e0002986 */ /* 0x000fe8000c101904 */
[----:B---3--:R1:W-:Y:S04]  /*83f20*/  @P3 STG.E [R226.64], R242 ;  /* 0x000000f2e2003986 */ /* 0x0083e8000c101904 */
[----:B-1----:R-:W3:Y:S04]  /*83f30*/  LDL.LU R242, [R1+0xc44] ;  /* 0x000c440001f27983 */ /* 0x002ee80000300800 */
[----:B------:R-:W4:Y:S01]  /*83f40*/  LDL.LU R230, [R1+0x974] ;  /* 0x0009740001e67983 */ /* 0x000f220000300800 */
[----:B------:R-:W-:-:S02]  /*83f50*/  ISETP.LT.AND P0, PT, R99, c[0x0][0x178], !P1 ;  /* 0x00005e0063007a0c */ /* 0x000fc40004f01270 */
[----:B------:R-:W-:Y:S02]  /*83f60*/  ISETP.LT.AND P5, PT, R179, c[0x0][0x178], !P1 ;  /* 0x00005e00b3007a0c */ /* 0x000fe40004fa1270 */
[----:B------:R-:W-:Y:S01]  /*83f70*/  ISETP.LT.AND P6, PT, R147, c[0x0][0x178], !P1 ;  /* 0x00005e0093007a0c */ /* 0x000fe20004fc1270 */
[----:B------:R-:W-:Y:S01]  /*83f80*/  IMAD.WIDE R224, R228, 0x4, R4 ;  /* 0x00000004e4e07825 */ /* 0x000fe200078e0204 */
[----:B------:R-:W-:Y:S02]  /*83f90*/  IADD3 R0, R98, 0x13, RZ ;  /* 0x0000001362007810 */ /* 0x000fe40007ffe0ff */
[----:B------:R-:W-:Y:S01]  /*83fa0*/  ISETP.LT.AND P3, PT, R115, c[0x0][0x178], !P1 ;  /* 0x00005e0073007a0c */ /* 0x000fe20004f61270 */
[C---:B------:R-:W-:Y:S01]  /*83fb0*/  IMAD.WIDE R226, R228.reuse, 0x4, R220 ;  /* 0x00000004e4e27825 */ /* 0x040fe200078e02dc */
[----:B------:R-:W-:Y:S02]  /*83fc0*/  ISETP.LT.AND P2, PT, R131, c[0x0][0x178], !P1 ;  /* 0x00005e0083007a0c */ /* 0x000fe40004f41270 */
[----:B------:R-:W-:Y:S01]  /*83fd0*/  ISETP.LT.AND P1, PT, R167, c[0x0][0x178], !P1 ;  /* 0x00005e00a7007a0c */ /* 0x000fe20004f21270 */
[----:B------:R-:W-:Y:S01]  /*83fe0*/  IMAD.WIDE R2, R228, 0x4, R218 ;  /* 0x00000004e4027825 */ /* 0x000fe200078e02da */
[----:B------:R-:W-:Y:S01]  /*83ff0*/  ISETP.GE.AND P4, PT, R0, c[0x0][0x17c], PT ;  /* 0x00005f0000007a0c */ /* 0x000fe20003f86270 */
[----:B------:R1:W-:Y:S03]  /*84000*/  @P0 STG.E [R224.64], R239 ;  /* 0x000000efe0000986 */ /* 0x0003e6000c101904 */
[----:B------:R-:W-:Y:S01]  /*84010*/  ISETP.LT.AND P0, PT, R178, c[0x0][0x178], !P4 ;  /* 0x00005e00b2007a0c */ /* 0x000fe20006701270 */
[----:B------:R1:W-:Y:S01]  /*84020*/  @P5 STG.E [R226.64], R251 ;  /* 0x000000fbe2005986 */ /* 0x0003e2000c101904 */
[----:B------:R-:W-:-:S03]  /*84030*/  IADD3 R0, R228, c[0x0][0x198], RZ ;  /* 0x00006600e4007a10 */ /* 0x000fc60007ffe0ff */
[----:B------:R1:W-:Y:S02]  /*84040*/  @P6 STG.E [R2.64], R231 ;  /* 0x000000e702006986 */ /* 0x0003e4000c101904 */
[----:B-1----:R-:W-:-:S04]  /*84050*/  IMAD.WIDE R224, R228, 0x4, R8 ;  /* 0x00000004e4e07825 */ /* 0x002fc800078e0208 */
[----:B------:R-:W-:-:S04]  /*84060*/  IMAD.WIDE R226, R228, 0x4, R10 ;  /* 0x00000004e4e27825 */ /* 0x000fc800078e020a */
[----:B------:R-:W-:Y:S01]  /*84070*/  IMAD.WIDE R2, R228, 0x4, R6 ;  /* 0x00000004e4027825 */ /* 0x000fe200078e0206 */
[----:B------:R-:W-:Y:S04]  /*84080*/  @P3 STG.E [R226.64], R238 ;  /* 0x000000eee2003986 */ /* 0x000fe8000c101904 */
[----:B------:R-:W-:Y:S04]  /*84090*/  @P2 STG.E [R224.64], R250 ;  /* 0x000000fae0002986 */ /* 0x000fe8000c101904 */
[----:B------:R1:W-:Y:S02]  /*840a0*/  @P1 STG.E [R2.64], R236 ;  /* 0x000000ec02001986 */ /* 0x0003e4000c101904 */
[----:B-1----:R-:W-:-:S02]  /*840b0*/  IMAD.WIDE R2, R0, 0x4, R216 ;  /* 0x0000000400027825 */ /* 0x002fc400078e02d8 */
[----:B------:R-:W2:Y:S01]  /*840c0*/  LDL.LU R236, [R1+0x94] ;  /* 0x0000940001ec7983 */ /* 0x000ea20000300800 */
[----:B------:R-:W-:Y:S02]  /*840d0*/  ISETP.LT.AND P2, PT, R203, c[0x0][0x178], !P4 ;  /* 0x00005e00cb007a0c */ /* 0x000fe40006741270 */
[----:B------:R-:W-:Y:S02]  /*840e0*/  ISETP.LT.AND P5, PT, R99, c[0x0][0x178], !P4 ;  /* 0x00005e0063007a0c */ /* 0x000fe400067a1270 */
[----:B------:R-:W-:Y:S02]  /*840f0*/  ISETP.LT.AND P6, PT, R179, c[0x0][0x178], !P4 ;  /* 0x00005e00b3007a0c */ /* 0x000fe400067c1270 */
[----:B------:R-:W-:Y:S01]  /*84100*/  IADD3 R224, R98, 0x14, RZ ;  /* 0x0000001462e07810 */ /* 0x000fe20007ffe0ff */
[C---:B------:R-:W-:Y:S01]  /*84110*/  IMAD.WIDE R226, R0.reuse, 0x4, R222 ;  /* 0x0000000400e27825 */ /* 0x040fe200078e02de */
[----:B------:R-:W-:Y:S01]  /*84120*/  ISETP.LT.AND P3, PT, R147, c[0x0][0x178], !P4 ;  /* 0x00005e0093007a0c */ /* 0x000fe20006761270 */
[----:B---3--:R1:W-:Y:S04]  /*84130*/  @P0 STG.E [R2.64], R242 ;  /* 0x000000f202000986 */ /* 0x0083e8000c101904 */
[----:B-1----:R-:W3:Y:S01]  /*84140*/  LDL.LU R242, [R1+0x44] ;  /* 0x0000440001f27983 */ /* 0x002ee20000300800 */
[----:B------:R-:W-:Y:S01]  /*84150*/  IMAD.WIDE R2, R0, 0x4, R4 ;  /* 0x0000000400027825 */ /* 0x000fe200078e0204 */
[----:B------:R-:W-:-:S02]  /*84160*/  ISETP.GE.AND P0, PT, R224, c[0x0][0x17c], PT ;  /* 0x00005f00e0007a0c */ /* 0x000fc40003f06270 */
[----:B------:R-:W3:Y:S01]  /*84170*/  LDL.LU R251, [R1+0xca0] ;  /* 0x000ca00001fb7983 */ /* 0x000ee20000300800 */
[----:B------:R-:W-:-:S03]  /*84180*/  IMAD.WIDE R224, R0, 0x4, R220 ;  /* 0x0000000400e07825 */ /* 0x000fc600078e02dc */
[----:B------:R-:W3:Y:S04]  /*84190*/  LDL.LU R231, [R1+0xc70] ;  /* 0x000c700001e77983 */ /* 0x000ee80000300800 */
[----:B----4-:R1:W-:Y:S04]  /*841a0*/  @P2 STG.E [R226.64], R230 ;  /* 0x000000e6e2002986 */ /* 0x0103e8000c101904 */
[----:B------:R4:W-:Y:S04]  /*841b0*/  @P5 STG.E [R2.64], R237 ;  /* 0x000000ed02005986 */ /* 0x0009e8000c101904 */
[----:B------:R2:W-:Y:S01]  /*841c0*/  @P6 STG.E [R224.64], R249 ;  /* 0x000000f9e0006986 */ /* 0x0005e2000c101904 */
[----:B-1----:R-:W-:-:S03]  /*841d0*/  IMAD.WIDE R226, R0, 0x4, R218 ;  /* 0x0000000400e27825 */ /* 0x002fc600078e02da */
[----:B----4-:R-:W4:Y:S04]  /*841e0*/  LDL.LU R237, [R1+0xc50] ;  /* 0x000c500001ed7983 */ /* 0x010f280000300800 */
[----:B--2---:R-:W2:Y:S04]  /*841f0*/  LDL.LU R249, [R1+0xb70] ;  /* 0x000b700001f97983 */ /* 0x004ea80000300800 */
[----:B------:R1:W-:Y:S04]  /*84200*/  @P3 STG.E [R226.64], R240 ;  /* 0x000000f0e2003986 */ /* 0x0003e8000c101904 */
[----:B------:R-:W2:Y:S04]  /*84210*/  LDL.LU R238, [R1+0x870] ;  /* 0x0008700001ee7983 */ /* 0x000ea80000300800 */
[----:B-1----:R-:W2:Y:S01]  /*84220*/  LDL.LU R240, [R1+0x620] ;  /* 0x0006200001f07983 */ /* 0x002ea20000300800 */
[----:B------:R-:W-:-:S02]  /*84230*/  ISETP.LT.AND P1, PT, R115, c[0x0][0x178], !P4 ;  /* 0x00005e0073007a0c */ /* 0x000fc40006721270 */
[----:B------:R-:W-:Y:S02]  /*84240*/  ISETP.LT.AND P2, PT, R131, c[0x0][0x178], !P4 ;  /* 0x00005e0083007a0c */ /* 0x000fe40006741270 */
[----:B------:R-:W-:Y:S01]  /*84250*/  ISETP.LT.AND P4, PT, R167, c[0x0][0x178], !P4 ;  /* 0x00005e00a7007a0c */ /* 0x000fe20006781270 */
[----:B------:R-:W-:-:S04]  /*84260*/  IMAD.WIDE R2, R0, 0x4, R10 ;  /* 0x0000000400027825 */ /* 0x000fc800078e020a */
[----:B------:R-:W-:-:S04]  /*84270*/  IMAD.WIDE R224, R0, 0x4, R8 ;  /* 0x0000000400e07825 */ /* 0x000fc800078e0208 */
[----:B------:R-:W-:Y:S01]  /*84280*/  IMAD.WIDE R226, R0, 0x4, R6 ;  /* 0x0000000400e27825 */ /* 0x000fe200078e0206 */
[----:B------:R1:W-:Y:S04]  /*84290*/  @P1 STG.E [R2.64], R248 ;  /* 0x000000f802001986 */ /* 0x0003e8000c101904 */
[----:B------:R1:W-:Y:S04]  /*842a0*/  @P2 STG.E [R224.64], R236 ;  /* 0x000000ece0002986 */ /* 0x0003e8000c101904 */
[----:B-1----:R-:W2:Y:S01]  /*842b0*/  LDL.LU R248, [R1+0x110] ;  /* 0x0001100001f87983 */ /* 0x002ea20000300800 */
[----:B------:R-:W-:-:S02]  /*842c0*/  ISETP.LT.AND P6, PT, R178, c[0x0][0x178], !P0 ;  /* 0x00005e00b2007a0c */ /* 0x000fc400047c1270 */
[----:B------:R-:W-:Y:S02]  /*842d0*/  ISETP.LT.AND P5, PT, R203, c[0x0][0x178], !P0 ;  /* 0x00005e00cb007a0c */ /* 0x000fe400047a1270 */
[----:B------:R-:W-:Y:S02]  /*842e0*/  IADD3 R228, R0, c[0x0][0x198], RZ ;  /* 0x0000660000e47a10 */ /* 0x000fe40007ffe0ff */
[----:B------:R-:W-:Y:S02]  /*842f0*/  ISETP.LT.AND P3, PT, R99, c[0x0][0x178], !P0 ;  /* 0x00005e0063007a0c */ /* 0x000fe40004761270 */
[----:B------:R-:W-:Y:S01]  /*84300*/  ISETP.LT.AND P1, PT, R179, c[0x0][0x178], !P0 ;  /* 0x00005e00b3007a0c */ /* 0x000fe20004721270 */
[----:B------:R-:W-:-:S04]  /*84310*/  IMAD.WIDE R2, R228, 0x4, R216 ;  /* 0x00000004e4027825 */ /* 0x000fc800078e02d8 */
[----:B------:R-:W-:Y:S01]  /*84320*/  IMAD.WIDE R224, R228, 0x4, R222 ;  /* 0x00000004e4e07825 */ /* 0x000fe200078e02de */
[----:B---3--:R1:W-:Y:S04]  /*84330*/  @P4 STG.E [R226.64], R242 ;  /* 0x000000f2e2004986 */ /* 0x0083e8000c101904 */
[----:B-1----:R-:W3:Y:S04]  /*84340*/  LDL.LU R242, [R1+0xd0] ;  /* 0x0000d00001f27983 */ /* 0x002ee80000300800 */
[----:B------:R-:W3:Y:S01]  /*84350*/  LDL.LU R250, [R1+0xca4] ;  /* 0x000ca40001fa7983 */ /* 0x000ee20000300800 */
[----:B------:R-:W-:-:S03]  /*84360*/  ISETP.LT.AND P4, PT, R147, c[0x0][0x178], !P0 ;  /* 0x00005e0093007a0c */ /* 0x000fc60004781270 */
[----:B------:R1:W-:Y:S01]  /*84370*/  @P6 STG.E [R2.64], R251 ;  /* 0x000000fb02006986 */ /* 0x0003e2000c101904 */
[----:B------:R-:W-:-:S03]  /*84380*/  IMAD.WIDE R226, R228, 0x4, R220 ;  /* 0x00000004e4e27825 */ /* 0x000fc600078e02dc */
[----:B------:R4:W-:Y:S01]  /*84390*/  @P5 STG.E [R224.64], R231 ;  /* 0x000000e7e0005986 */ /* 0x0009e2000c101904 */
[----:B------:R-:W-:-:S03]  /*843a0*/  ISETP.LT.AND P5, PT, R115, c[0x0][0x178], !P0 ;  /* 0x00005e0073007a0c */ /* 0x000fc600047a1270 */
[----:B------:R-:W3:Y:S01]  /*843b0*/  LDL.LU R230, [R1+0xc74] ;  /* 0x000c740001e67983 */ /* 0x000ee20000300800 */
[----:B-1----:R-:W-:-:S03]  /*843c0*/  IMAD.WIDE R2, R228, 0x4, R4 ;  /* 0x00000004e4027825 */ /* 0x002fc600078e0204 */
[----:B------:R-:W3:Y:S04]  /*843d0*/  LDL.LU R236, [R1+0x874] ;  /* 0x0008740001ec7983 */ /* 0x000ee80000300800 */
[----:B----4-:R1:W-:Y:S01]  /*843e0*/  @P3 STG.E [R2.64], R237 ;  /* 0x000000ed02003986 */ /* 0x0103e2000c101904 */
[----:B------:R-:W-:-:S03]  /*843f0*/  IMAD.WIDE R224, R228, 0x4, R10 ;  /* 0x00000004e4e07825 */ /* 0x000fc600078e020a */
[----:B--2---:R2:W-:Y:S04]  /*84400*/  @P1 STG.E [R226.64], R249 ;  /* 0x000000f9e2001986 */ /* 0x0045e8000c101904 */
[----:B-1----:R-:W4:Y:S01]  /*84410*/  LDL.LU R237, [R1+0xc54] ;  /* 0x000c540001ed7983 */ /* 0x002f220000300800 */
[----:B------:R-:W-:-:S03]  /*84420*/  IMAD.WIDE R2, R228, 0x4, R218 ;  /* 0x00000004e4027825 */ /* 0x000fc600078e02da */
[----:B--2---:R-:W2:Y:S04]  /*84430*/  LDL.LU R249, [R1+0xb74] ;  /* 0x000b740001f97983 */ /* 0x004ea80000300800 */
[----:B------:R-:W-:Y:S04]  /*84440*/  @P4 STG.E [R2.64], R238 ;  /* 0x000000ee02004986 */ /* 0x000fe8000c101904 */
[----:B------:R1:W-:Y:S04]  /*84450*/  @P5 STG.E [R224.64], R240 ;  /* 0x000000f0e0005986 */ /* 0x0003e8000c101904 */
[----:B-1----:R-:W2:Y:S01]  /*84460*/  LDL.LU R240, [R1+0x624] ;  /* 0x0006240001f07983 */ /* 0x002ea20000300800 */
[----:B------:R-:W-:-:S02]  /*84470*/  ISETP.LT.AND P6, PT, R131, c[0x0][0x178], !P0 ;  /* 0x00005e0083007a0c */ /* 0x000fc400047c1270 */
[----:B------:R-:W-:Y:S01]  /*84480*/  ISETP.LT.AND P0, PT, R167, c[0x0][0x178], !P0 ;  /* 0x00005e00a7007a0c */ /* 0x000fe20004701270 */
[----:B------:R-:W-:Y:S01]  /*84490*/  IMAD.WIDE R226, R228, 0x4, R8 ;  /* 0x00000004e4e27825 */ /* 0x000fe200078e0208 */
[----:B------:R-:W-:-:S03]  /*844a0*/  IADD3 R229, R98, 0x15, RZ ;  /* 0x0000001562e57810 */ /* 0x000fc60007ffe0ff */
[----:B------:R-:W-:Y:S01]  /*844b0*/  IMAD.WIDE R2, R228, 0x4, R6 ;  /* 0x00000004e4027825 */ /* 0x000fe200078e0206 */
[----:B------:R-:W-:-:S05]  /*844c0*/  ISETP.GE.AND P2, PT, R229, c[0x0][0x17c], PT ;  /* 0x00005f00e5007a0c */ /* 0x000fca0003f46270 */
[----:B------:R1:W-:Y:S01]  /*844d0*/  @P6 STG.E [R226.64], R248 ;  /* 0x000000f8e2006986 */ /* 0x0003e2000c101904 */
[----:B------:R-:W-:Y:S02]  /*844e0*/  ISETP.LT.AND P1, PT, R178, c[0x0][0x178], !P2 ;  /* 0x00005e00b2007a0c */ /* 0x000fe40005721270 */
[----:B------:R-:W-:Y:S01]  /*844f0*/  IADD3 R0, R228, c[0x0][0x198], RZ ;  /* 0x00006600e4007a10 */ /* 0x000fe20007ffe0ff */
[----:B-1----:R-:W2:Y:S04]  /*84500*/  LDL.LU R248, [R1+0x114] ;  /* 0x0001140001f87983 */ /* 0x002ea80000300800 */
[C---:B------:R-:W-:Y:S01]  /*84510*/  IMAD.WIDE R224, R0.reuse, 0x4, R216 ;  /* 0x0000000400e07825 */ /* 0x040fe200078e02d8 */
[----:B------:R-:W-:Y:S02]  /*84520*/  ISETP.LT.AND P3, PT, R203, c[0x0][0x178], !P2 ;  /* 0x00005e00cb007a0c */ /* 0x000fe40005761270 */
[----:B------:R-:W-:Y:S01]  /*84530*/  ISETP.LT.AND P5, PT, R179, c[0x0][0x178], !P2 ;  /* 0x00005e00b3007a0c */ /* 0x000fe200057a1270 */
[C---:B------:R-:W-:Y:S01]  /*84540*/  IMAD.WIDE R226, R0.reuse, 0x4, R222 ;  /* 0x0000000400e27825 */ /* 0x040fe200078e02de */
[----:B------:R-:W-:Y:S01]  /*84550*/  ISETP.LT.AND P6, PT, R147, c[0x0][0x178], !P2 ;  /* 0x00005e0093007a0c */ /* 0x000fe200057c1270 */
[----:B---3--:R1:W-:Y:S04]  /*84560*/  @P0 STG.E [R2.64], R242 ;  /* 0x000000f202000986 */ /* 0x0083e8000c101904 */
[----:B-1----:R-:W3:Y:S04]  /*84570*/  LDL.LU R242, [R1+0xd4] ;  /* 0x0000d40001f27983 */ /* 0x002ee80000300800 */
[----:B------:R-:W3:Y:S04]  /*84580*/  LDL.LU R244, [R1+0xcd0] ;  /* 0x000cd00001f47983 */ /* 0x000ee80000300800 */
[----:B------:R1:W-:Y:S04]  /*84590*/  @P1 STG.E [R224.64], R250 ;  /* 0x000000fae0001986 */ /* 0x0003e8000c101904 */
[----:B------:R-:W3:Y:S04]  /*845a0*/  LDL.LU R239, [R1+0xcc0] ;  /* 0x000cc00001ef7983 */ /* 0x000ee80000300800 */
[----:B-1----:R-:W3:Y:S01]  /*845b0*/  LDL.LU R250, [R1+0xcb0] ;  /* 0x000cb00001fa7983 */ /* 0x002ee20000300800 */
[----:B------:R-:W-:Y:S01]  /*845c0*/  ISETP.LT.AND P0, PT, R99, c[0x0][0x178], !P2 ;  /* 0x00005e0063007a0c */ /* 0x000fe20005701270 */
[----:B------:R-:W-:Y:S01]  /*845d0*/  IMAD.WIDE R224, R0, 0x4, R4 ;  /* 0x0000000400e07825 */ /* 0x000fe200078e0204 */
[----:B------:R-:W-:Y:S01]  /*845e0*/  IADD3 R2, R98, 0x16, RZ ;  /* 0x0000001662027810 */ /* 0x000fe20007ffe0ff */
[----:B------:R1:W-:Y:S01]  /*845f0*/  @P3 STG.E [R226.64], R230 ;  /* 0x000000e6e2003986 */ /* 0x0003e2000c101904 */
[----:B------:R-:W-:-:S02]  /*84600*/  ISETP.LT.AND P3, PT, R115, c[0x0][0x178], !P2 ;  /* 0x00005e0073007a0c */ /* 0x000fc40005761270 */
[----:B------:R-:W-:Y:S01]  /*84610*/  ISETP.GE.AND P4, PT, R2, c[0x0][0x17c], PT ;  /* 0x00005f0002007a0c */ /* 0x000fe20003f86270 */
[C---:B------:R-:W-:Y:S01]  /*84620*/  IMAD.WIDE R2, R0.reuse, 0x4, R218 ;  /* 0x0000000400027825 */ /* 0x040fe200078e02da */
[----:B------:R-:W3:Y:S03]  /*84630*/  LDL.LU R251, [R1+0xc90] ;  /* 0x000c900001fb7983 */ /* 0x000ee60000300800 */
[C---:B-1----:R-:W-:Y:S02]  /*84640*/  IMAD.WIDE R226, R0.reuse, 0x4, R220 ;  /* 0x0000000400e27825 */ /* 0x042fe400078e02dc */
[----:B----4-:R-:W-:Y:S04]  /*84650*/  @P0 STG.E [R224.64], R237 ;  /* 0x000000ede0000986 */ /* 0x010fe8000c101904 */
[----:B--2---:R1:W-:Y:S04]  /*84660*/  @P5 STG.E [R226.64], R249 ;  /* 0x000000f9e2005986 */ /* 0x0043e8000c101904 */
[----:B------:R2:W-:Y:S01]  /*84670*/  @P6 STG.E [R2.64], R236 ;  /* 0x000000ec02006986 */ /* 0x0005e2000c101904 */
[----:B-1----:R-:W-:-:S03]  /*84680*/  IMAD.WIDE R226, R0, 0x4, R10 ;  /* 0x0000000400e27825 */ /* 0x002fc600078e020a */
[----:B--2---:R-:W2:Y:S04]  /*84690*/  LDL.LU R236, [R1+0xc60] ;  /* 0x000c600001ec7983 */ /* 0x004ea80000300800 */
[----:B------:R1:W-:Y:S04]  /*846a0*/  @P3 STG.E [R226.64], R240 ;  /* 0x000000f0e2003986 */ /* 0x0003e8000c101904 */
[----:B-1----:R-:W4:Y:S04]  /*846b0*/  LDL.LU R240, [R1+0xc30] ;  /* 0x000c300001f07983 */ /* 0x002f280000300800 */
[----:B------:R-:W4:Y:S04]  /*846c0*/  LDL.LU R231, [R1+0xb60] ;  /* 0x000b600001e77983 */ /* 0x000f280000300800 */
[----:B------:R-:W4:Y:S04]  /*846d0*/  LDL.LU R238, [R1+0x850] ;  /* 0x0008500001ee7983 */ /* 0x000f280000300800 */
[----:B------:R-:W4:Y:S04]  /*846e0*/  LDL.LU R237, [R1+0xcd4] ;  /* 0x000cd40001ed7983 */ /* 0x000f280000300800 */
[----:B------:R-:W4:Y:S01]  /*846f0*/  LDL.LU R249, [R1+0xcc4] ;  /* 0x000cc40001f97983 */ /* 0x000f220000300800 */
[----:B------:R-:W-:-:S02]  /*84700*/  ISETP.LT.AND P1, PT, R131, c[0x0][0x178], !P2 ;  /* 0x00005e0083007a0c */ /* 0x000fc40005721270 */
[----:B------:R-:W-:Y:S01]  /*84710*/  ISETP.LT.AND P2, PT, R167, c[0x0][0x178], !P2 ;  /* 0x00005e00a7007a0c */ /* 0x000fe20005741270 */
[----:B------:R-:W-:Y:S01]  /*84720*/  IMAD.WIDE R224, R0, 0x4, R8 ;  /* 0x0000000400e07825 */ /* 0x000fe200078e0208 */
[----:B------:R-:W-:Y:S01]  /*84730*/  ISETP.LT.AND P0, PT, R178, c[0x0][0x178], !P4 ;  /* 0x00005e00b2007a0c */ /* 0x000fe20006701270 */
[----:B------:R-:W4:Y:S02]  /*84740*/  LDL.LU R230, [R1+0xc94] ;  /* 0x000c940001e67983 */ /* 0x000f240000300800 */
[C---:B------:R-:W-:Y:S01]  /*84750*/  IMAD.WIDE R2, R0.reuse, 0x4, R6 ;  /* 0x0000000400027825 */ /* 0x040fe200078e0206 */
[----:B------:R-:W-:Y:S02]  /*84760*/  IADD3 R0, R0, c[0x0][0x198], RZ ;  /* 0x0000660000007a10 */ /* 0x000fe40007ffe0ff */
[----:B------:R-:W-:-:S03]  /*84770*/  ISETP.LT.AND P5, PT, R99, c[0x0][0x178], !P4 ;  /* 0x00005e0063007a0c */ /* 0x000fc600067a1270 */
[----:B------:R1:W-:Y:S01]  /*84780*/  @P1 STG.E [R224.64], R248 ;  /* 0x000000f8e0001986 */ /* 0x0003e2000c101904 */
[----:B------:R-:W-:Y:S01]  /*84790*/  ISETP.LT.AND P1, PT, R203, c[0x0][0x178], !P4 ;  /* 0x00005e00cb007a0c */ /* 0x000fe20006721270 */
[----:B------:R-:W-:Y:S02]  /*847a0*/  IMAD.WIDE R226, R0, 0x4, R222 ;  /* 0x0000000400e27825 */ /* 0x000fe400078e02de */
[----:B-1----:R-:W4:Y:S01]  /*847b0*/  LDL.LU R248, [R1+0xb64] ;  /* 0x000b640001f87983 */ /* 0x002f220000300800 */
[----:B------:R-:W-:Y:S02]  /*847c0*/  ISETP.LT.AND P6, PT, R179, c[0x0][0x178], !P4 ;  /* 0x00005e00b3007a0c */ /* 0x000fe400067c1270 */
[----:B------:R-:W-:Y:S02]  /*847d0*/  IADD3 R224, R98, 0x17, RZ ;  /* 0x0000001762e07810 */ /* 0x000fe40007ffe0ff */
[----:B------:R-:W-:Y:S02]  /*847e0*/  ISETP.LT.AND P3, PT, R147, c[0x0][0x178], !P4 ;  /* 0x00005e0093007a0c */ /* 0x000fe40006761270 */
[C---:B------:R-:W-:Y:S01]  /*847f0*/  IADD3 R228, R0.reuse, c[0x0][0x198], RZ ;  /* 0x0000660000e47a10 */ /* 0x040fe20007ffe0ff */
[----:B---3--:R1:W-:Y:S02]  /*84800*/  @P2 STG.E [R2.64], R242 ;  /* 0x000000f202002986 */ /* 0x0083e4000c101904 */
[----:B-1----:R-:W-:-:S02]  /*84810*/  IMAD.WIDE R2, R0, 0x4, R216 ;  /* 0x0000000400027825 */ /* 0x002fc400078e02d8 */
[----:B------:R-:W3:Y:S04]  /*84820*/  LDL.LU R242, [R1+0x854] ;  /* 0x0008540001f27983 */ /* 0x000ee80000300800 */
[----:B------:R1:W-:Y:S04]  /*84830*/  @P0 STG.E [R2.64], R244 ;  /* 0x000000f402000986 */ /* 0x0003e8000c101904 */
[----:B------:R-:W-:Y:S01]  /*84840*/  @P1 STG.E [R226.64], R239 ;  /* 0x000000efe2001986 */ /* 0x000fe2000c101904 */
[----:B-1----:R-:W-:-:S05]  /*84850*/  IMAD.WIDE R2, R0, 0x4, R4 ;  /* 0x0000000400027825 */ /* 0x002fca00078e0204 */
[----:B------:R1:W-:Y:S04]  /*84860*/  @P5 STG.E [R2.64], R250 ;  /* 0x000000fa02005986 */ /* 0x0003e8000c101904 */
[----:B-1----:R-:W3:Y:S01]  /*84870*/  LDL.LU R250, [R1+0xcb4] ;  /* 0x000cb40001fa7983 */ /* 0x002ee20000300800 */
[----:B------:R-:W-:Y:S01]  /*84880*/  ISETP.GE.AND P0, PT, R224, c[0x0][0x17c], PT ;  /* 0x00005f00e0007a0c */ /* 0x000fe20003f06270 */
[C---:B------:R-:W-:Y:S01]  /*84890*/  IMAD.WIDE R224, R0.reuse, 0x4, R220 ;  /* 0x0000000400e07825 */ /* 0x040fe200078e02dc */
[----:B------:R-:W-:Y:S02]  /*848a0*/  ISETP.LT.AND P2, PT, R115, c[0x0][0x178], !P4 ;  /* 0x00005e0073007a0c */ /* 0x000fe40006741270 */
[----:B------:R-:W-:Y:S01]  /*848b0*/  ISETP.LT.AND P1, PT, R131, c[0x0][0x178], !P4 ;  /* 0x00005e0083007a0c */ /* 0x000fe20006721270 */
[----:B------:R-:W-:Y:S01]  /*848c0*/  IMAD.WIDE R226, R0, 0x4, R218 ;  /* 0x0000000400e27825 */ /* 0x000fe200078e02da */
[----:B------:R1:W-:Y:S01]  /*848d0*/  @P6 STG.E [R224.64], R251 ;  /* 0x000000fbe0006986 */ /* 0x0003e2000c101904 */
[----:B------:R-:W-:-:S02]  /*848e0*/  ISETP.LT.AND P4, PT, R167, c[0x0][0x178], !P4 ;  /* 0x00005e00a7007a0c */ /* 0x000fc40006781270 */
[----:B------:R-:W-:Y:S01]  /*848f0*/  ISETP.LT.AND P6, PT, R178, c[0x0][0x178], !P0 ;  /* 0x00005e00b2007a0c */ /* 0x000fe200047c1270 */
[C---:B------:R-:W-:Y:S01]  /*84900*/  IMAD.WIDE R2, R0.reuse, 0x4, R10 ;  /* 0x0000000400027825 */ /* 0x040fe200078e020a */
[----:B--2---:R2:W-:Y:S01]  /*84910*/  @P3 STG.E [R226.64], R236 ;  /* 0x000000ece2003986 */ /* 0x0045e2000c101904 */
[----:B------:R-:W-:Y:S02]  /*84920*/  ISETP.LT.AND P5, PT, R203, c[0x0][0x178], !P0 ;  /* 0x00005e00cb007a0c */ /* 0x000fe400047a1270 */
[C---:B-1----:R-:W-:Y:S01]  /*84930*/  IMAD.WIDE R224, R0.reuse, 0x4, R8 ;  /* 0x0000000400e07825 */ /* 0x042fe200078e0208 */
[----:B--2---:R-:W2:Y:S03]  /*84940*/  LDL.LU R236, [R1+0xc64] ;  /* 0x000c640001ec7983 */ /* 0x004ea60000300800 */
[----:B------:R-:W-:Y:S01]  /*84950*/  IMAD.WIDE R226, R0, 0x4, R6 ;  /* 0x0000000400e27825 */ /* 0x000fe200078e0206 */
[----:B----4-:R1:W-:Y:S04]  /*84960*/  @P2 STG.E [R2.64], R240 ;  /* 0x000000f002002986 */ /* 0x0103e8000c101904 */
[----:B------:R4:W-:Y:S04]  /*84970*/  @P1 STG.E [R224.64], R231 ;  /* 0x000000e7e0001986 */ /* 0x0009e8000c101904 */
[----:B------:R-:W-:Y:S04]  /*84980*/  @P4 STG.E [R226.64], R238 ;  /* 0x000000eee2004986 */ /* 0x000fe8000c101904 */
[----:B-1----:R-:W2:Y:S01]  /*84990*/  LDL.LU R240, [R1+0xc34] ;  /* 0x000c340001f07983 */ /* 0x002ea20000300800 */
[----:B------:R-:W-:-:S04]  /*849a0*/  IMAD.WIDE R2, R228, 0x4, R216 ;  /* 0x00000004e4027825 */ /* 0x000fc800078e02d8 */
[C---:B----4-:R-:W-:Y:S01]  /*849b0*/  IMAD.WIDE R224, R228.reuse, 0x4, R222 ;  /* 0x00000004e4e07825 */ /* 0x050fe200078e02de */
[----:B------:R1:W-:Y:S04]  /*849c0*/  @P6 STG.E [R2.64], R237 ;  /* 0x000000ed02006986 */ /* 0x0003e8000c101904 */
[----:B------:R4:W-:Y:S04]  /*849d0*/  @P5 STG.E [R224.64], R249 ;  /* 0x000000f9e0005986 */ /* 0x0009e8000c101904 */
[----:B-1----:R-:W2:Y:S04]  /*849e0*/  LDL.LU R237, [R1+0xc18] ;  /* 0x000c180001ed7983 */ /* 0x002ea80000300800 */
[----:B----4-:R-:W4:Y:S01]  /*849f0*/  LDL.LU R249, [R1+0x958] ;  /* 0x0009580001f97983 */ /* 0x010f220000300800 */
[----:B------:R-:W-:Y:S01]  /*84a00*/  ISETP.LT.AND P3, PT, R99, c[0x0][0x178], !P0 ;  /* 0x00005e0063007a0c */ /* 0x000fe20004761270 */
[----:B------:R-:W-:-:S02]  /*84a10*/  IMAD.WIDE R2, R228, 0x4, R4 ;  /* 0x00000004e4027825 */ /* 0x000fc400078e0204 */
[----:B------:R-:W4:Y:S04]  /*84a20*/  LDL.LU R231, [R1+0x6e8] ;  /* 0x0006e80001e77983 */ /* 0x000f280000300800 */
[----:B------:R-:W4:Y:S01]  /*84a30*/  LDL.LU R238, [R1+0x138] ;  /* 0x0001380001ee7983 */ /* 0x000f220000300800 */
[----:B------:R-:W-:Y:S02]  /*84a40*/  ISETP.LT.AND P2, PT, R179, c[0x0][0x178], !P0 ;  /* 0x00005e00b3007a0c */ /* 0x000fe40004741270 */
[----:B------:R-:W-:Y:S02]  /*84a50*/  ISETP.LT.AND P4, PT, R147, c[0x0][0x178], !P0 ;  /* 0x00005e0093007a0c */ /* 0x000fe40004781270 */
[----:B------:R-:W-:Y:S01]  /*84a60*/  IADD3 R229, R98, 0x18, RZ ;  /* 0x0000001862e57810 */ /* 0x000fe20007ffe0ff */
[----:B------:R-:W-:Y:S01]  /*84a70*/  IMAD.WIDE R226, R228, 0x4, R220 ;  /* 0x00000004e4e27825 */ /* 0x000fe200078e02dc */
[----:B------:R-:W-:-:S02]  /*84a80*/  ISETP.LT.AND P5, PT, R115, c[0x0][0x178], !P0 ;  /* 0x00005e0073007a0c */ /* 0x000fc400047a1270 */
[----:B------:R-:W-:Y:S02]  /*84a90*/  ISETP.GE.AND P1, PT, R229, c[0x0][0x17c], PT ;  /* 0x00005f00e5007a0c */ /* 0x000fe40003f26270 */
[----:B------:R-:W-:Y:S02]  /*84aa0*/  ISETP.LT.AND P6, PT, R131, c[0x0][0x178], !P0 ;  /* 0x00005e0083007a0c */ /* 0x000fe400047c1270 */
[----:B------:R-:W-:Y:S01]  /*84ab0*/  ISETP.LT.AND P0, PT, R167, c[0x0][0x178], !P0 ;  /* 0x00005e00a7007a0c */ /* 0x000fe20004701270 */
[C---:B------:R-:W-:Y:S01]  /*84ac0*/  IMAD.WIDE R224, R228.reuse, 0x4, R10 ;  /* 0x00000004e4e07825 */ /* 0x040fe200078e020a */
[C---:B------:R-:W-:Y:S01]  /*84ad0*/  IADD3 R0, R228.reuse, c[0x0][0x198], RZ ;  /* 0x00006600e4007a10 */ /* 0x040fe20007ffe0ff */
[----:B---3--:R1:W-:Y:S04]  /*84ae0*/  @P3 STG.E [R2.64], R250 ;  /* 0x000000fa02003986 */ /* 0x0083e8000c101904 */
[----:B-1----:R-:W3:Y:S01]  /*84af0*/  LDL.LU R250, [R1+0x68] ;  /* 0x0000680001fa7983 */ /* 0x002ee20000300800 */
[----:B------:R-:W-:-:S03]  /*84b00*/  IMAD.WIDE R2, R228, 0x4, R218 ;  /* 0x00000004e4027825 */ /* 0x000fc600078e02da */
[----:B------:R1:W-:Y:S01]  /*84b10*/  @P2 STG.E [R226.64], R230 ;  /* 0x000000e6e2002986 */ /* 0x0003e2000c101904 */
[----:B------:R-:W-:Y:S02]  /*84b20*/  ISETP.LT.AND P2, PT, R178, c[0x0][0x178], !P1 ;  /* 0x00005e00b2007a0c */ /* 0x000fe40004f41270 */
[----:B------:R-:W-:Y:S01]  /*84b30*/  ISETP.LT.AND P3, PT, R203, c[0x0][0x178], !P1 ;  /* 0x00005e00cb007a0c */ /* 0x000fe20004f61270 */
[----:B--2---:R2:W-:Y:S01]  /*84b40*/  @P4 STG.E [R2.64], R236 ;  /* 0x000000ec02004986 */ /* 0x0045e2000c101904 */
[----:B-1----:R-:W-:-:S03]  /*84b50*/  IMAD.WIDE R226, R228, 0x4, R8 ;  /* 0x00000004e4e27825 */ /* 0x002fc600078e0208 */
[----:B------:R-:W3:Y:S01]  /*84b60*/  LDL.LU R230, [R1+0x28] ;  /* 0x0000280001e67983 */ /* 0x000ee20000300800 */
[----:B--2---:R-:W-:-:S03]  /*84b70*/  IMAD.WIDE R2, R228, 0x4, R6 ;  /* 0x00000004e4027825 */ /* 0x004fc600078e0206 */
[----:B------:R-:W2:Y:S04]  /*84b80*/  LDL.LU R236, [R1+0x6ec] ;  /* 0x0006ec0001ec7983 */ /* 0x000ea80000300800 */
[----:B------:R1:W-:Y:S04]  /*84b90*/  @P5 STG.E [R224.64], R240 ;  /* 0x000000f0e0005986 */ /* 0x0003e8000c101904 */
[----:B------:R1:W-:Y:S04]  /*84ba0*/  @P6 STG.E [R226.64], R248 ;  /* 0x000000f8e2006986 */ /* 0x0003e8000c101904 */
[----:B------:R1:W-:Y:S02]  /*84bb0*/  @P0 STG.E [R2.64], R242 ;  /* 0x000000f202000986 */ /* 0x0003e4000c101904 */
[----:B-1----:R-:W-:-:S04]  /*84bc0*/  IMAD.WIDE R224, R0, 0x4, R216 ;  /* 0x0000000400e07825 */ /* 0x002fc800078e02d8 */
[----:B------:R-:W-:Y:S01]  /*84bd0*/  IMAD.WIDE R226, R0, 0x4, R222 ;  /* 0x0000000400e27825 */ /* 0x000fe200078e02de */
[----:B------:R1:W-:Y:S04]  /*84be0*/  @P2 STG.E [R224.64], R237 ;  /* 0x000000ede0002986 */ /* 0x0003e8000c101904 */
[----:B------:R-:W2:Y:S04]  /*84bf0*/  LDL.LU R242, [R1+0x13c] ;  /* 0x00013c0001f27983 */ /* 0x000ea80000300800 */
[----:B------:R-:W2:Y:S04]  /*84c00*/  LDL.LU R240, [R1+0x6c] ;  /* 0x00006c0001f07983 */ /* 0x000ea80000300800 */
[----:B------:R-:W2:Y:S04]  /*84c10*/  LDL.LU R248, [R1+0x2c] ;  /* 0x00002c0001f87983 */ /* 0x000ea80000300800 */
[----:B-1----:R-:W2:Y:S04]  /*84c20*/  LDL.LU R237, [R1+0xc1c] ;  /* 0x000c1c0001ed7983 */ /* 0x002ea80000300800 */
[----:B----4-:R1:W-:Y:S04]  /*84c30*/  @P3 STG.E [R226.64], R249 ;  /* 0x000000f9e2003986 */ /* 0x0103e8000c101904 */
[----:B-1----:R-:W4:Y:S01]  /*84c40*/  LDL.LU R249, [R1+0x95c] ;  /* 0x00095c0001f97983 */ /* 0x002f220000300800 */
[----:B------:R-:W-:-:S02]  /*84c50*/  ISETP.LT.AND P0, PT, R99, c[0x0][0x178], !P1 ;  /* 0x00005e0063007a0c */ /* 0x000fc40004f01270 */
[----:B------:R-:W-:Y:S02]  /*84c60*/  ISETP.LT.AND P5, PT, R179, c[0x0][0x178], !P1 ;  /* 0x00005e00b3007a0c */ /* 0x000fe40004fa1270 */
[----:B------:R-:W-:Y:S02]  /*84c70*/  ISETP.LT.AND P6, PT, R147, c[0x0][0x178], !P1 ;  /* 0x00005e0093007a0c */ /* 0x000fe40004fc1270 */
[----:B------:R-:W-:Y:S01]  /*84c80*/  IADD3 R2, R98, 0x19, RZ ;  /* 0x0000001962027810 */ /* 0x000fe20007ffe0ff */
[----:B------:R-:W-:-:S03]  /*84c90*/  IMAD.WIDE R224, R0, 0x4, R4 ;  /* 0x0000000400e07825 */ /* 0x000fc600078e0204 */
[----:B------:R-:W-:Y:S01]  /*84ca0*/  ISETP.GE.AND P4, PT, R2, c[0x0][0x17c], PT ;  /* 0x00005f0002007a0c */ /* 0x000fe20003f86270 */
[----:B------:R-:W-:-:S04]  /*84cb0*/  IMAD.WIDE R226, R0, 0x4, R220 ;  /* 0x0000000400e27825 */ /* 0x000fc800078e02dc */
[----:B------:R-:W-:Y:S01]  /*84cc0*/  IMAD.WIDE R2, R0, 0x4, R218 ;  /* 0x0000000400027825 */ /* 0x000fe200078e02da */
[----:B------:R1:W-:Y:S04]  /*84cd0*/  @P0 STG.E [R224.64], R231 ;  /* 0x000000e7e0000986 */ /* 0x0003e8000c101904 */
[----:B------:R1:W-:Y:S01]  /*84ce0*/  @P5 STG.E [R226.64], R238 ;  /* 0x000000eee2005986 */ /* 0x0003e2000c101904 */
[----:B------:R-:W-:Y:S02]  /*84cf0*/  ISETP.LT.AND P3, PT, R115, c[0x0][0x178], !P1 ;  /* 0x00005e0073007a0c */ /* 0x000fe40004f61270 */
[----:B------:R-:W-:Y:S02]  /*84d00*/  ISETP.LT.AND P2, PT, R131, c[0x0][0x178], !P1 ;  /* 0x00005e0083007a0c */ /* 0x000fe40004f41270 */
[----:B------:R-:W-:-:S02]  /*84d10*/  ISETP.LT.AND P1, PT, R167, c[0x0][0x178], !P1 ;  /* 0x00005e00a7007a0c */ /* 0x000fc40004f21270 */
[----:B------:R-:W-:Y:S01]  /*84d20*/  ISETP.LT.AND P0, PT, R178, c[0x0][0x178], !P4 ;  /* 0x00005e00b2007a0c */ /* 0x000fe20006701270 */
[----:B-1----:R-:W-:-:S04]  /*84d30*/  IMAD.WIDE R224, R0, 0x4, R8 ;  /* 0x0000000400e07825 */ /* 0x002fc800078e0208 */
[C---:B------:R-:W-:Y:S01]  /*84d40*/  IMAD.WIDE R226, R0.reuse, 0x4, R10 ;  /* 0x0000000400e27825 */ /* 0x040fe200078e020a */
[----:B------:R-:W-:Y:S01]  /*84d50*/  ISETP.LT.AND P5, PT, R99, c[0x0][0x178], !P4 ;  /* 0x00005e0063007a0c */ /* 0x000fe200067a1270 */
[----:B---3--:R1:W-:Y:S04]  /*84d60*/  @P6 STG.E [R2.64], R250 ;  /* 0x000000fa02006986 */ /* 0x0083e8000c101904 */
[----:B-1----:R-:W3:Y:S01]  /*84d70*/  LDL.LU R250, [R1+0xc48] ;  /* 0x000c480001fa7983 */ /* 0x002ee20000300800 */
[C---:B------:R-:W-:Y:S01]  /*84d80*/  IMAD.WIDE R2, R0.reuse, 0x4, R6 ;  /* 0x0000000400027825 */ /* 0x040fe200078e0206 */
[----:B------:R-:W-:Y:S02]  /*84d90*/  IADD3 R0, R0, c[0x0][0x198], RZ ;  /* 0x0000660000007a10 */ /* 0x000fe40007ffe0ff */
[----:B------:R-:W-:Y:S01]  /*84da0*/  ISETP.LT.AND P6, PT, R179, c[0x0][0x178], !P4 ;  /* 0x00005e00b3007a0c */ /* 0x000fe200067c1270 */
[----:B------:R1:W-:Y:S04]  /*84db0*/  @P3 STG.E [R226.64], R230 ;  /* 0x000000e6e2003986 */ /* 0x0003e8000c101904 */
[----:B------:R1:W-:Y:S01]  /*84dc0*/  @P2 STG.E [R224.64], R246 ;  /* 0x000000f6e0002986 */ /* 0x0003e2000c101904 */
[----:B------:R-:W-:-:S03]  /*84dd0*/  ISETP.LT.AND P2, PT, R203, c[0x0][0x178], !P4 ;  /* 0x00005e00cb007a0c */ /* 0x000fc60006741270 */
[----:B------:R1:W-:Y:S02]  /*84de0*/  @P1 STG.E [R2.64], R234 ;  /* 0x000000ea02001986 */ /* 0x0003e4000c101904 */
[----:B-1----:R-:W-:Y:S02]  /*84df0*/  IMAD.WIDE R226, R0, 0x4, R222 ;  /* 0x0000000400e27825 */ /* 0x002fe400078e02de */
[----:B------:R-:W3:Y:S01]  /*84e00*/  LDL.LU R238, [R1+0x978] ;  /* 0x0009780001ee7983 */ /* 0x000ee20000300800 */
[----:B------:R-:W-:-:S03]  /*84e10*/  IADD3 R224, R98, 0x1a, RZ ;  /* 0x0000001a62e07810 */ /* 0x000fc60007ffe0ff */
[----:B------:R-:W3:Y:S01]  /*84e20*/  LDL.LU R230, [R1+0x718] ;  /* 0x0007180001e67983 */ /* 0x000ee20000300800 */
[----:B------:R-:W-:-:S05]  /*84e30*/  IMAD.WIDE R2, R0, 0x4, R216 ;  /* 0x0000000400027825 */ /* 0x000fca00078e02d8 */
[----:B--2---:R1:W-:Y:S01]  /*84e40*/  @P0 STG.E [R2.64], R237 ;  /* 0x000000ed02000986 */ /* 0x0043e2000c101904 */
[----:B------:R-:W-:Y:S01]  /*84e50*/  ISETP.GE.AND P0, PT, R224, c[0x0][0x17c], PT ;  /* 0x00005f00e0007a0c */ /* 0x000fe20003f06270 */
[----:B------:R-:W-:-:S04]  /*84e60*/  IMAD.WIDE R224, R0, 0x4, R220 ;  /* 0x0000000400e07825 */ /* 0x000fc800078e02dc */
[----:B-1----:R-:W-:Y:S01]  /*84e70*/  IMAD.WIDE R2, R0, 0x4, R4 ;  /* 0x0000000400027825 */ /* 0x002fe200078e0204 */
[----:B----4-:R-:W-:Y:S04]  /*84e80*/  @P2 STG.E [R226.64], R249 ;  /* 0x000000f9e2002986 */ /* 0x010fe8000c101904 */
[----:B------:R-:W-:Y:S04]  /*84e90*/  @P5 STG.E [R2.64], R236 ;  /* 0x000000ec02005986 */ /* 0x000fe8000c101904 */
[----:B------:R1:W-:Y:S04]  /*84ea0*/  @P6 STG.E [R224.64], R242 ;  /* 0x000000f2e0006986 */ /* 0x0003e8000c101904 */
[----:B-1----:R-:W2:Y:S01]  /*84eb0*/  LDL.LU R242, [R1+0x5f8] ;  /* 0x0005f80001f27983 */ /* 0x002ea20000300800 */
[----:B------:R-:W-:-:S02]  /*84ec0*/  ISETP.LT.AND P3, PT, R147, c[0x0][0x178], !P4 ;  /* 0x00005e0093007a0c */ /* 0x000fc40006761270 */
[----:B------:R-:W-:Y:S01]  /*84ed0*/  ISETP.LT.AND P1, PT, R115, c[0x0][0x178], !P4 ;  /* 0x00005e0073007a0c */ /* 0x000fe20006721270 */
[C---:B------:R-:W-:Y:S01]  /*84ee0*/  IMAD.WIDE R226, R0.reuse, 0x4, R218 ;  /* 0x0000000400e27825 */ /* 0x040fe200078e02da */
[----:B------:R-:W-:Y:S01]  /*84ef0*/  ISETP.LT.AND P2, PT, R131, c[0x0][0x178], !P4 ;  /* 0x00005e0083007a0c */ /* 0x000fe20006741270 */
[----:B------:R-:W4:Y:S01]  /*84f00*/  LDL.LU R237, [R1+0xf8] ;  /* 0x0000f80001ed7983 */ /* 0x000f220000300800 */
[----:B------:R-:W-:Y:S01]  /*84f10*/  ISETP.LT.AND P4, PT, R167, c[0x0][0x178], !P4 ;  /* 0x00005e00a7007a0c */ /* 0x000fe20006781270 */
[----:B------:R-:W-:Y:S01]  /*84f20*/  IMAD.WIDE R2, R0, 0x4, R10 ;  /* 0x0000000400027825 */ /* 0x000fe200078e020a */
[----:B------:R-:W-:Y:S01]  /*84f30*/  ISETP.LT.AND P6, PT, R178, c[0x0][0x178], !P0 ;  /* 0x00005e00b2007a0c */ /* 0x000fe200047c1270 */
[----:B------:R-:W4:Y:S01]  /*84f40*/  LDL.LU R249, [R1+0xb8] ;  /* 0x0000b80001f97983 */ /* 0x000f220000300800 */
[----:B------:R-:W-:-:S03]  /*84f50*/  IADD3 R228, R0, c[0x0][0x198], RZ ;  /* 0x0000660000e47a10 */ /* 0x000fc60007ffe0ff */
[----:B------:R1:W-:Y:S01]  /*84f60*/  @P3 STG.E [R226.64], R240 ;  /* 0x000000f0e2003986 */ /* 0x0003e2000c101904 */
[----:B------:R-:W-:-:S03]  /*84f70*/  IMAD.WIDE R224, R0, 0x4, R6 ;  /* 0x0000000400e07825 */ /* 0x000fc600078e0206 */
[----:B------:R1:W-:Y:S04]  /*84f80*/  @P1 STG.E [R2.64], R248 ;  /* 0x000000f802001986 */ /* 0x0003e8000c101904 */
[----:B------:R-:W4:Y:S01]  /*84f90*/  LDL.LU R236, [R1+0x98] ;  /* 0x0000980001ec7983 */ /* 0x000f220000300800 */
[----:B-1----:R-:W-:-:S03]  /*84fa0*/  IMAD.WIDE R226, R228, 0x4, R216 ;  /* 0x00000004e4e27825 */ /* 0x002fc600078e02d8 */
[----:B------:R-:W4:Y:S01]  /*84fb0*/  LDL.LU R240, [R1+0x48] ;  /* 0x0000480001f07983 */ /* 0x000f220000300800 */
[----:B------:R-:W-:-:S03]  /*84fc0*/  IMAD.WIDE R2, R0, 0x4, R8 ;  /* 0x0000000400027825 */ /* 0x000fc600078e0208 */
[----:B------:R-:W4:Y:S04]  /*84fd0*/  LDL.LU R248, [R1+0x97c] ;  /* 0x00097c0001f87983 */ /* 0x000f280000300800 */
[----:B------:R1:W-:Y:S04]  /*84fe0*/  @P2 STG.E [R2.64], R247 ;  /* 0x000000f702002986 */ /* 0x0003e8000c101904 */
[----:B------:R1:W-:Y:S01]  /*84ff0*/  @P4 STG.E [R224.64], R235 ;  /* 0x000000ebe0004986 */ /* 0x0003e2000c101904 */
[----:B------:R-:W-:Y:S02]  /*85000*/  ISETP.LT.AND P5, PT, R203, c[0x0][0x178], !P0 ;  /* 0x00005e00cb007a0c */ /* 0x000fe400047a1270 */
[----:B------:R-:W-:-:S02]  /*85010*/  ISETP.LT.AND P3, PT, R99, c[0x0][0x178], !P0 ;  /* 0x00005e0063007a0c */ /* 0x000fc40004761270 */
[----:B------:R-:W-:Y:S01]  /*85020*/  ISETP.LT.AND P1, PT, R179, c[0x0][0x178], !P0 ;  /* 0x00005e00b3007a0c */ /* 0x000fe20004721270 */
[----:B-1----:R-:W-:-:S04]  /*85030*/  IMAD.WIDE R2, R228, 0x4, R222 ;  /* 0x00000004e4027825 */ /* 0x002fc800078e02de */
[C---:B------:R-:W-:Y:S01]  /*85040*/  IMAD.WIDE R224, R228.reuse, 0x4, R4 ;  /* 0x00000004e4e07825 */ /* 0x040fe200078e0204 */
[----:B---3--:R1:W-:Y:S04]  /*85050*/  @P6 STG.E [R226.64], R250 ;  /* 0x000000fae2006986 */ /* 0x0083e8000c101904 */
[----:B-1----:R-:W3:Y:S01]  /*85060*/  LDL.LU R250, [R1+0xc4c] ;  /* 0x000c4c0001fa7983 */ /* 0x002ee20000300800 */
[----:B------:R-:W-:-:S03]  /*85070*/  IMAD.WIDE R226, R228, 0x4, R220 ;  /* 0x00000004e4e27825 */ /* 0x000fc600078e02dc */
[----:B------:R-:W-:Y:S04]  /*85080*/  @P5 STG.E [R2.64], R238 ;  /* 0x000000ee02005986 */ /* 0x000fe8000c101904 */
[----:B------:R1:W-:Y:S04]  /*85090*/  @P3 STG.E [R224.64], R230 ;  /* 0x000000e6e0003986 */ /* 0x0003e8000c101904 */
[----:B-1----:R-:W3:Y:S04]  /*850a0*/  LDL.LU R230, [R1+0x71c] ;  /* 0x00071c0001e67983 */ /* 0x002ee80000300800 */
[----:B--2---:R1:W-:Y:S04]  /*850b0*/  @P1 STG.E [R226.64], R242 ;  /* 0x000000f2e2001986 */ /* 0x0043e8000c101904 */
[----:B-1----:R-:W2:Y:S01]  /*850c0*/  LDL.LU R242, [R1+0x5fc] ;  /* 0x0005fc0001f27983 */ /* 0x002ea20000300800 */
[----:B------:R-:W-:-:S02]  /*850d0*/  ISETP.LT.AND P4, PT, R147, c[0x0][0x178], !P0 ;  /* 0x00005e0093007a0c */ /* 0x000fc40004781270 */
[----:B------:R-:W-:Y:S02]  /*850e0*/  ISETP.LT.AND P5, PT, R115, c[0x0][0x178], !P0 ;  /* 0x00005e0073007a0c */ /* 0x000fe400047a1270 */
[----:B------:R-:W-:Y:S02]  /*850f0*/  IADD3 R229, R98, 0x1b, RZ ;  /* 0x0000001b62e57810 */ /* 0x000fe40007ffe0ff */
[----:B------:R-:W-:Y:S01]  /*85100*/  ISETP.LT.AND P6, PT, R131, c[0x0][0x178], !P0 ;  /* 0x00005e0083007a0c */ /* 0x000fe200047c1270 */
[C---:B------:R-:W-:Y:S01]  /*85110*/  IMAD.WIDE R226, R228.reuse, 0x4, R218 ;  /* 0x00000004e4e27825 */ /* 0x040fe200078e02da */
[----:B------:R-:W-:Y:S02]  /*85120*/  ISETP.LT.AND P0, PT, R167, c[0x0][0x178], !P0 ;  /* 0x00005e00a7007a0c */ /* 0x000fe40004701270 */
[----:B------:R-:W-:Y:S01]  /*85130*/  ISETP.GE.AND P2, PT, R229, c[0x0][0x17c], PT ;  /* 0x00005f00e5007a0c */ /* 0x000fe20003f46270 */
[----:B------:R-:W-:Y:S02]  /*85140*/  IMAD.WIDE R224, R228, 0x4, R10 ;  /* 0x00000004e4e07825 */ /* 0x000fe400078e020a */
[----:B----4-:R1:W-:Y:S01]  /*85150*/  @P4 STG.E [R226.64], R237 ;  /* 0x000000ede2004986 */ /* 0x0103e2000c101904 */
[----:B------:R-:W-:Y:S01]  /*85160*/  ISETP.LT.AND P1, PT, R178, c[0x0][0x178], !P2 ;  /* 0x00005e00b2007a0c */ /* 0x000fe20005721270 */
[C---:B------:R-:W-:Y:S01]  /*85170*/  IMAD.WIDE R2, R228.reuse, 0x4, R8 ;  /* 0x00000004e4027825 */ /* 0x040fe200078e0208 */
[----:B------:R-:W-:Y:S01]  /*85180*/  ISETP.LT.AND P3, PT, R203, c[0x0][0x178], !P2 ;  /* 0x00005e00cb007a0c */ /* 0x000fe20005761270 */
[----:B------:R4:W-:Y:S01]  /*85190*/  @P5 STG.E [R224.64], R249 ;  /* 0x000000f9e0005986 */ /* 0x0009e2000c101904 */
[----:B------:R-:W-:-:S03]  /*851a0*/  IADD3 R0, R228, c[0x0][0x198], RZ ;  /* 0x00006600e4007a10 */ /* 0x000fc60007ffe0ff */
[----:B-1----:R-:W2:Y:S01]  /*851b0*/  LDL.LU R237, [R1+0xfc] ;  /* 0x0000fc0001ed7983 */ /* 0x002ea20000300800 */
[----:B------:R-:W-:-:S03]  /*851c0*/  IMAD.WIDE R226, R228, 0x4, R6 ;  /* 0x00000004e4e27825 */ /* 0x000fc600078e0206 */
[----:B----4-:R-:W4:Y:S01]  /*851d0*/  LDL.LU R249, [R1+0xbc] ;  /* 0x0000bc0001f97983 */ /* 0x010f220000300800 */
[----:B------:R-:W-:-:S03]  /*851e0*/  IMAD.WIDE R224, R0, 0x4, R222 ;  /* 0x0000000400e07825 */ /* 0x000fc600078e02de */
[----:B------:R1:W-:Y:S04]  /*851f0*/  @P6 STG.E [R2.64], R236 ;  /* 0x000000ec02006986 */ /* 0x0003e8000c101904 */
[----:B------:R1:W-:Y:S04]  /*85200*/  @P0 STG.E [R226.64], R240 ;  /* 0x000000f0e2000986 */ /* 0x0003e8000c101904 */
[----:B-1----:R-:W4:Y:S01]  /*85210*/  LDL.LU R236, [R1+0x9c] ;  /* 0x00009c0001ec7983 */ /* 0x002f220000300800 */
[----:B------:R-:W-:-:S03]  /*85220*/  IMAD.WIDE R2, R0, 0x4, R216 ;  /* 0x0000000400027825 */ /* 0x000fc600078e02d8 */
[----:B------:R-:W4:Y:S01]  /*85230*/  LDL.LU R240, [R1+0x4c] ;  /* 0x00004c0001f07983 */ /* 0x000f220000300800 */
[----:B------:R-:W-:Y:S02]  /*85240*/  ISETP.LT.AND P0, PT, R99, c[0x0][0x178], !P2 ;  /* 0x00005e0063007a0c */ /* 0x000fe40005701270 */
[----:B------:R-:W-:Y:S01]  /*85250*/  ISETP.LT.AND P5, PT, R179, c[0x0][0x178], !P2 ;  /* 0x00005e00b3007a0c */ /* 0x000fe200057a1270 */
[C---:B------:R-:W-:Y:S01]  /*85260*/  IMAD.WIDE R226, R0.reuse, 0x4, R220 ;  /* 0x0000000400e27825 */ /* 0x040fe200078e02dc */
[----:B---3--:R-:W-:Y:S04]  /*85270*/  @P1 STG.E [R2.64], R250 ;  /* 0x000000fa02001986 */ /* 0x008fe8000c101904 */
[----:B------:R1:W-:Y:S04]  /*85280*/  @P3 STG.E [R224.64], R248 ;  /* 0x000000f8e0003986 */ /* 0x0003e8000c101904 */
[----:B-1----:R-:W3:Y:S01]  /*85290*/  LDL.LU R248, [R1+0xca8] ;  /* 0x000ca80001f87983 */ /* 0x002ee20000300800 */
[----:B------:R-:W-:-:S03]  /*852a0*/  IMAD.WIDE R224, R0, 0x4, R4 ;  /* 0x0000000400e07825 */ /* 0x000fc600078e0204 */
[----:B------:R-:W3:Y:S04]  /*852b0*/  LDL.LU R238, [R1+0xc78] ;  /* 0x000c780001ee7983 */ /* 0x000ee80000300800 */
[----:B------:R-:W-:Y:S04]  /*852c0*/  @P0 STG.E [R224.64], R230 ;  /* 0x000000e6e0000986 */ /* 0x000fe8000c101904 */
[----:B------:R-:W3:Y:S04]  /*852d0*/  LDL.LU R250, [R1+0xc58] ;  /* 0x000c580001fa7983 */ /* 0x000ee80000300800 */
[----:B--2---:R1:W-:Y:S04]  /*852e0*/  @P5 STG.E [R226.64], R242 ;  /* 0x000000f2e2005986 */ /* 0x0043e8000c101904 */
[----:B-1----:R-:W2:Y:S01]  /*852f0*/  LDL.LU R242, [R1+0xb78] ;  /* 0x000b780001f27983 */ /* 0x002ea20000300800 */
[----:B------:R-:W-:-:S02]  /*85300*/  ISETP.LT.AND P6, PT, R147, c[0x0][0x178], !P2 ;  /* 0x00005e0093007a0c */ /* 0x000fc400057c1270 */
[----:B------:R-:W-:Y:S02]  /*85310*/  ISETP.LT.AND P3, PT, R115, c[0x0][0x178], !P2 ;  /* 0x00005e0073007a0c */ /* 0x000fe40005761270 */
[----:B------:R-:W-:Y:S02]  /*85320*/  IADD3 R2, R98, 0x1c, RZ ;  /* 0x0000001c62027810 */ /* 0x000fe40007ffe0ff */
[----:B------:R-:W-:Y:S02]  /*85330*/  ISETP.LT.AND P1, PT, R131, c[0x0][0x178], !P2 ;  /* 0x00005e0083007a0c */ /* 0x000fe40005721270 */
[----:B------:R-:W-:Y:S01]  /*85340*/  ISETP.GE.AND P4, PT, R2, c[0x0][0x17c], PT ;  /* 0x00005f0002007a0c */ /* 0x000fe20003f86270 */
[----:B------:R-:W-:Y:S01]  /*85350*/  IMAD.WIDE R2, R0, 0x4, R218 ;  /* 0x0000000400027825 */ /* 0x000fe200078e02da */
[----:B------:R-:W-:-:S03]  /*85360*/  ISETP.LT.AND P2, PT, R167, c[0x0][0x178], !P2 ;  /* 0x00005e00a7007a0c */ /* 0x000fc60005741270 */
[----:B------:R-:W-:Y:S01]  /*85370*/  IMAD.WIDE R224, R0, 0x4, R10 ;  /* 0x0000000400e07825 */ /* 0x000fe200078e020a */
[----:B------:R1:W-:Y:S01]  /*85380*/  @P6 STG.E [R2.64], R237 ;  /* 0x000000ed02006986 */ /* 0x0003e2000c101904 */
[----:B------:R-:W-:Y:S02]  /*85390*/  ISETP.LT.AND P0, PT, R178, c[0x0][0x178], !P4 ;  /* 0x00005e00b2007a0c */ /* 0x000fe40006701270 */
[C---:B------:R-:W-:Y:S01]  /*853a0*/  IMAD.WIDE R226, R0.reuse, 0x4, R8 ;  /* 0x0000000400e27825 */ /* 0x040fe200078e0208 */
[----:B----4-:R4:W-:Y:S04]  /*853b0*/  @P3 STG.E [R224.64], R249 ;  /* 0x000000f9e0003986 */ /* 0x0109e8000c101904 */
[----:B-1----:R-:W2:Y:S01]  /*853c0*/  LDL.LU R237, [R1+0x878] ;  /* 0x0008780001ed7983 */ /* 0x002ea20000300800 */
[C---:B------:R-:W-:Y:S01]  /*853d0*/  IMAD.WIDE R2, R0.reuse, 0x4, R6 ;  /* 0x0000000400027825 */ /* 0x040fe200078e0206 */
[----:B------:R-:W-:-:S02]  /*853e0*/  IADD3 R0, R0, c[0x0][0x198], RZ ;  /* 0x0000660000007a10 */ /* 0x000fc40007ffe0ff */
[----:B----4-:R-:W4:Y:S04]  /*853f0*/  LDL.LU R249, [R1+0x628] ;  /* 0x0006280001f97983 */ /* 0x010f280000300800 */
[----:B------:R-:W-:Y:S04]  /*85400*/  @P1 STG.E [R226.64], R236 ;  /* 0x000000ece2001986 */ /* 0x000fe8000c101904 */
[----:B------:R1:W-:Y:S04]  /*85410*/  @P2 STG.E [R2.64], R240 ;  /* 0x000000f002002986 */ /* 0x0003e8000c101904 */
[----:B------:R-:W4:Y:S04]  /*85420*/  LDL.LU R230, [R1+0x118] ;  /* 0x0001180001e67983 */ /* 0x000f280000300800 */
[----:B-1----:R-:W4:Y:S01]  /*85430*/  LDL.LU R240, [R1+0xd8] ;  /* 0x0000d80001f07983 */ /* 0x002f220000300800 */
[----:B------:R-:W-:-:S03]  /*85440*/  IMAD.WIDE R2, R0, 0x4, R216 ;  /* 0x0000000400027825 */ /* 0x000fc600078e02d8 */
[----:B------:R-:W4:Y:S01]  /*85450*/  LDL.LU R236, [R1+0x11c] ;  /* 0x00011c0001ec7983 */ /* 0x000f220000300800 */
[----:B------:R-:W-:Y:S02]  /*85460*/  ISETP.LT.AND P1, PT, R203, c[0x0][0x178], !P4 ;  /* 0x00005e00cb007a0c */ /* 0x000fe40006721270 */
[----:B------:R-:W-:Y:S02]  /*85470*/  ISETP.LT.AND P5, PT, R99, c[0x0][0x178], !P4 ;  /* 0x00005e0063007a0c */ /* 0x000fe400067a1270 */
[----:B------:R-:W-:Y:S02]  /*85480*/  ISETP.LT.AND P6, PT, R179, c[0x0][0x178], !P4 ;  /* 0x00005e00b3007a0c */ /* 0x000fe400067c1270 */
[----:B------:R-:W-:Y:S01]  /*85490*/  IADD3 R224, R98, 0x1d, RZ ;  /* 0x0000001d62e07810 */ /* 0x000fe20007ffe0ff */
[C---:B------:R-:W-:Y:S01]  /*854a0*/  IMAD.WIDE R226, R0.reuse, 0x4, R222 ;  /* 0x0000000400e27825 */ /* 0x040fe200078e02de */
[----:B---3--:R1:W-:Y:S04]  /*854b0*/  @P0 STG.E [R2.64], R248 ;  /* 0x000000f802000986 */ /* 0x0083e8000c101904 */
[----:B-1----:R-:W3:Y:S01]  /*854c0*/  LDL.LU R248, [R1+0xcac] ;  /* 0x000cac0001f87983 */ /* 0x002ee20000300800 */
[----:B------:R-:W-:Y:S01]  /*854d0*/  IMAD.WIDE R2, R0, 0x4, R4 ;  /* 0x0000000400027825 */ /* 0x000fe200078e0204 */
[----:B------:R-:W-:-:S03]  /*854e0*/  ISETP.GE.AND P0, PT, R224, c[0x0][0x17c], PT ;  /* 0x00005f00e0007a0c */ /* 0x000fc60003f06270 */
[----:B------:R-:W-:Y:S01]  /*854f0*/  IMAD.WIDE R224, R0, 0x4, R220 ;  /* 0x0000000400e07825 */ /* 0x000fe200078e02dc */
[----:B------:R1:W-:Y:S04]  /*85500*/  @P1 STG.E [R226.64], R238 ;  /* 0x000000eee2001986 */ /* 0x0003e8000c101904 */
[----:B------:R1:W-:Y:S04]  /*85510*/  @P5 STG.E [R2.64], R250 ;  /* 0x000000fa02005986 */ /* 0x0003e8000c101904 */
[----:B-1----:R-:W3:Y:S04]  /*85520*/  LDL.LU R238, [R1+0xc7c] ;  /* 0x000c7c0001ee7983 */ /* 0x002ee80000300800 */
[----:B------:R-:W3:Y:S04]  /*85530*/  LDL.LU R250, [R1+0xc5c] ;  /* 0x000c5c0001fa7983 */ /* 0x000ee80000300800 */
[----:B--2---:R1:W-:Y:S04]  /*85540*/  @P6 STG.E [R224.64], R242 ;  /* 0x000000f2e0006986 */ /* 0x0043e8000c101904 */
[----:B-1----:R-:W2:Y:S01]  /*85550*/  LDL.LU R242, [R1+0xb7c] ;  /* 0x000b7c0001f27983 */ /* 0x002ea20000300800 */
[----:B------:R-:W-:-:S02]  /*85560*/  ISETP.LT.AND P3, PT, R147, c[0x0][0x178], !P4 ;  /* 0x00005e0093007a0c */ /* 0x000fc40006761270 */
[----:B------:R-:W-:Y:S02]  /*85570*/  ISETP.LT.AND P2, PT, R115, c[0x0][0x178], !P4 ;  /* 0x00005e0073007a0c */ /* 0x000fe40006741270 */
[----:B------:R-:W-:Y:S01]  /*85580*/  ISETP.LT.AND P1, PT, R131, c[0x0][0x178], !P4 ;  /* 0x00005e0083007a0c */ /* 0x000fe20006721270 */
[----:B------:R-:W-:Y:S01]  /*85590*/  IMAD.WIDE R226, R0, 0x4, R218 ;  /* 0x0000000400e27825 */ /* 0x000fe200078e02da */
[----:B------:R-:W-:-:S03]  /*855a0*/  ISETP.LT.AND P4, PT, R167, c[0x0][0x178], !P4 ;  /* 0x00005e00a7007a0c */ /* 0x000fc60006781270 */
[----:B------:R-:W-:Y:S01]  /*855b0*/  IMAD.WIDE R2, R0, 0x4, R10 ;  /* 0x0000000400027825 */ /* 0x000fe200078e020a */
[----:B------:R-:W-:-:S03]  /*855c0*/  ISETP.LT.AND P6, PT, R178, c[0x0][0x178], !P0 ;  /* 0x00005e00b2007a0c */ /* 0x000fc600047c1270 */
[----:B------:R1:W-:Y:S01]  /*855d0*/  @P3 STG.E [R226.64], R237 ;  /* 0x000000ede2003986 */ /* 0x0003e2000c101904 */
[----:B------:R-:W-:-:S03]  /*855e0*/  IMAD.WIDE R228, R0, 0x4, R6 ;  /* 0x0000000400e47825 */ /* 0x000fc600078e0206 */
[----:B----4-:R4:W-:Y:S01]  /*855f0*/  @P2 STG.E [R2.64], R249 ;  /* 0x000000f902002986 */ /* 0x0109e2000c101904 */
[----:B-1----:R-:W-:-:S03]  /*85600*/  IMAD.WIDE R226, R0, 0x4, R8 ;  /* 0x0000000400e27825 */ /* 0x002fc600078e0208 */
[----:B----4-:R-:W4:Y:S01]  /*85610*/  LDL.LU R249, [R1+0x87c] ;  /* 0x00087c0001f97983 */ /* 0x010f220000300800 */
[----:B------:R-:W-:-:S03]  /*85620*/  IADD3 R2, R0, c[0x0][0x198], RZ ;  /* 0x0000660000027a10 */ /* 0x000fc60007ffe0ff */
[----:B------:R-:W4:Y:S02]  /*85630*/  LDL.LU R237, [R1+0x62c] ;  /* 0x00062c0001ed7983 */ /* 0x000f240000300800 */
[----:B------:R-:W-:Y:S02]  /*85640*/  IMAD.WIDE R224, R2, 0x4, R216 ;  /* 0x0000000402e07825 */ /* 0x000fe400078e02d8 */
[----:B------:R-:W-:Y:S04]  /*85650*/  @P1 STG.E [R226.64], R230 ;  /* 0x000000e6e2001986 */ /* 0x000fe8000c101904 */
[----:B------:R1:W-:Y:S04]  /*85660*/  @P4 STG.E [R228.64], R240 ;  /* 0x000000f0e4004986 */ /* 0x0003e8000c101904 */
[----:B-1----:R-:W4:Y:S04]  /*85670*/  LDL.LU R240, [R1+0xdc] ;  /* 0x0000dc0001f07983 */ /* 0x002f280000300800 */
[----:B------:R-:W4:Y:S01]  /*85680*/  LDL.LU R230, [R1+0xcd8] ;  /* 0x000cd80001e67983 */ /* 0x000f220000300800 */
[----:B------:R-:W-:-:S02]  /*85690*/  ISETP.LT.AND P5, PT, R203, c[0x0][0x178], !P0 ;  /* 0x00005e00cb007a0c */ /* 0x000fc400047a1270 */
[----:B------:R-:W-:Y:S02]  /*856a0*/  ISETP.LT.AND P3, PT, R99, c[0x0][0x178], !P0 ;  /* 0x00005e0063007a0c */ /* 0x000fe40004761270 */
[----:B------:R-:W-:Y:S01]  /*856b0*/  ISETP.LT.AND P2, PT, R179, c[0x0][0x178], !P0 ;  /* 0x00005e00b3007a0c */ /* 0x000fe20004741270 */
[----:B------:R-:W-:-:S04]  /*856c0*/  IMAD.WIDE R226, R2, 0x4, R222 ;  /* 0x0000000402e27825 */ /* 0x000fc800078e02de */
[C---:B------:R-:W-:Y:S01]  /*856d0*/  IMAD.WIDE R228, R2.reuse, 0x4, R220 ;  /* 0x0000000402e47825 */ /* 0x040fe200078e02dc */
[----:B---3--:R1:W-:Y:S04]  /*856e0*/  @P6 STG.E [R224.64], R248 ;  /* 0x000000f8e0006986 */ /* 0x0083e8000c101904 */
[----:B-1----:R-:W3:Y:S01]  /*856f0*/  LDL.LU R248, [R1+0xcc8] ;  /* 0x000cc80001f87983 */ /* 0x002ee20000300800 */
[----:B------:R-:W-:-:S03]  /*85700*/  IMAD.WIDE R224, R2, 0x4, R4 ;  /* 0x0000000402e07825 */ /* 0x000fc600078e0204 */
[----:B------:R-:W3:Y:S04]  /*85710*/  LDL.LU R231, [R1+0xcb8] ;  /* 0x000cb80001e77983 */ /* 0x000ee80000300800 */
[----:B------:R-:W-:Y:S04]  /*85720*/  @P5 STG.E [R226.64], R238 ;  /* 0x000000eee2005986 */ /* 0x000fe8000c101904 */
[----:B------:R-:W-:Y:S04]  /*85730*/  @P3 STG.E [R224.64], R250 ;  /* 0x000000fae0003986 */ /* 0x000fe8000c101904 */
[----:B--2---:R1:W-:Y:S04]  /*85740*/  @P2 STG.E [R228.64], R242 ;  /* 0x000000f2e4002986 */ /* 0x0043e8000c101904 */
[----:B-1----:R-:W2:Y:S01]  /*85750*/  LDL.LU R242, [R1+0xc98] ;  /* 0x000c980001f27983 */ /* 0x002ea20000300800 */
[----:B------:R-:W-:-:S02]  /*85760*/  ISETP.LT.AND P4, PT, R147, c[0x0][0x178], !P0 ;  /* 0x00005e0093007a0c */ /* 0x000fc40004781270 */
[----:B------:R-:W-:Y:S02]  /*85770*/  IADD3 R3, R98, 0x1e, RZ ;  /* 0x0000001e62037810 */ /* 0x000fe40007ffe0ff */
[----:B------:R-:W-:Y:S02]  /*85780*/  ISETP.LT.AND P5, PT, R115, c[0x0][0x178], !P0 ;  /* 0x00005e0073007a0c */ /* 0x000fe400047a1270 */
[----:B------:R-:W-:Y:S02]  /*85790*/  ISETP.LT.AND P6, PT, R131, c[0x0][0x178], !P0 ;  /* 0x00005e0083007a0c */ /* 0x000fe400047c1270 */
[----:B------:R-:W-:Y:S01]  /*857a0*/  ISETP.LT.AND P0, PT, R167, c[0x0][0x178], !P0 ;  /* 0x00005e00a7007a0c */ /* 0x000fe20004701270 */
[C---:B------:R-:W-:Y:S01]  /*857b0*/  IMAD.WIDE R228, R2.reuse, 0x4, R218 ;  /* 0x0000000402e47825 */ /* 0x040fe200078e02da */
[----:B------:R-:W-:Y:S02]  /*857c0*/  ISETP.GE.AND P1, PT, R3, c[0x0][0x17c], PT ;  /* 0x00005f0003007a0c */ /* 0x000fe40003f26270 */
[C---:B------:R-:W-:Y:S01]  /*857d0*/  IADD3 R0, R2.reuse, c[0x0][0x198], RZ ;  /* 0x0000660002007a10 */ /* 0x040fe20007ffe0ff */
[----:B------:R-:W-:Y:S01]  /*857e0*/  IMAD.WIDE R226, R2, 0x4, R10 ;  /* 0x0000000402e27825 */ /* 0x000fe200078e020a */
[----:B------:R-:W-:-:S02]  /*857f0*/  ISETP.LT.AND P2, PT, R178, c[0x0][0x178], !P1 ;  /* 0x00005e00b2007a0c */ /* 0x000fc40004f41270 */
[----:B------:R-:W-:Y:S01]  /*85800*/  ISETP.LT.AND P3, PT, R203, c[0x0][0x178], !P1 ;  /* 0x00005e00cb007a0c */ /* 0x000fe20004f61270 */
[C---:B------:R-:W-:Y:S01]  /*85810*/  IMAD.WIDE R224, R2.reuse, 0x4, R8 ;  /* 0x0000000402e07825 */ /* 0x040fe200078e0208 */
[----:B----4-:R1:W-:Y:S03]  /*85820*/  @P4 STG.E [R228.64], R249 ;  /* 0x000000f9e4004986 */ /* 0x0103e6000c101904 */
[----:B------:R-:W-:Y:S01]  /*85830*/  IMAD.WIDE R2, R2, 0x4, R6 ;  /* 0x0000000402027825 */ /* 0x000fe200078e0206 */
[----:B------:R4:W-:Y:S04]  /*85840*/  @P5 STG.E [R226.64], R237 ;  /* 0x000000ede2005986 */ /* 0x0009e8000c101904 */
[----:B------:R4:W-:Y:S04]  /*85850*/  @P6 STG.E [R224.64], R236 ;  /* 0x000000ece0006986 */ /* 0x0009e8000c101904 */
[----:B-1----:R-:W2:Y:S04]  /*85860*/  LDL.LU R249, [R1+0xc68] ;  /* 0x000c680001f97983 */ /* 0x002ea80000300800 */
[----:B------:R-:W2:Y:S01]  /*85870*/  LDL.LU R238, [R1+0xc38] ;  /* 0x000c380001ee7983 */ /* 0x000ea20000300800 */
[----:B----4-:R-:W-:-:S03]  /*85880*/  IMAD.WIDE R226, R0, 0x4, R222 ;  /* 0x0000000400e27825 */ /* 0x010fc600078e02de */
[----:B------:R-:W4:Y:S01]  /*85890*/  LDL.LU R250, [R1+0xb68] ;  /* 0x000b680001fa7983 */ /* 0x000f220000300800 */
[----:B------:R-:W-:-:S03]  /*858a0*/  IMAD.WIDE R224, R0, 0x4, R216 ;  /* 0x0000000400e07825 */ /* 0x000fc600078e02d8 */
[----:B------:R1:W-:Y:S04]  /*858b0*/  @P0 STG.E [R2.64], R240 ;  /* 0x000000f002000986 */ /* 0x0003e8000c101904 */
[----:B------:R1:W-:Y:S04]  /*858c0*/  @P2 STG.E [R224.64], R230 ;  /* 0x000000e6e0002986 */ /* 0x0003e8000c101904 */
[----:B-1----:R-:W4:Y:S04]  /*858d0*/  LDL.LU R240, [R1+0x858] ;  /* 0x0008580001f07983 */ /* 0x002f280000300800 */
[----:B------:R-:W4:Y:S04]  /*858e0*/  LDL.LU R237, [R1+0xcbc] ;  /* 0x000cbc0001ed7983 */ /* 0x000f280000300800 */
[----:B------:R-:W4:Y:S01]  /*858f0*/  LDL.LU R236, [R1+0xc3c] ;  /* 0x000c3c0001ec7983 */ /* 0x000f220000300800 */
[----:B------:R-:W-:-:S02]  /*85900*/  ISETP.LT.AND P0, PT, R99, c[0x0][0x178], !P1 ;  /* 0x00005e0063007a0c */ /* 0x000fc40004f01270 */
[----:B------:R-:W-:Y:S01]  /*85910*/  ISETP.LT.AND P5, PT, R179, c[0x0][0x178], !P1 ;  /* 0x00005e00b3007a0c */ /* 0x000fe20004fa1270 */
[C---:B------:R-:W-:Y:S01]  /*85920*/  IMAD.WIDE R224, R0.reuse, 0x4, R4 ;  /* 0x0000000400e07825 */ /* 0x040fe200078e0204 */
[----:B---3--:R1:W-:Y:S04]  /*85930*/  @P3 STG.E [R226.64], R248 ;  /* 0x000000f8e2003986 */ /* 0x0083e8000c101904 */
[----:B-1----:R-:W3:Y:S01]  /*85940*/  LDL.LU R248, [R1+0xcdc] ;  /* 0x000cdc0001f87983 */ /* 0x002ee20000300800 */
[----:B------:R-:W-:-:S03]  /*85950*/  IMAD.WIDE R226, R0, 0x4, R220 ;  /* 0x0000000400e27825 */ /* 0x000fc600078e02dc */
[----:B------:R-:W3:Y:S04]  /*85960*/  LDL.LU R230, [R1+0xccc] ;  /* 0x000ccc0001e67983 */ /* 0x000ee80000300800 */
[----:B------:R-:W-:Y:S04]  /*85970*/  @P0 STG.E [R224.64], R231 ;  /* 0x000000e7e0000986 */ /* 0x000fe8000c101904 */
[----:B--2---:R1:W-:Y:S04]  /*85980*/  @P5 STG.E [R226.64], R242 ;  /* 0x000000f2e2005986 */ /* 0x0043e8000c101904 */
[----:B-1----:R-:W2:Y:S01]  /*85990*/  LDL.LU R242, [R1+0xc9c] ;  /* 0x000c9c0001f27983 */ /* 0x002ea20000300800 */
[----:B------:R-:W-:-:S02]  /*859a0*/  ISETP.LT.AND P6, PT, R147, c[0x0][0x178], !P1 ;  /* 0x00005e0093007a0c */ /* 0x000fc40004fc1270 */
[----:B------:R-:W-:Y:S02]  /*859b0*/  IADD3 R2, R98, 0x1f, RZ ;  /* 0x0000001f62027810 */ /* 0x000fe40007ffe0ff */
[----:B------:R-:W-:Y:S02]  /*859c0*/  ISETP.LT.AND P3, PT, R115, c[0x0][0x178], !P1 ;  /* 0x00005e0073007a0c */ /* 0x000fe40004f61270 */
[----:B------:R-:W-:Y:S02]  /*859d0*/  ISETP.LT.AND P2, PT, R131, c[0x0][0x178], !P1 ;  /* 0x00005e0083007a0c */ /* 0x000fe40004f41270 */
[----:B------:R-:W-:Y:S02]  /*859e0*/  ISETP.LT.AND P1, PT, R167, c[0x0][0x178], !P1 ;  /* 0x00005e00a7007a0c */ /* 0x000fe40004f21270 */
[----:B------:R-:W-:Y:S01]  /*859f0*/  ISETP.GE.AND P4, PT, R2, c[0x0][0x17c], PT ;  /* 0x00005f0002007a0c */ /* 0x000fe20003f86270 */
[----:B------:R-:W-:-:S03]  /*85a00*/  IMAD.WIDE R2, R0, 0x4, R218 ;  /* 0x0000000400027825 */ /* 0x000fc600078e02da */
[----:B------:R-:W-:Y:S01]  /*85a10*/  ISETP.LT.AND P0, PT, R178, c[0x0][0x178], !P4 ;  /* 0x00005e00b2007a0c */ /* 0x000fe20006701270 */
[C---:B------:R-:W-:Y:S01]  /*85a20*/  IMAD.WIDE R224, R0.reuse, 0x4, R10 ;  /* 0x0000000400e07825 */ /* 0x040fe200078e020a */
[----:B------:R1:W-:Y:S03]  /*85a30*/  @P6 STG.E [R2.64], R249 ;  /* 0x000000f902006986 */ /* 0x0003e6000c101904 */
[C---:B------:R-:W-:Y:S01]  /*85a40*/  IMAD.WIDE R226, R0.reuse, 0x4, R8 ;  /* 0x0000000400e27825 */ /* 0x040fe200078e0208 */
[----:B------:R-:W-:Y:S04]  /*85a50*/  @P3 STG.E [R224.64], R238 ;  /* 0x000000eee0003986 */ /* 0x000fe8000c101904 */
[----:B----4-:R-:W-:Y:S01]  /*85a60*/  @P2 STG.E [R226.64], R250 ;  /* 0x000000fae2002986 */ /* 0x010fe2000c101904 */
[----:B-1----:R-:W-:-:S03]  /*85a70*/  IMAD.WIDE R2, R0, 0x4, R6 ;  /* 0x0000000400027825 */ /* 0x002fc600078e0206 */
[----:B------:R-:W4:Y:S01]  /*85a80*/  LDL.LU R249, [R1+0xc6c] ;  /* 0x000c6c0001f97983 */ /* 0x000f220000300800 */
[----:B------:R-:W-:-:S03]  /*85a90*/  IADD3 R0, R0, c[0x0][0x198], RZ ;  /* 0x0000660000007a10 */ /* 0x000fc60007ffe0ff */
[----:B------:R1:W-:Y:S02]  /*85aa0*/  @P1 STG.E [R2.64], R240 ;  /* 0x000000f002001986 */ /* 0x0003e4000c101904 */
[----:B-1----:R-:W-:Y:S02]  /*85ab0*/  IMAD.WIDE R2, R0, 0x4, R216 ;  /* 0x0000000400027825 */ /* 0x002fe400078e02d8 */
[----:B------:R-:W4:Y:S01]  /*85ac0*/  LDL.LU R240, [R1+0xb6c] ;  /* 0x000b6c0001f07983 */ /* 0x000f220000300800 */
[----:B------:R-:W-:Y:S02]  /*85ad0*/  ISETP.LT.AND P2, PT, R203, c[0x0][0x178], !P4 ;  /* 0x00005e00cb007a0c */ /* 0x000fe40006741270 */
[----:B------:R-:W-:Y:S02]  /*85ae0*/  ISETP.LT.AND P5, PT, R99, c[0x0][0x178], !P4 ;  /* 0x00005e0063007a0c */ /* 0x000fe400067a1270 */
[----:B------:R-:W-:Y:S02]  /*85af0*/  ISETP.LT.AND P6, PT, R179, c[0x0][0x178], !P4 ;  /* 0x00005e00b3007a0c */ /* 0x000fe400067c1270 */
[----:B------:R-:W-:Y:S01]  /*85b00*/  IADD3 R224, R98, 0x20, RZ ;  /* 0x0000002062e07810 */ /* 0x000fe20007ffe0ff */
[C---:B------:R-:W-:Y:S01]  /*85b10*/  IMAD.WIDE R226, R0.reuse, 0x4, R222 ;  /* 0x0000000400e27825 */ /* 0x040fe200078e02de */
[----:B---3--:R1:W-:Y:S04]  /*85b20*/  @P0 STG.E [R2.64], R248 ;  /* 0x000000f802000986 */ /* 0x0083e8000c101904 */
[----:B-1----:R-:W3:Y:S04]  /*85b30*/  LDL.LU R248, [R1+0x85c] ;  /* 0x00085c0001f87983 */ /* 0x002ee80000300800 */
[----:B------:R-:W3:Y:S01]  /*85b40*/  LDL.LU R250, [R1+0xce0] ;  /* 0x000ce00001fa7983 */ /* 0x000ee20000300800 */
[----:B------:R-:W-:Y:S01]  /*85b50*/  IMAD.WIDE R2, R0, 0x4, R4 ;  /* 0x0000000400027825 */ /* 0x000fe200078e0204 */
[----:B------:R-:W-:-:S02]  /*85b60*/  ISETP.GE.AND P0, PT, R224, c[0x0][0x17c], PT ;  /* 0x00005f00e0007a0c */ /* 0x000fc40003f06270 */
[----:B------:R1:W-:Y:S01]  /*85b70*/  @P2 STG.E [R226.64], R230 ;  /* 0x000000e6e2002986 */ /* 0x0003e2000c101904 */
[----:B------:R-:W-:-:S03]  /*85b80*/  IMAD.WIDE R224, R0, 0x4, R220 ;  /* 0x0000000400e07825 */ /* 0x000fc600078e02dc */
[----:B------:R-:W-:Y:S04]  /*85b90*/  @P5 STG.E [R2.64], R237 ;  /* 0x000000ed02005986 */ /* 0x000fe8000c101904 */
[----:B------:R-:W3:Y:S04]  /*85ba0*/  LDL.LU R238, [R1+0x980] ;  /* 0x0009800001ee7983 */ /* 0x000ee80000300800 */
[----:B-1----:R-:W3:Y:S04]  /*85bb0*/  LDL.LU R230, [R1+0x700] ;  /* 0x0007000001e67983 */ /* 0x002ee80000300800 */
[----:B--2---:R1:W-:Y:S04]  /*85bc0*/  @P6 STG.E [R224.64], R242 ;  /* 0x000000f2e0006986 */ /* 0x0043e8000c101904 */
[----:B-1----:R-:W2:Y:S01]  /*85bd0*/  LDL.LU R242, [R1+0x210] ;  /* 0x0002100001f27983 */ /* 0x002ea20000300800 */
[----:B------:R-:W-:-:S02]  /*85be0*/  ISETP.LT.AND P3, PT, R147, c[0x0][0x178], !P4 ;  /* 0x00005e0093007a0c */ /* 0x000fc40006761270 */
[----:B------:R-:W-:Y:S01]  /*85bf0*/  ISETP.LT.AND P1, PT, R115, c[0x0][0x178], !P4 ;  /* 0x00005e0073007a0c */ /* 0x000fe20006721270 */
[C---:B------:R-:W-:Y:S01]  /*85c00*/  IMAD.WIDE R226, R0.reuse, 0x4, R218 ;  /* 0x0000000400e27825 */ /* 0x040fe200078e02da */
[----:B------:R-:W-:Y:S01]  /*85c10*/  ISETP.LT.AND P2, PT, R131, c[0x0][0x178], !P4 ;  /* 0x00005e0083007a0c */ /* 0x000fe20006741270 */
[----:B------:R-:W2:Y:S02]  /*85c20*/  LDL.LU R237, [R1+0x100] ;  /* 0x0001000001ed7983 */ /* 0x000ea40000300800 */
[----:B------:R-:W-:Y:S01]  /*85c30*/  IMAD.WIDE R2, R0, 0x4, R10 ;  /* 0x0000000400027825 */ /* 0x000fe200078e020a */
[----:B------:R-:W-:Y:S02]  /*85c40*/  ISETP.LT.AND P4, PT, R167, c[0x0][0x178], !P4 ;  /* 0x00005e00a7007a0c */ /* 0x000fe40006781270 */
[----:B------:R-:W-:Y:S01]  /*85c50*/  ISETP.LT.AND P6, PT, R178, c[0x0][0x178], !P0 ;  /* 0x00005e00b2007a0c */ /* 0x000fe200047c1270 */
[C---:B------:R-:W-:Y:S02]  /*85c60*/  IMAD.WIDE R228, R0.reuse, 0x4, R6 ;  /* 0x0000000400e47825 */ /* 0x040fe400078e0206 */
[----:B----4-:R1:W-:Y:S04]  /*85c70*/  @P3 STG.E [R226.64], R249 ;  /* 0x000000f9e2003986 */ /* 0x0103e8000c101904 */
[----:B------:R4:W-:Y:S04]  /*85c80*/  @P1 STG.E [R2.64], R236 ;  /* 0x000000ec02001986 */ /* 0x0009e8000c101904 */
[----:B-1----:R-:W2:Y:S01]  /*85c90*/  LDL.LU R249, [R1+0xe0] ;  /* 0x0000e00001f97983 */ /* 0x002ea20000300800 */
[C---:B------:R-:W-:Y:S01]  /*85ca0*/  IMAD.WIDE R226, R0.reuse, 0x4, R8 ;  /* 0x0000000400e27825 */ /* 0x040fe200078e0208 */
[----:B----4-:R-:W-:-:S02]  /*85cb0*/  IADD3 R2, R0, c[0x0][0x198], RZ ;  /* 0x0000660000027a10 */ /* 0x010fc40007ffe0ff */
[----:B------:R-:W2:Y:S03]  /*85cc0*/  LDL.LU R236, [R1+0xc0] ;  /* 0x0000c00001ec7983 */ /* 0x000ea60000300800 */
[----:B------:R-:W-:Y:S01]  /*85cd0*/  IMAD.WIDE R224, R2, 0x4, R216 ;  /* 0x0000000402e07825 */ /* 0x000fe200078e02d8 */
[----:B------:R1:W-:Y:S04]  /*85ce0*/  @P2 STG.E [R226.64], R240 ;  /* 0x000000f0e2002986 */ /* 0x0003e8000c101904 */
[----:B-1----:R-:W2:Y:S01]  /*85cf0*/  LDL.LU R240, [R1+0x80] ;  /* 0x0000800001f07983 */ /* 0x002ea20000300800 */
[----:B------:R-:W-:Y:S02]  /*85d00*/  ISETP.LT.AND P5, PT, R203, c[0x0][0x178], !P0 ;  /* 0x00005e00cb007a0c */ /* 0x000fe400047a1270 */
[----:B------:R-:W-:-:S02]  /*85d10*/  ISETP.LT.AND P3, PT, R99, c[0x0][0x178], !P0 ;  /* 0x00005e0063007a0c */ /* 0x000fc40004761270 */
[----:B------:R-:W-:Y:S01]  /*85d20*/  ISETP.LT.AND P1, PT, R179, c[0x0][0x178], !P0 ;  /* 0x00005e00b3007a0c */ /* 0x000fe20004721270 */
[C---:B------:R-:W-:Y:S01]  /*85d30*/  IMAD.WIDE R226, R2.reuse, 0x4, R222 ;  /* 0x0000000402e27825 */ /* 0x040fe200078e02de */
[----:B---3--:R1:W-:Y:S04]  /*85d40*/  @P4 STG.E [R228.64], R248 ;  /* 0x000000f8e4004986 */ /* 0x0083e8000c101904 */
[----:B------:R3:W-:Y:S04]  /*85d50*/  @P6 STG.E [R224.64], R250 ;  /* 0x000000fae0006986 */ /* 0x0007e8000c101904 */
[----:B-1----:R-:W4:Y:S04]  /*85d60*/  LDL.LU R248, [R1+0x984] ;  /* 0x0009840001f87983 */ /* 0x002f280000300800 */
[----:B---3--:R-:W3:Y:S01]  /*85d70*/  LDL.LU R250, [R1+0xce4] ;  /* 0x000ce40001fa7983 */ /* 0x008ee20000300800 */
[----:B------:R-:W-:-:S04]  /*85d80*/  IMAD.WIDE R224, R2, 0x4, R4 ;  /* 0x0000000402e07825 */ /* 0x000fc800078e0204 */
[----:B------:R-:W-:Y:S01]  /*85d90*/  IMAD.WIDE R228, R2, 0x4, R220 ;  /* 0x0000000402e47825 */ /* 0x000fe200078e02dc */
[----:B------:R-:W-:Y:S04]  /*85da0*/  @P5 STG.E [R226.64], R238 ;  /* 0x000000eee2005986 */ /* 0x000fe8000c101904 */
[----:B------:R1:W-:Y:S04]  /*85db0*/  @P3 STG.E [R224.64], R230 ;  /* 0x000000e6e0003986 */ /* 0x0003e8000c101904 */
[----:B-1----:R-:W4:Y:S04]  /*85dc0*/  LDL.LU R230, [R1+0x704] ;  /* 0x0007040001e67983 */ /* 0x002f280000300800 */
        /* <DEDUP_REMOVED lines=9> */
[C---:B------:R-:W-:Y:S01]  /*85e60*/  IMAD.WIDE R226, R2.reuse, 0x4, R10 ;  /* 0x0000000402e27825 */ /* 0x040fe200078e020a */
[----:B------:R-:W-:Y:S01]  /*85e70*/  IADD3 R0, R2, c[0x0][0x198], RZ ;  /* 0x0000660002007a10 */ /* 0x000fe20007ffe0ff */
[----:B------:R1:W-:Y:S01]  /*85e80*/  @P4 STG.E [R228.64], R237 ;  /* 0x000000ede4004986 */ /* 0x0003e2000c101904 */
[----:B------:R-:W-:Y:S01]  /*85e90*/  ISETP.LT.AND P1, PT, R178, c[0x0][0x178], !P2 ;  /* 0x00005e00b2007a0c */ /* 0x000fe20005721270 */
[C---:B------:R-:W-:Y:S01]  /*85ea0*/  IMAD.WIDE R224, R2.reuse, 0x4, R8 ;  /* 0x0000000402e07825 */ /* 0x040fe200078e0208 */
[----:B------:R-:W-:Y:S01]  /*85eb0*/  ISETP.LT.AND P3, PT, R203, c[0x0][0x178], !P2 ;  /* 0x00005e00cb007a0c */ /* 0x000fe20005761270 */
[----:B------:R1:W-:Y:S02]  /*85ec0*/  @P5 STG.E [R226.64], R249 ;  /* 0x000000f9e2005986 */ /* 0x0003e4000c101904 */
[----:B------:R-:W-:-:S02]  /*85ed0*/  IMAD.WIDE R2, R2, 0x4, R6 ;  /* 0x0000000402027825 */ /* 0x000fc400078e0206 */
[----:B-1----:R-:W2:Y:S04]  /*85ee0*/  LDL.LU R237, [R1+0x104] ;  /* 0x0001040001ed7983 */ /* 0x002ea80000300800 */
[----:B------:R-:W2:Y:S01]  /*85ef0*/  LDL.LU R249, [R1+0xe4] ;  /* 0x0000e40001f97983 */ /* 0x000ea20000300800 */
[----:B------:R-:W-:-:S03]  /*85f00*/  IMAD.WIDE R226, R0, 0x4, R222 ;  /* 0x0000000400e27825 */ /* 0x000fc600078e02de */
[----:B------:R1:W-:Y:S04]  /*85f10*/  @P6 STG.E [R224.64], R236 ;  /* 0x000000ece0006986 */ /* 0x0003e8000c101904 */
[----:B------:R1:W-:Y:S04]  /*85f20*/  @P0 STG.E [R2.64], R240 ;  /* 0x000000f002000986 */ /* 0x0003e8000c101904 */
[----:B-1----:R-:W2:Y:S01]  /*85f30*/  LDL.LU R236, [R1+0xc4] ;  /* 0x0000c40001ec7983 */ /* 0x002ea20000300800 */
[----:B------:R-:W-:-:S03]  /*85f40*/  IMAD.WIDE R224, R0, 0x4, R216 ;  /* 0x0000000400e07825 */ /* 0x000fc600078e02d8 */
[----:B------:R-:W2:Y:S01]  /*85f50*/  LDL.LU R240, [R1+0x84] ;  /* 0x0000840001f07983 */ /* 0x000ea20000300800 */
[----:B------:R-:W-:Y:S02]  /*85f60*/  ISETP.LT.AND P0, PT, R99, c[0x0][0x178], !P2 ;  /* 0x00005e0063007a0c */ /* 0x000fe40005701270 */
[----:B------:R-:W-:Y:S01]  /*85f70*/  ISETP.LT.AND P5, PT, R179, c[0x0][0x178], !P2 ;  /* 0x00005e00b3007a0c */ /* 0x000fe200057a1270 */
[----:B---3--:R-:W-:Y:S04]  /*85f80*/  @P1 STG.E [R224.64], R250 ;  /* 0x000000fae0001986 */ /* 0x008fe8000c101904 */
[----:B----4-:R1:W-:Y:S04]  /*85f90*/  @P3 STG.E [R226.64], R248 ;  /* 0x000000f8e2003986 */ /* 0x0103e8000c101904 */
[----:B-1----:R-:W3:Y:S01]  /*85fa0*/  LDL.LU R248, [R1+0xcf0] ;  /* 0x000cf00001f87983 */ /* 0x002ee20000300800 */
[----:B------:R-:W-:-:S03]  /*85fb0*/  IMAD.WIDE R224, R0, 0x4, R4 ;  /* 0x0000000400e07825 */ /* 0x000fc600078e0204 */
[----:B------:R-:W4:Y:S01]  /*85fc0*/  LDL.LU R238, [R1+0x9b0] ;  /* 0x0009b00001ee7983 */ /* 0x000f220000300800 */
[----:B------:R-:W-:-:S03]  /*85fd0*/  IMAD.WIDE R226, R0, 0x4, R220 ;  /* 0x0000000400e27825 */ /* 0x000fc600078e02dc */
[----:B------:R-:W-:Y:S04]  /*85fe0*/  @P0 STG.E [R224.64], R230 ;  /* 0x000000e6e0000986 */ /* 0x000fe8000c101904 */
[----:B------:R-:W4:Y:S04]  /*85ff0*/  LDL.LU R250, [R1+0x740] ;  /* 0x0007400001fa7983 */ /* 0x000f280000300800 */
        /* <DEDUP_REMOVED lines=13> */
[----:B------:R1:W-:Y:S04]  /*860d0*/  @P3 STG.E [R224.64], R249 ;  /* 0x000000f9e0003986 */ /* 0x0003e8000c101904 */
[----:B-1----:R-:W2:Y:S01]  /*860e0*/  LDL.LU R237, [R1+0x1b0] ;  /* 0x0001b00001ed7983 */ /* 0x002ea20000300800 */
[C---:B------:R-:W-:Y:S01]  /*860f0*/  IMAD.WIDE R2, R0.reuse, 0x4, R6 ;  /* 0x0000000400027825 */ /* 0x040fe200078e0206 */
[----:B------:R-:W-:-:S02]  /*86100*/  IADD3 R0, R0, c[0x0][0x198], RZ ;  /* 0x0000660000007a10 */ /* 0x000fc40007ffe0ff */
[----:B------:R-:W2:Y:S04]  /*86110*/  LDL.LU R249, [R1+0x170] ;  /* 0x0001700001f97983 */ /* 0x000ea80000300800 */
[----:B------:R-:W-:Y:S04]  /*86120*/  @P1 STG.E [R226.64], R236 ;  /* 0x000000ece2001986 */ /* 0x000fe8000c101904 */
[----:B------:R-:W2:Y:S04]  /*86130*/  LDL.LU R230, [R1+0x120] ;  /* 0x0001200001e67983 */ /* 0x000ea80000300800 */
[----:B------:R1:W-:Y:S04]  /*86140*/  @P2 STG.E [R2.64], R240 ;  /* 0x000000f002002986 */ /* 0x0003e8000c101904 */
[----:B-1----:R-:W2:Y:S01]  /*86150*/  LDL.LU R240, [R1+0xa0] ;  /* 0x0000a00001f07983 */ /* 0x002ea20000300800 */
[----:B------:R-:W-:-:S03]  /*86160*/  IMAD.WIDE R2, R0, 0x4, R216 ;  /* 0x0000000400027825 */ /* 0x000fc600078e02d8 */
[----:B------:R-:W2:Y:S01]  /*86170*/  LDL.LU R236, [R1+0x124] ;  /* 0x0001240001ec7983 */ /* 0x000ea20000300800 */
        /* <DEDUP_REMOVED lines=10> */
[----:B----4-:R1:W-:Y:S04]  /*86220*/  @P1 STG.E [R226.64], R238 ;  /* 0x000000eee2001986 */ /* 0x0103e8000c101904 */
[----:B------:R4:W-:Y:S04]  /*86230*/  @P5 STG.E [R2.64], R250 ;  /* 0x000000fa02005986 */ /* 0x0009e8000c101904 */
[----:B-1----:R-:W3:Y:S04]  /*86240*/  LDL.LU R238, [R1+0x9b4] ;  /* 0x0009b40001ee7983 */ /* 0x002ee80000300800 */
[----:B----4-:R-:W4:Y:S04]  /*86250*/  LDL.LU R250, [R1+0x744] ;  /* 0x0007440001fa7983 */ /* 0x010f280000300800 */
        /* <DEDUP_REMOVED lines=11> */
[----:B------:R1:W-:Y:S02]  /*86310*/  @P2 STG.E [R2.64], R249 ;  /* 0x000000f902002986 */ /* 0x0003e4000c101904 */
[C---:B-1----:R-:W-:Y:S02]  /*86320*/  IMAD.WIDE R226, R0.reuse, 0x4, R8 ;  /* 0x0000000400e27825 */ /* 0x042fe400078e0208 */
[----:B------:R-:W2:Y:S01]  /*86330*/  LDL.LU R249, [R1+0x1b4] ;  /* 0x0001b40001f97983 */ /* 0x000ea20000300800 */
[----:B------:R-:W-:-:S03]  /*86340*/  IADD3 R2, R0, c[0x0][0x198], RZ ;  /* 0x0000660000027a10 */ /* 0x000fc60007ffe0ff */
[----:B------:R-:W2:Y:S02]  /*86350*/  LDL.LU R237, [R1+0x174] ;  /* 0x0001740001ed7983 */ /* 0x000ea40000300800 */
[----:B------:R-:W-:Y:S02]  /*86360*/  IMAD.WIDE R224, R2, 0x4, R216 ;  /* 0x0000000402e07825 */ /* 0x000fe400078e02d8 */
[----:B------:R-:W-:Y:S04]  /*86370*/  @P1 STG.E [R226.64], R230 ;  /* 0x000000e6e2001986 */ /* 0x000fe8000c101904 */
[----:B------:R1:W-:Y:S04]  /*86380*/  @P4 STG.E [R228.64], R240 ;  /* 0x000000f0e4004986 */ /* 0x0003e8000c101904 */
[----:B-1----:R-:W2:Y:S04]  /*86390*/  LDL.LU R240, [R1+0xa4] ;  /* 0x0000a40001f07983 */ /* 0x002ea80000300800 */
[----:B------:R-:W2:Y:S01]  /*863a0*/  LDL.LU R230, [R1+0xd30] ;  /* 0x000d300001e67983 */ /* 0x000ea20000300800 */
        /* <DEDUP_REMOVED lines=10> */
[----:B----4-:R-:W-:Y:S04]  /*86450*/  @P3 STG.E [R224.64], R250 ;  /* 0x000000fae0003986 */ /* 0x010fe8000c101904 */
        /* <DEDUP_REMOVED lines=14> */
[----:B------:R1:W-:Y:S03]  /*86540*/  @P4 STG.E [R228.64], R249 ;  /* 0x000000f9e4004986 */ /* 0x0003e6000c101904 */
        /* <DEDUP_REMOVED lines=10> */
[----:B-1----:R-:W4:Y:S04]  /*865f0*/  LDL.LU R240, [R1] ;  /* 0x0000000001f07983 */ /* 0x002f280000300800 */
        /* <DEDUP_REMOVED lines=20> */
[----:B------:R-:W-:-:S04]  /*86740*/  IMAD.WIDE R224, R0, 0x4, R10 ;  /* 0x0000000400e07825 */ /* 0x000fc800078e020a */
[C---:B------:R-:W-:Y:S01]  /*86750*/  IMAD.WIDE R226, R0.reuse, 0x4, R8 ;  /* 0x0000000400e27825 */ /* 0x040fe200078e0208 */
[----:B------:R1:W-:Y:S04]  /*86760*/  @P6 STG.E [R2.64], R249 ;  /* 0x000000f902006986 */ /* 0x0003e8000c101904 */
        /* <DEDUP_REMOVED lines=32> */
[----:B------:R-:W-:Y:S02]  /*86970*/  ISETP.LT.AND P6, PT, R178, c[0x0][0x178], !P0 ;  /* 0x00005e00b2007a0c */ /* 0x000fe400047c1270 */
[C---:B------:R-:W-:Y:S01]  /*86980*/  IADD3 R228, R0.reuse, c[0x0][0x198], RZ ;  /* 0x0000660000e47a10 */ /* 0x040fe20007ffe0ff */
[C---:B------:R-:W-:Y:S01]  /*86990*/  IMAD.WIDE R224, R0.reuse, 0x4, R6 ;  /* 0x0000000400e07825 */ /* 0x040fe200078e0206 */
[----:B----4-:R1:W-:Y:S04]  /*869a0*/  @P3 STG.E [R226.64], R249 ;  /* 0x000000f9e2003986 */ /* 0x0103e8000c101904 */
[----:B------:R4:W-:Y:S04]  /*869b0*/  @P1 STG.E [R2.64], R236 ;  /* 0x000000ec02001986 */ /* 0x0009e8000c101904 */
[----:B-1----:R-:W2:Y:S01]  /*869c0*/  LDL.LU R249, [R1+0xbb0] ;  /* 0x000bb00001f97983 */ /* 0x002ea20000300800 */
[----:B----4-:R-:W-:-:S03]  /*869d0*/  IMAD.WIDE R2, R0, 0x4, R8 ;  /* 0x0000000400027825 */ /* 0x010fc600078e0208 */
[----:B------:R-:W2:Y:S01]  /*869e0*/  LDL.LU R236, [R1+0x880] ;  /* 0x0008800001ec7983 */ /* 0x000ea20000300800 */
[----:B------:R-:W-:-:S03]  /*869f0*/  IMAD.WIDE R226, R228, 0x4, R216 ;  /* 0x00000004e4e27825 */ /* 0x000fc600078e02d8 */
[----:B------:R1:W-:Y:S04]  /*86a00*/  @P2 STG.E [R2.64], R240 ;  /* 0x000000f002002986 */ /* 0x0003e8000c101904 */
[----:B-1----:R-:W2:Y:S01]  /*86a10*/  LDL.LU R240, [R1+0x1f0] ;  /* 0x0001f00001f07983 */ /* 0x002ea20000300800 */
[----:B------:R-:W-:Y:S02]  /*86a20*/  ISETP.LT.AND P5, PT, R203, c[0x0][0x178], !P0 ;  /* 0x00005e00cb007a0c */ /* 0x000fe400047a1270 */
[----:B------:R-:W-:Y:S02]  /*86a30*/  ISETP.LT.AND P3, PT, R99, c[0x0][0x178], !P0 ;  /* 0x00005e0063007a0c */ /* 0x000fe40004761270 */
        /* <DEDUP_REMOVED lines=15> */
[----:B------:R-:W-:Y:S01]  /*86b30*/  IADD3 R229, R98, 0x27, RZ ;  /* 0x0000002762e57810 */ /* 0x000fe20007ffe0ff */
[C---:B------:R-:W-:Y:S01]  /*86b40*/  IMAD.WIDE R226, R228.reuse, 0x4, R218 ;  /* 0x00000004e4e27825 */ /* 0x040fe200078e02da */
[----:B------:R-:W-:Y:S02]  /*86b50*/  ISETP.LT.AND P6, PT, R131, c[0x0][0x178], !P0 ;  /* 0x00005e0083007a0c */ /* 0x000fe400047c1270 */
[----:B------:R-:W-:Y:S01]  /*86b60*/  ISETP.LT.AND P0, PT, R167, c[0x0][0x178], !P0 ;  /* 0x00005e00a7007a0c */ /* 0x000fe20004701270 */
[----:B------:R-:W-:Y:S01]  /*86b70*/  IMAD.WIDE R2, R228, 0x4, R10 ;  /* 0x00000004e4027825 */ /* 0x000fe200078e020a */
[----:B------:R-:W-:-:S03]  /*86b80*/  ISETP.GE.AND P2, PT, R229, c[0x0][0x17c], PT ;  /* 0x00005f00e5007a0c */ /* 0x000fc60003f46270 */
[----:B------:R1:W-:Y:S01]  /*86b90*/  @P4 STG.E [R226.64], R237 ;  /* 0x000000ede2004986 */ /* 0x0003e2000c101904 */
[----:B------:R-:W-:Y:S01]  /*86ba0*/  ISETP.LT.AND P1, PT, R178, c[0x0][0x178], !P2 ;  /* 0x00005e00b2007a0c */ /* 0x000fe20005721270 */
[C---:B------:R-:W-:Y:S01]  /*86bb0*/  IMAD.WIDE R224, R228.reuse, 0x4, R8 ;  /* 0x00000004e4e07825 */ /* 0x040fe200078e0208 */
[----:B------:R-:W-:Y:S02]  /*86bc0*/  ISETP.LT.AND P3, PT, R203, c[0x0][0x178], !P2 ;  /* 0x00005e00cb007a0c */ /* 0x000fe40005761270 */
[C---:B------:R-:W-:Y:S01]  /*86bd0*/  IADD3 R0, R228.reuse, c[0x0][0x198], RZ ;  /* 0x00006600e4007a10 */ /* 0x040fe20007ffe0ff */
[----:B------:R1:W-:Y:S04]  /*86be0*/  @P5 STG.E [R2.64], R249 ;  /* 0x000000f902005986 */ /* 0x0003e8000c101904 */
[----:B-1----:R-:W2:Y:S01]  /*86bf0*/  LDL.LU R237, [R1+0xd04] ;  /* 0x000d040001ed7983 */ /* 0x002ea20000300800 */
[----:B------:R-:W-:-:S03]  /*86c00*/  IMAD.WIDE R226, R228, 0x4, R6 ;  /* 0x00000004e4e27825 */ /* 0x000fc600078e0206 */
        /* <DEDUP_REMOVED lines=9> */
[C---:B------:R-:W-:Y:S01]  /*86ca0*/  IMAD.WIDE R226, R0.reuse, 0x4, R220 ;  /* 0x0000000400e27825 */ /* 0x040fe200078e02dc */
[----:B---3--:R-:W-:Y:S04]  /*86cb0*/  @P1 STG.E [R2.64], R250 ;  /* 0x000000fa02001986 */ /* 0x008fe8000c101904 */
[----:B----4-:R1:W-:Y:S04]  /*86cc0*/  @P3 STG.E [R224.64], R248 ;  /* 0x000000f8e0003986 */ /* 0x0103e8000c101904 */
[----:B-1----:R-:W3:Y:S01]  /*86cd0*/  LDL.LU R248, [R1+0xce8] ;  /* 0x000ce80001f87983 */ /* 0x002ee20000300800 */
[----:B------:R-:W-:-:S03]  /*86ce0*/  IMAD.WIDE R224, R0, 0x4, R4 ;  /* 0x0000000400e07825 */ /* 0x000fc600078e0204 */
[----:B------:R-:W4:Y:S04]  /*86cf0*/  LDL.LU R238, [R1+0x988] ;  /* 0x0009880001ee7983 */ /* 0x000f280000300800 */
        /* <DEDUP_REMOVED lines=15> */
[C---:B------:R-:W-:Y:S01]  /*86df0*/  IADD3 R228, R0.reuse, c[0x0][0x198], RZ ;  /* 0x0000660000e47a10 */ /* 0x040fe20007ffe0ff */
[----:B------:R1:W-:Y:S04]  /*86e00*/  @P3 STG.E [R226.64], R249 ;  /* 0x000000f9e2003986 */ /* 0x0003e8000c101904 */
[----:B-1----:R-:W2:Y:S01]  /*86e10*/  LDL.LU R237, [R1+0x108] ;  /* 0x0001080001ed7983 */ /* 0x002ea20000300800 */
[----:B------:R-:W-:-:S03]  /*86e20*/  IMAD.WIDE R2, R0, 0x4, R6 ;  /* 0x0000000400027825 */ /* 0x000fc600078e0206 */
        /* <DEDUP_REMOVED lines=9> */
[----:B------:R-:W-:Y:S01]  /*86ec0*/  ISETP.LT.AND P6, PT, R179, c[0x0][0x178], !P4 ;  /* 0x00005e00b3007a0c */ /* 0x000fe200067c1270 */
[----:B------:R-:W-:-:S04]  /*86ed0*/  IMAD.WIDE R226, R228, 0x4, R222 ;  /* 0x00000004e4e27825 */ /* 0x000fc800078e02de */
[C---:B------:R-:W-:Y:S01]  /*86ee0*/  IMAD.WIDE R224, R228.reuse, 0x4, R220 ;  /* 0x00000004e4e07825 */ /* 0x040fe200078e02dc */
[----:B---3--:R1:W-:Y:S04]  /*86ef0*/  @P0 STG.E [R2.64], R248 ;  /* 0x000000f802000986 */ /* 0x0083e8000c101904 */
[----:B-1----:R-:W3:Y:S01]  /*86f00*/  LDL.LU R248, [R1+0xcec] ;  /* 0x000cec0001f87983 */ /* 0x002ee20000300800 */
[----:B------:R-:W-:-:S03]  /*86f10*/  IMAD.WIDE R2, R228, 0x4, R4 ;  /* 0x00000004e4027825 */ /* 0x000fc600078e0204 */
        /* <DEDUP_REMOVED lines=15> */
[----:B------:R-:W-:Y:S02]  /*87010*/  ISETP.LT.AND P6, PT, R178, c[0x0][0x178], !P0 ;  /* 0x00005e00b2007a0c */ /* 0x000fe400047c1270 */
[C---:B------:R-:W-:Y:S01]  /*87020*/  IADD3 R0, R228.reuse, c[0x0][0x198], RZ ;  /* 0x00006600e4007a10 */ /* 0x040fe20007ffe0ff */
[----:B------:R1:W-:Y:S02]  /*87030*/  @P2 STG.E [R2.64], R249 ;  /* 0x000000f902002986 */ /* 0x0003e4000c101904 */
[----:B-1----:R-:W-:-:S04]  /*87040*/  IMAD.WIDE R226, R228, 0x4, R6 ;  /* 0x00000004e4e27825 */ /* 0x002fc800078e0206 */
[----:B------:R-:W-:Y:S01]  /*87050*/  IMAD.WIDE R2, R228, 0x4, R8 ;  /* 0x00000004e4027825 */ /* 0x000fe200078e0208 */
[----:B------:R-:W2:Y:S04]  /*87060*/  LDL.LU R249, [R1+0x10c] ;  /* 0x00010c0001f97983 */ /* 0x000ea80000300800 */
[----:B------:R-:W2:Y:S01]  /*87070*/  LDL.LU R237, [R1+0xec] ;  /* 0x0000ec0001ed7983 */ /* 0x000ea20000300800 */
[----:B------:R-:W-:-:S03]  /*87080*/  IMAD.WIDE R224, R0, 0x4, R216 ;  /* 0x0000000400e07825 */ /* 0x000fc600078e02d8 */
        /* <DEDUP_REMOVED lines=12> */
[----:B------:R-:W-:Y:S04]  /*87150*/  @P5 STG.E [R2.64], R238 ;  /* 0x000000ee02005986 */ /* 0x000fe8000c101904 */
[----:B----4-:R-:W-:Y:S04]  /*87160*/  @P3 STG.E [R224.64], R250 ;  /* 0x000000fae0003986 */ /* 0x010fe8000c101904 */
[----:B------:R-:W4:Y:S04]  /*87170*/  LDL.LU R231, [R1+0x748] ;  /* 0x0007480001e77983 */ /* 0x000f280000300800 */
[----:B--2---:R1:W-:Y:S04]  /*87180*/  @P2 STG.E [R226.64], R242 ;  /* 0x000000f2e2002986 */ /* 0x0043e8000c101904 */
[----:B-1----:R-:W2:Y:S01]  /*87190*/  LDL.LU R242, [R1+0x618] ;  /* 0x0006180001f27983 */ /* 0x002ea20000300800 */
[----:B------:R-:W-:-:S02]  /*871a0*/  ISETP.LT.AND P4, PT, R147, c[0x0][0x178], !P0 ;  /* 0x00005e0093007a0c */ /* 0x000fc40004781270 */
[----:B------:R-:W-:Y:S02]  /*871b0*/  IADD3 R229, R98, 0x2a, RZ ;  /* 0x0000002a62e57810 */ /* 0x000fe40007ffe0ff */
[----:B------:R-:W-:Y:S02]  /*871c0*/  ISETP.LT.AND P5, PT, R115, c[0x0][0x178], !P0 ;  /* 0x00005e0073007a0c */ /* 0x000fe400047a1270 */
[----:B------:R-:W-:Y:S02]  /*871d0*/  ISETP.LT.AND P6, PT, R131, c[0x0][0x178], !P0 ;  /* 0x00005e0083007a0c */ /* 0x000fe400047c1270 */
[----:B------:R-:W-:Y:S01]  /*871e0*/  ISETP.LT.AND P0, PT, R167, c[0x0][0x178], !P0 ;  /* 0x00005e00a7007a0c */ /* 0x000fe20004701270 */
[----:B------:R-:W-:Y:S01]  /*871f0*/  IMAD.WIDE R2, R0, 0x4, R218 ;  /* 0x0000000400027825 */ /* 0x000fe200078e02da */
[----:B------:R-:W-:-:S03]  /*87200*/  ISETP.GE.AND P1, PT, R229, c[0x0][0x17c], PT ;  /* 0x00005f00e5007a0c */ /* 0x000fc60003f26270 */
[----:B------:R-:W-:Y:S01]  /*87210*/  IMAD.WIDE R224, R0, 0x4, R10 ;  /* 0x0000000400e07825 */ /* 0x000fe200078e020a */
[----:B------:R-:W-:Y:S02]  /*87220*/  ISETP.LT.AND P2, PT, R178, c[0x0][0x178], !P1 ;  /* 0x00005e00b2007a0c */ /* 0x000fe40004f41270 */
[----:B------:R-:W-:Y:S01]  /*87230*/  ISETP.LT.AND P3, PT, R203, c[0x0][0x178], !P1 ;  /* 0x00005e00cb007a0c */ /* 0x000fe20004f61270 */
[C---:B------:R-:W-:Y:S01]  /*87240*/  IMAD.WIDE R226, R0.reuse, 0x4, R8 ;  /* 0x0000000400e27825 */ /* 0x040fe200078e0208 */
[C---:B------:R-:W-:Y:S01]  /*87250*/  IADD3 R228, R0.reuse, c[0x0][0x198], RZ ;  /* 0x0000660000e47a10 */ /* 0x040fe20007ffe0ff */
[----:B------:R1:W-:Y:S04]  /*87260*/  @P4 STG.E [R2.64], R249 ;  /* 0x000000f902004986 */ /* 0x0003e8000c101904 */
[----:B------:R1:W-:Y:S04]  /*87270*/  @P5 STG.E [R224.64], R237 ;  /* 0x000000ede0005986 */ /* 0x0003e8000c101904 */
[----:B------:R1:W-:Y:S04]  /*87280*/  @P6 STG.E [R226.64], R236 ;  /* 0x000000ece2006986 */ /* 0x0003e8000c101904 */
[----:B-1----:R-:W2:Y:S01]  /*87290*/  LDL.LU R249, [R1+0x1b8] ;  /* 0x0001b80001f97983 */ /* 0x002ea20000300800 */
[----:B------:R-:W-:-:S03]  /*872a0*/  IMAD.WIDE R2, R0, 0x4, R6 ;  /* 0x0000000400027825 */ /* 0x000fc600078e0206 */
[----:B------:R-:W2:Y:S01]  /*872b0*/  LDL.LU R238, [R1+0x178] ;  /* 0x0001780001ee7983 */ /* 0x000ea20000300800 */
[----:B------:R-:W-:-:S03]  /*872c0*/  IMAD.WIDE R224, R228, 0x4, R216 ;  /* 0x00000004e4e07825 */ /* 0x000fc600078e02d8 */
[----:B------:R-:W2:Y:S01]  /*872d0*/  LDL.LU R250, [R1+0x128] ;  /* 0x0001280001fa7983 */ /* 0x000ea20000300800 */
[----:B------:R-:W-:-:S03]  /*872e0*/  IMAD.WIDE R226, R228, 0x4, R222 ;  /* 0x00000004e4e27825 */ /* 0x000fc600078e02de */
[----:B------:R1:W-:Y:S04]  /*872f0*/  @P0 STG.E [R2.64], R240 ;  /* 0x000000f002000986 */ /* 0x0003e8000c101904 */
[----:B------:R1:W-:Y:S04]  /*87300*/  @P2 STG.E [R224.64], R230 ;  /* 0x000000e6e0002986 */ /* 0x0003e8000c101904 */
[----:B-1----:R-:W2:Y:S04]  /*87310*/  LDL.LU R240, [R1+0xa8] ;  /* 0x0000a80001f07983 */ /* 0x002ea80000300800 */
[----:B------:R-:W2:Y:S04]  /*87320*/  LDL.LU R237, [R1+0x74c] ;  /* 0x00074c0001ed7983 */ /* 0x000ea80000300800 */
[----:B------:R-:W2:Y:S01]  /*87330*/  LDL.LU R236, [R1+0x17c] ;  /* 0x00017c0001ec7983 */ /* 0x000ea20000300800 */
[----:B------:R-:W-:-:S02]  /*87340*/  ISETP.LT.AND P0, PT, R99, c[0x0][0x178], !P1 ;  /* 0x00005e0063007a0c */ /* 0x000fc40004f01270 */
[----:B------:R-:W-:Y:S01]  /*87350*/  ISETP.LT.AND P5, PT, R179, c[0x0][0x178], !P1 ;  /* 0x00005e00b3007a0c */ /* 0x000fe20004fa1270 */
[C---:B------:R-:W-:Y:S01]  /*87360*/  IMAD.WIDE R224, R228.reuse, 0x4, R4 ;  /* 0x00000004e4e07825 */ /* 0x040fe200078e0204 */
[----:B---3--:R1:W-:Y:S04]  /*87370*/  @P3 STG.E [R226.64], R248 ;  /* 0x000000f8e2003986 */ /* 0x0083e8000c101904 */
[----:B-1----:R-:W3:Y:S01]  /*87380*/  LDL.LU R248, [R1+0xcfc] ;  /* 0x000cfc0001f87983 */ /* 0x002ee20000300800 */
[----:B------:R-:W-:-:S03]  /*87390*/  IMAD.WIDE R226, R228, 0x4, R220 ;  /* 0x00000004e4e27825 */ /* 0x000fc600078e02dc */
[----:B------:R-:W3:Y:S04]  /*873a0*/  LDL.LU R230, [R1+0x9bc] ;  /* 0x0009bc0001e67983 */ /* 0x000ee80000300800 */
        /* <DEDUP_REMOVED lines=11> */
[----:B------:R-:W-:-:S03]  /*87460*/  ISETP.LT.AND P0, PT, R178, c[0x0][0x178], !P4 ;  /* 0x00005e00b2007a0c */ /* 0x000fc60006701270 */
[C---:B------:R-:W-:Y:S01]  /*87470*/  IMAD.WIDE R224, R228.reuse, 0x4, R8 ;  /* 0x00000004e4e07825 */ /* 0x040fe200078e0208 */
[C---:B------:R-:W-:Y:S01]  /*87480*/  IADD3 R0, R228.reuse, c[0x0][0x198], RZ ;  /* 0x00006600e4007a10 */ /* 0x040fe20007ffe0ff */
[----:B------:R1:W-:Y:S04]  /*87490*/  @P6 STG.E [R2.64], R249 ;  /* 0x000000f902006986 */ /* 0x0003e8000c101904 */
[----:B------:R-:W-:Y:S04]  /*874a0*/  @P3 STG.E [R226.64], R238 ;  /* 0x000000eee2003986 */ /* 0x000fe8000c101904 */
[----:B------:R-:W-:Y:S01]  /*874b0*/  @P2 STG.E [R224.64], R250 ;  /* 0x000000fae0002986 */ /* 0x000fe2000c101904 */
[----:B-1----:R-:W-:-:S03]  /*874c0*/  IMAD.WIDE R2, R228, 0x4, R6 ;  /* 0x00000004e4027825 */ /* 0x002fc600078e0206 */
[----:B------:R-:W4:Y:S04]  /*874d0*/  LDL.LU R249, [R1+0x1bc] ;  /* 0x0001bc0001f97983 */ /* 0x000f280000300800 */
[----:B------:R1:W-:Y:S02]  /*874e0*/  @P1 STG.E [R2.64], R240 ;  /* 0x000000f002001986 */ /* 0x0003e4000c101904 */
[----:B-1----:R-:W-:Y:S02]  /*874f0*/  IMAD.WIDE R2, R0, 0x4, R216 ;  /* 0x0000000400027825 */ /* 0x002fe400078e02d8 */
[----:B------:R-:W4:Y:S01]  /*87500*/  LDL.LU R240, [R1+0x12c] ;  /* 0x00012c0001f07983 */ /* 0x000f220000300800 */
[----:B------:R-:W-:Y:S02]  /*87510*/  ISETP.LT.AND P2, PT, R203, c[0x0][0x178], !P4 ;  /* 0x00005e00cb007a0c */ /* 0x000fe40006741270 */
[----:B------:R-:W-:-:S02]  /*87520*/  ISETP.LT.AND P5, PT, R99, c[0x0][0x178], !P4 ;  /* 0x00005e0063007a0c */ /* 0x000fc400067a1270 */
        /* <DEDUP_REMOVED lines=56> */
[----:B------:R1:W-:Y:S01]  /*878b0*/  @P4 STG.E [R226.64], R237 ;  /* 0x000000ede2004986 */ /* 0x0003e2000c101904 */
[----:B------:R-:W-:Y:S01]  /*878c0*/  ISETP.LT.AND P1, PT, R178, c[0x0][0x178], !P2 ;  /* 0x00005e00b2007a0c */ /* 0x000fe20005721270 */
[----:B------:R-:W-:Y:S01]  /*878d0*/  IMAD.WIDE R224, R228, 0x4, R8 ;  /* 0x00000004e4e07825 */ /* 0x000fe200078e0208 */
[----:B------:R-:W-:-:S02]  /*878e0*/  ISETP.LT.AND P3, PT, R203, c[0x0][0x178], !P2 ;  /* 0x00005e00cb007a0c */ /* 0x000fc40005761270 */
[C---:B------:R-:W-:Y:S01]  /*878f0*/  IADD3 R0, R228.reuse, c[0x0][0x198], RZ ;  /* 0x00006600e4007a10 */ /* 0x040fe20007ffe0ff */
[----:B------:R1:W-:Y:S02]  /*87900*/  @P5 STG.E [R2.64], R249 ;  /* 0x000000f902005986 */ /* 0x0003e4000c101904 */
[----:B-1----:R-:W-:Y:S02]  /*87910*/  IMAD.WIDE R226, R228, 0x4, R6 ;  /* 0x00000004e4e27825 */ /* 0x002fe400078e0206 */
[----:B------:R-:W2:Y:S04]  /*87920*/  LDL.LU R237, [R1+0x64c] ;  /* 0x00064c0001ed7983 */ /* 0x000ea80000300800 */
[----:B------:R1:W-:Y:S04]  /*87930*/  @P6 STG.E [R224.64], R236 ;  /* 0x000000ece0006986 */ /* 0x0003e8000c101904 */
[----:B------:R-:W2:Y:S01]  /*87940*/  LDL.LU R249, [R1+0x19c] ;  /* 0x00019c0001f97983 */ /* 0x000ea20000300800 */
[----:B------:R-:W-:-:S03]  /*87950*/  IMAD.WIDE R2, R0, 0x4, R216 ;  /* 0x0000000400027825 */ /* 0x000fc600078e02d8 */
[----:B-1----:R-:W2:Y:S01]  /*87960*/  LDL.LU R236, [R1+0x15c] ;  /* 0x00015c0001ec7983 */ /* 0x002ea20000300800 */
[----:B------:R-:W-:-:S03]  /*87970*/  IMAD.WIDE R224, R0, 0x4, R222 ;  /* 0x0000000400e07825 */ /* 0x000fc600078e02de */
[----:B------:R1:W-:Y:S04]  /*87980*/  @P0 STG.E [R226.64], R240 ;  /* 0x000000f0e2000986 */ /* 0x0003e8000c101904 */
[----:B-1----:R-:W2:Y:S01]  /*87990*/  LDL.LU R240, [R1+0xc] ;  /* 0x00000c0001f07983 */ /* 0x002ea20000300800 */
        /* <DEDUP_REMOVED lines=20> */
[----:B------:R-:W-:Y:S01]  /*87ae0*/  ISETP.LT.AND P0, PT, R178, c[0x0][0x178], !P4 ;  /* 0x00005e00b2007a0c */ /* 0x000fe20006701270 */
[----:B------:R1:W-:Y:S02]  /*87af0*/  @P6 STG.E [R2.64], R237 ;  /* 0x000000ed02006986 */ /* 0x0003e4000c101904 */
[C---:B------:R-:W-:Y:S02]  /*87b00*/  IMAD.WIDE R224, R0.reuse, 0x4, R8 ;  /* 0x0000000400e07825 */ /* 0x040fe400078e0208 */
[----:B------:R1:W-:Y:S04]  /*87b10*/  @P3 STG.E [R226.64], R249 ;  /* 0x000000f9e2003986 */ /* 0x0003e8000c101904 */
[----:B-1----:R-:W2:Y:S01]  /*87b20*/  LDL.LU R237, [R1+0xd08] ;  /* 0x000d080001ed7983 */ /* 0x002ea20000300800 */
[C---:B------:R-:W-:Y:S01]  /*87b30*/  IMAD.WIDE R2, R0.reuse, 0x4, R6 ;  /* 0x0000000400027825 */ /* 0x040fe200078e0206 */
[----:B------:R-:W-:-:S02]  /*87b40*/  IADD3 R0, R0, c[0x0][0x198], RZ ;  /* 0x0000660000007a10 */ /* 0x000fc40007ffe0ff */
[----:B------:R-:W-:Y:S04]  /*87b50*/  @P1 STG.E [R224.64], R236 ;  /* 0x000000ece0001986 */ /* 0x000fe8000c101904 */
[----:B------:R-:W2:Y:S04]  /*87b60*/  LDL.LU R249, [R1+0xbb8] ;  /* 0x000bb80001f97983 */ /* 0x000ea80000300800 */
        /* <DEDUP_REMOVED lines=28> */
[C---:B------:R-:W-:Y:S01]  /*87d30*/  IMAD.WIDE R228, R0.reuse, 0x4, R6 ;  /* 0x0000000400e47825 */ /* 0x040fe200078e0206 */
[----:B------:R1:W-:Y:S04]  /*87d40*/  @P3 STG.E [R226.64], R237 ;  /* 0x000000ede2003986 */ /* 0x0003e8000c101904 */
        /* <DEDUP_REMOVED lines=34> */
[----:B------:R-:W-:-:S04]  /*87f70*/  IMAD.WIDE R224, R2, 0x4, R8 ;  /* 0x0000000402e07825 */ /* 0x000fc800078e0208 */
[----:B------:R-:W-:Y:S01]  /*87f80*/  IMAD.WIDE R2, R2, 0x4, R6 ;  /* 0x0000000402027825 */ /* 0x000fe200078e0206 */
[----:B------:R1:W-:Y:S04]  /*87f90*/  @P4 STG.E [R228.64], R249 ;  /* 0x000000f9e4004986 */ /* 0x0003e8000c101904 */
        /* <DEDUP_REMOVED lines=102> */
[----:B------:R-:W-:Y:S01]  /*88600*/  IMAD.WIDE R224, R2, 0x4, R8 ;  /* 0x0000000402e07825 */ /* 0x000fe200078e0208 */
[----:B------:R-:W-:-:S03]  /*88610*/  ISETP.LT.AND P3, PT, R203, c[0x0][0x178], !P2 ;  /* 0x00005e00cb007a0c */ /* 0x000fc60005761270 */
[----:B------:R-:W-:Y:S01]  /*88620*/  IMAD.WIDE R2, R2, 0x4, R6 ;  /* 0x0000000402027825 */ /* 0x000fe200078e0206 */
[----:B------:R1:W-:Y:S04]  /*88630*/  @P5 STG.E [R226.64], R249 ;  /* 0x000000f9e2005986 */ /* 0x0003e8000c101904 */
[----:B-1----:R-:W2:Y:S04]  /*88640*/  LDL.LU R237, [R1+0x294] ;  /* 0x0002940001ed7983 */ /* 0x002ea80000300800 */
        /* <DEDUP_REMOVED lines=208> */
[----:B-1----:R-:W2:Y:S04]  /*89350*/  LDL.LU R237, [R1+0x1ec] ;  /* 0x0001ec0001ed7983 */ /* 0x002ea80000300800 */
[----:B------:R1:W-:Y:S04]  /*89360*/  @P5 STG.E [R226.64], R249 ;  /* 0x000000f9e2005986 */ /* 0x0003e8000c101904 */
[----:B------:R1:W-:Y:S04]  /*89370*/  @P6 STG.E [R224.64], R236 ;  /* 0x000000ece0006986 */ /* 0x0003e8000c101904 */
[----:B-1----:R-:W2:Y:S01]  /*89380*/  LDL.LU R249, [R1+0x1ac] ;  /* 0x0001ac0001f97983 */ /* 0x002ea20000300800 */
[----:B------:R-:W-:-:S03]  /*89390*/  IMAD.WIDE R226, R0, 0x4, R222 ;  /* 0x0000000400e27825 */ /* 0x000fc600078e02de */
[----:B------:R-:W2:Y:S01]  /*893a0*/  LDL.LU R236, [R1+0x18c] ;  /* 0x00018c0001ec7983 */ /* 0x000ea20000300800 */
        /* <DEDUP_REMOVED lines=26> */
[----:B-1----:R-:W2:Y:S03]  /*89550*/  LDL.LU R237, [R1+0x298] ;  /* 0x0002980001ed7983 */ /* 0x002ea60000300800 */
[C---:B------:R-:W-:Y:S01]  /*89560*/  IMAD.WIDE R2, R0.reuse, 0x4, R6 ;  /* 0x0000000400027825 */ /* 0x040fe200078e0206 */
[----:B------:R-:W-:Y:S01]  /*89570*/  IADD3 R0, R0, c[0x0][0x198], RZ ;  /* 0x0000660000007a10 */ /* 0x000fe20007ffe0ff */
[----:B------:R1:W-:Y:S04]  /*89580*/  @P3 STG.E [R224.64], R249 ;  /* 0x000000f9e0003986 */ /* 0x0003e8000c101904 */
[----:B------:R-:W-:Y:S04]  /*89590*/  @P1 STG.E [R226.64], R236 ;  /* 0x000000ece2001986 */ /* 0x000fe8000c101904 */
[----:B-1----:R-:W2:Y:S04]  /*895a0*/  LDL.LU R249, [R1+0x238] ;  /* 0x0002380001f97983 */ /* 0x002ea80000300800 */
        /* <DEDUP_REMOVED lines=29> */
[----:B------:R-:W-:-:S04]  /*89780*/  IMAD.WIDE R228, R0, 0x4, R6 ;  /* 0x0000000400e47825 */ /* 0x000fc800078e0206 */
[C---:B-1----:R-:W-:Y:S01]  /*89790*/  IMAD.WIDE R226, R0.reuse, 0x4, R8 ;  /* 0x0000000400e27825 */ /* 0x042fe200078e0208 */
[----:B------:R1:W-:Y:S04]  /*897a0*/  @P2 STG.E [R2.64], R249 ;  /* 0x000000f902002986 */ /* 0x0003e8000c101904 */
[----:B------:R-:W-:Y:S04]  /*897b0*/  @P1 STG.E [R226.64], R230 ;  /* 0x000000e6e2001986 */ /* 0x000fe8000c101904 */
[----:B-1----:R-:W2:Y:S01]  /*897c0*/  LDL.LU R249, [R1+0x29c] ;  /* 0x00029c0001f97983 */ /* 0x002ea20000300800 */
[----:B------:R-:W-:-:S03]  /*897d0*/  IADD3 R2, R0, c[0x0][0x198], RZ ;  /* 0x0000660000027a10 */ /* 0x000fc60007ffe0ff */
[----:B------:R-:W2:Y:S02]  /*897e0*/  LDL.LU R237, [R1+0x23c] ;  /* 0x00023c0001ed7983 */ /* 0x000ea40000300800 */
[----:B------:R-:W-:Y:S02]  /*897f0*/  IMAD.WIDE R224, R2, 0x4, R216 ;  /* 0x0000000402e07825 */ /* 0x000fe400078e02d8 */
        /* <DEDUP_REMOVED lines=168> */
[----:B-1----:R-:W2:Y:S02]  /*8a280*/  LDL.LU R237, [R1+0x280] ;  /* 0x0002800001ed7983 */ /* 0x002ea40000300800 */
[----:B------:R-:W-:Y:S02]  /*8a290*/  IMAD.WIDE R2, R0, 0x4, R6 ;  /* 0x0000000400027825 */ /* 0x000fe400078e0206 */
        /* <DEDUP_REMOVED lines=33> */
[----:B-1----:R-:W-:Y:S01]  /*8a4b0*/  IMAD.WIDE R226, R228, 0x4, R6 ;  /* 0x00000004e4e27825 */ /* 0x002fe200078e0206 */
[----:B------:R1:W-:Y:S03]  /*8a4c0*/  @P2 STG.E [R2.64], R249 ;  /* 0x000000f902002986 */ /* 0x0003e6000c101904 */
[----:B------:R-:W-:-:S04]  /*8a4d0*/  IMAD.WIDE R224, R0, 0x4, R216 ;  /* 0x0000000400e07825 */ /* 0x000fc800078e02d8 */
[----:B-1----:R-:W-:Y:S01]  /*8a4e0*/  IMAD.WIDE R2, R228, 0x4, R8 ;  /* 0x00000004e4027825 */ /* 0x002fe200078e0208 */
[----:B------:R-:W2:Y:S04]  /*8a4f0*/  LDL.LU R249, [R1+0x284] ;  /* 0x0002840001f97983 */ /* 0x000ea80000300800 */
[----:B------:R-:W2:Y:S04]  /*8a500*/  LDL.LU R237, [R1+0x264] ;  /* 0x0002640001ed7983 */ /* 0x000ea80000300800 */
        /* <DEDUP_REMOVED lines=90> */
[----:B------:R-:W-:Y:S02]  /*8aab0*/  ISETP.LT.AND P1, PT, R115, c[0x0][0x178], !P4 ;  /* 0x00005e0073007a0c */ /* 0x000fe40006721270 */
[----:B------:R-:W-:Y:S01]  /*8aac0*/  ISETP.LT.AND P2, PT, R131, c[0x0][0x178], !P4 ;  /* 0x00005e0083007a0c */ /* 0x000fe20006741270 */
[----:B------:R-:W-:Y:S01]  /*8aad0*/  IMAD.WIDE R226, R0, 0x4, R218 ;  /* 0x0000000400e27825 */ /* 0x000fe200078e02da */
[----:B------:R-:W-:Y:S01]  /*8aae0*/  ISETP.LT.AND P4, PT, R167, c[0x0][0x178], !P4 ;  /* 0x00005e00a7007a0c */ /* 0x000fe20006781270 */
[----:B------:R-:W2:Y:S01]  /*8aaf0*/  LDL.LU R237, [R1+0x8c0] ;  /* 0x0008c00001ed7983 */ /* 0x000ea20000300800 */
[----:B------:R-:W-:Y:S01]  /*8ab00*/  ISETP.LT.AND P6, PT, R178, c[0x0][0x178], !P0 ;  /* 0x00005e00b2007a0c */ /* 0x000fe200047c1270 */
[C---:B------:R-:W-:Y:S01]  /*8ab10*/  IMAD.WIDE R2, R0.reuse, 0x4, R10 ;  /* 0x0000000400027825 */ /* 0x040fe200078e020a */
[----:B------:R-:W-:-:S03]  /*8ab20*/  IADD3 R228, R0, c[0x0][0x198], RZ ;  /* 0x0000660000e47a10 */ /* 0x000fc60007ffe0ff */
[C---:B------:R-:W-:Y:S01]  /*8ab30*/  IMAD.WIDE R224, R0.reuse, 0x4, R8 ;  /* 0x0000000400e07825 */ /* 0x040fe200078e0208 */
[----:B----4-:R1:W-:Y:S04]  /*8ab40*/  @P3 STG.E [R226.64], R249 ;  /* 0x000000f9e2003986 */ /* 0x0103e8000c101904 */
[----:B------:R4:W-:Y:S04]  /*8ab50*/  @P1 STG.E [R2.64], R236 ;  /* 0x000000ec02001986 */ /* 0x0009e8000c101904 */
[----:B-1----:R-:W2:Y:S01]  /*8ab60*/  LDL.LU R249, [R1+0x650] ;  /* 0x0006500001f97983 */ /* 0x002ea20000300800 */
[----:B------:R-:W-:-:S03]  /*8ab70*/  IMAD.WIDE R226, R0, 0x4, R6 ;  /* 0x0000000400e27825 */ /* 0x000fc600078e0206 */
[----:B----4-:R-:W2:Y:S01]  /*8ab80*/  LDL.LU R236, [R1+0x390] ;  /* 0x0003900001ec7983 */ /* 0x010ea20000300800 */
        /* <DEDUP_REMOVED lines=15> */
[----:B--2---:R2:W-:Y:S04]  /*8ac80*/  @P1 STG.E [R226.64], R242 ;  /* 0x000000f2e2001986 */ /* 0x0045e8000c101904 */
[----:B-1----:R-:W4:Y:S04]  /*8ac90*/  LDL.LU R230, [R1+0xef4] ;  /* 0x000ef40001e67983 */ /* 0x002f280000300800 */
[----:B--2---:R-:W2:Y:S01]  /*8aca0*/  LDL.LU R242, [R1+0xbf4] ;  /* 0x000bf40001f27983 */ /* 0x004ea20000300800 */
        /* <DEDUP_REMOVED lines=13> */
[----:B-1----:R-:W2:Y:S01]  /*8ad80*/  LDL.LU R237, [R1+0x8c4] ;  /* 0x0008c40001ed7983 */ /* 0x002ea20000300800 */
[----:B------:R-:W-:-:S03]  /*8ad90*/  IMAD.WIDE R2, R228, 0x4, R6 ;  /* 0x00000004e4027825 */ /* 0x000fc600078e0206 */
        /* <DEDUP_REMOVED lines=54> */
[----:B--2---:R2:W-:Y:S04]  /*8b100*/  @P6 STG.E [R224.64], R242 ;  /* 0x000000f2e0006986 */ /* 0x0045e8000c101904 */
[----:B-1----:R-:W3:Y:S04]  /*8b110*/  LDL.LU R238, [R1+0xf54] ;  /* 0x000f540001ee7983 */ /* 0x002ee80000300800 */
[----:B----4-:R-:W4:Y:S04]  /*8b120*/  LDL.LU R250, [R1+0xf44] ;  /* 0x000f440001fa7983 */ /* 0x010f280000300800 */
[----:B--2---:R-:W2:Y:S01]  /*8b130*/  LDL.LU R242, [R1+0xf24] ;  /* 0x000f240001f27983 */ /* 0x004ea20000300800 */
        /* <DEDUP_REMOVED lines=8> */
[----:B------:R1:W-:Y:S01]  /*8b1c0*/  @P3 STG.E [R226.64], R237 ;  /* 0x000000ede2003986 */ /* 0x0003e2000c101904 */
[C---:B------:R-:W-:Y:S02]  /*8b1d0*/  IADD3 R228, R0.reuse, c[0x0][0x198], RZ ;  /* 0x0000660000e47a10 */ /* 0x040fe40007ffe0ff */
[----:B-1----:R-:W-:Y:S01]  /*8b1e0*/  IMAD.WIDE R226, R0, 0x4, R6 ;  /* 0x0000000400e27825 */ /* 0x002fe200078e0206 */
[----:B------:R1:W-:Y:S04]  /*8b1f0*/  @P2 STG.E [R2.64], R249 ;  /* 0x000000f902002986 */ /* 0x0003e8000c101904 */
[----:B------:R-:W-:Y:S04]  /*8b200*/  @P1 STG.E [R224.64], R230 ;  /* 0x000000e6e0001986 */ /* 0x000fe8000c101904 */
[----:B-1----:R-:W2:Y:S01]  /*8b210*/  LDL.LU R249, [R1+0xf04] ;  /* 0x000f040001f97983 */ /* 0x002ea20000300800 */
[----:B------:R-:W-:-:S03]  /*8b220*/  IMAD.WIDE R2, R228, 0x4, R216 ;  /* 0x00000004e4027825 */ /* 0x000fc600078e02d8 */
[----:B------:R-:W2:Y:S04]  /*8b230*/  LDL.LU R237, [R1+0xc24] ;  /* 0x000c240001ed7983 */ /* 0x000ea80000300800 */
        /* <DEDUP_REMOVED lines=85> */
[----:B--2---:R2:W-:Y:S04]  /*8b790*/  @P6 STG.E [R224.64], R242 ;  /* 0x000000f2e0006986 */ /* 0x0045e8000c101904 */
[----:B-1----:R-:W3:Y:S04]  /*8b7a0*/  LDL.LU R230, [R1+0x7a8] ;  /* 0x0007a80001e67983 */ /* 0x002ee80000300800 */
[----:B--2---:R-:W2:Y:S01]  /*8b7b0*/  LDL.LU R242, [R1+0x3f8] ;  /* 0x0003f80001f27983 */ /* 0x004ea20000300800 */
        /* <DEDUP_REMOVED lines=65> */
[----:B--2---:R1:W-:Y:S04]  /*8bbd0*/  @P5 STG.E [R226.64], R242 ;  /* 0x000000f2e2005986 */ /* 0x0043e8000c101904 */
[----:B------:R-:W2:Y:S04]  /*8bbe0*/  LDL.LU R250, [R1+0xef8] ;  /* 0x000ef80001fa7983 */ /* 0x000ea80000300800 */
        /* <DEDUP_REMOVED lines=34> */
[----:B--2---:R2:W-:Y:S04]  /*8be10*/  @P5 STG.E [R2.64], R250 ;  /* 0x000000fa02005986 */ /* 0x0045e8000c101904 */
[----:B------:R4:W-:Y:S04]  /*8be20*/  @P6 STG.E [R224.64], R242 ;  /* 0x000000f2e0006986 */ /* 0x0009e8000c101904 */
[----:B-1----:R-:W3:Y:S04]  /*8be30*/  LDL.LU R238, [R1+0xf1c] ;  /* 0x000f1c0001ee7983 */ /* 0x002ee80000300800 */
[----:B--2---:R-:W2:Y:S04]  /*8be40*/  LDL.LU R250, [R1+0xefc] ;  /* 0x000efc0001fa7983 */ /* 0x004ea80000300800 */
[----:B----4-:R-:W4:Y:S01]  /*8be50*/  LDL.LU R242, [R1+0xbfc] ;  /* 0x000bfc0001f27983 */ /* 0x010f220000300800 */
        /* <DEDUP_REMOVED lines=12> */
[----:B-1----:R-:W4:Y:S01]  /*8bf20*/  LDL.LU R249, [R1+0x8cc] ;  /* 0x0008cc0001f97983 */ /* 0x002f220000300800 */
[----:B------:R-:W-:-:S03]  /*8bf30*/  IADD3 R2, R0, c[0x0][0x198], RZ ;  /* 0x0000660000027a10 */ /* 0x000fc60007ffe0ff */
[----:B------:R-:W4:Y:S02]  /*8bf40*/  LDL.LU R237, [R1+0x65c] ;  /* 0x00065c0001ed7983 */ /* 0x000f240000300800 */
[----:B------:R-:W-:Y:S02]  /*8bf50*/  IMAD.WIDE R224, R2, 0x4, R216 ;  /* 0x0000000402e07825 */ /* 0x000fe400078e02d8 */
        /* <DEDUP_REMOVED lines=13> */
[----:B--2---:R-:W-:Y:S04]  /*8c030*/  @P3 STG.E [R224.64], R250 ;  /* 0x000000fae0003986 */ /* 0x004fe8000c101904 */
[----:B----4-:R1:W-:Y:S04]  /*8c040*/  @P2 STG.E [R228.64], R242 ;  /* 0x000000f2e4002986 */ /* 0x0103e8000c101904 */
        /* <DEDUP_REMOVED lines=190> */
[----:B------:R-:W4:Y:S01]  /*8cc30*/  LDL.LU R249, [R1+0x434] ;  /* 0x0004340001f97983 */ /* 0x000f220000300800 */
        /* <DEDUP_REMOVED lines=101> */
[----:B----4-:R1:W-:Y:S04]  /*8d290*/  @P3 STG.E [R226.64], R249 ;  /* 0x000000f9e2003986 */ /* 0x0103e8000c101904 */
[----:B------:R4:W-:Y:S01]  /*8d2a0*/  @P1 STG.E [R2.64], R236 ;  /* 0x000000ec02001986 */ /* 0x0009e2000c101904 */
[----:B------:R-:W-:-:S03]  /*8d2b0*/  IMAD.WIDE R224, R0, 0x4, R6 ;  /* 0x0000000400e07825 */ /* 0x000fc600078e0206 */
        /* <DEDUP_REMOVED lines=32> */
[----:B------:R-:W-:Y:S01]  /*8d4c0*/  ISETP.LT.AND P3, PT, R203, c[0x0][0x178], !P2 ;  /* 0x00005e00cb007a0c */ /* 0x000fe20005761270 */
[----:B------:R1:W-:Y:S01]  /*8d4d0*/  @P5 STG.E [R2.64], R249 ;  /* 0x000000f902005986 */ /* 0x0003e2000c101904 */
[----:B------:R-:W-:-:S03]  /*8d4e0*/  IADD3 R0, R228, c[0x0][0x198], RZ ;  /* 0x00006600e4007a10 */ /* 0x000fc60007ffe0ff */
        /* <DEDUP_REMOVED lines=32> */
[----:B------:R1:W-:Y:S01]  /*8d6f0*/  @P3 STG.E [R226.64], R249 ;  /* 0x000000f9e2003986 */ /* 0x0003e2000c101904 */
[----:B------:R-:W-:-:S03]  /*8d700*/  IADD3 R228, R0, c[0x0][0x198], RZ ;  /* 0x0000660000e47a10 */ /* 0x000fc60007ffe0ff */
        /* <DEDUP_REMOVED lines=32> */
[----:B------:R-:W-:-:S03]  /*8d910*/  ISETP.LT.AND P6, PT, R178, c[0x0][0x178], !P0 ;  /* 0x00005e00b2007a0c */ /* 0x000fc600047c1270 */
[----:B------:R1:W-:Y:S01]  /*8d920*/  @P2 STG.E [R2.64], R249 ;  /* 0x000000f902002986 */ /* 0x0003e2000c101904 */
[C---:B------:R-:W-:Y:S01]  /*8d930*/  IADD3 R0, R228.reuse, c[0x0][0x198], RZ ;  /* 0x00006600e4007a10 */ /* 0x040fe20007ffe0ff */
[----:B-1----:R-:W-:-:S04]  /*8d940*/  IMAD.WIDE R226, R228, 0x4, R6 ;  /* 0x00000004e4e27825 */ /* 0x002fc800078e0206 */
[----:B------:R-:W-:Y:S01]  /*8d950*/  IMAD.WIDE R2, R228, 0x4, R8 ;  /* 0x00000004e4027825 */ /* 0x000fe200078e0208 */
[----:B------:R-:W4:Y:S04]  /*8d960*/  LDL.LU R249, [R1+0x36c] ;  /* 0x00036c0001f97983 */ /* 0x000f280000300800 */
[----:B------:R-:W4:Y:S01]  /*8d970*/  LDL.LU R237, [R1+0x32c] ;  /* 0x00032c0001ed7983 */ /* 0x000f220000300800 */
[----:B------:R-:W-:-:S03]  /*8d980*/  IMAD.WIDE R224, R0, 0x4, R216 ;  /* 0x0000000400e07825 */ /* 0x000fc600078e02d8 */
        /* <DEDUP_REMOVED lines=13> */
[----:B--2---:R-:W-:Y:S04]  /*8da60*/  @P3 STG.E [R224.64], R250 ;  /* 0x000000fae0003986 */ /* 0x004fe8000c101904 */
[----:B----4-:R1:W-:Y:S04]  /*8da70*/  @P2 STG.E [R226.64], R242 ;  /* 0x000000f2e2002986 */ /* 0x0103e8000c101904 */
[----:B------:R-:W2:Y:S04]  /*8da80*/  LDL.LU R231, [R1+0x7c8] ;  /* 0x0007c80001e77983 */ /* 0x000ea80000300800 */
[----:B-1----:R-:W4:Y:S01]  /*8da90*/  LDL.LU R242, [R1+0x518] ;  /* 0x0005180001f27983 */ /* 0x002f220000300800 */
        /* <DEDUP_REMOVED lines=15> */
[----:B-1----:R-:W4:Y:S01]  /*8db90*/  LDL.LU R249, [R1+0x438] ;  /* 0x0004380001f97983 */ /* 0x002f220000300800 */
[----:B------:R-:W-:-:S03]  /*8dba0*/  IMAD.WIDE R2, R0, 0x4, R6 ;  /* 0x0000000400027825 */ /* 0x000fc600078e0206 */
[----:B------:R-:W4:Y:S01]  /*8dbb0*/  LDL.LU R238, [R1+0x388] ;  /* 0x0003880001ee7983 */ /* 0x000f220000300800 */
[----:B------:R-:W-:-:S03]  /*8dbc0*/  IMAD.WIDE R224, R228, 0x4, R216 ;  /* 0x00000004e4e07825 */ /* 0x000fc600078e02d8 */
        /* <DEDUP_REMOVED lines=27> */
[----:B------:R1:W-:Y:S01]  /*8dd80*/  @P6 STG.E [R2.64], R249 ;  /* 0x000000f902006986 */ /* 0x0003e2000c101904 */
[----:B------:R-:W-:-:S03]  /*8dd90*/  IADD3 R0, R228, c[0x0][0x198], RZ ;  /* 0x00006600e4007a10 */ /* 0x000fc60007ffe0ff */
        /* <DEDUP_REMOVED lines=31> */
[----:B------:R-:W-:-:S03]  /*8df90*/  ISETP.LT.AND P6, PT, R178, c[0x0][0x178], !P0 ;  /* 0x00005e00b2007a0c */ /* 0x000fc600047c1270 */
[----:B----4-:R1:W-:Y:S01]  /*8dfa0*/  @P3 STG.E [R226.64], R249 ;  /* 0x000000f9e2003986 */ /* 0x0103e2000c101904 */
[----:B------:R-:W-:-:S03]  /*8dfb0*/  IADD3 R228, R0, c[0x0][0x198], RZ ;  /* 0x0000660000e47a10 */ /* 0x000fc60007ffe0ff */
        /* <DEDUP_REMOVED lines=75> */
[----:B------:R1:W-:Y:S04]  /*8e470*/  @P2 STG.E [R2.64], R240 ;  /* 0x000000f002002986 */ /* 0x0003e8000c101904 */
[----:B------:R-:W2:Y:S04]  /*8e480*/  LDL.LU R230, [R1+0x8e8] ;  /* 0x0008e80001e67983 */ /* 0x000ea80000300800 */
        /* <DEDUP_REMOVED lines=60> */
[----:B------:R-:W-:Y:S01]  /*8e850*/  ISETP.LT.AND P2, PT, R178, c[0x0][0x178], !P1 ;  /* 0x00005e00b2007a0c */ /* 0x000fe20004f41270 */
[----:B------:R1:W-:Y:S01]  /*8e860*/  @P4 STG.E [R228.64], R249 ;  /* 0x000000f9e4004986 */ /* 0x0003e2000c101904 */
[----:B------:R-:W-:Y:S01]  /*8e870*/  ISETP.LT.AND P3, PT, R203, c[0x0][0x178], !P1 ;  /* 0x00005e00cb007a0c */ /* 0x000fe20004f61270 */
[----:B------:R-:W-:-:S04]  /*8e880*/  IMAD.WIDE R224, R2, 0x4, R8 ;  /* 0x0000000402e07825 */ /* 0x000fc800078e0208 */
[----:B------:R-:W-:Y:S01]  /*8e890*/  IMAD.WIDE R2, R2, 0x4, R6 ;  /* 0x0000000402027825 */ /* 0x000fe200078e0206 */
[----:B------:R4:W-:Y:S04]  /*8e8a0*/  @P5 STG.E [R226.64], R237 ;  /* 0x000000ede2005986 */ /* 0x0009e8000c101904 */
[----:B-1----:R-:W2:Y:S04]  /*8e8b0*/  LDL.LU R249, [R1+0x420] ;  /* 0x0004200001f97983 */ /* 0x002ea80000300800 */
[----:B------:R1:W-:Y:S04]  /*8e8c0*/  @P6 STG.E [R224.64], R236 ;  /* 0x000000ece0006986 */ /* 0x0003e8000c101904 */
[----:B------:R-:W2:Y:S01]  /*8e8d0*/  LDL.LU R238, [R1+0x3d0] ;  /* 0x0003d00001ee7983 */ /* 0x000ea20000300800 */
[----:B----4-:R-:W-:-:S03]  /*8e8e0*/  IMAD.WIDE R226, R0, 0x4, R222 ;  /* 0x0000000400e27825 */ /* 0x010fc600078e02de */
[----:B------:R-:W4:Y:S01]  /*8e8f0*/  LDL.LU R250, [R1+0x3c0] ;  /* 0x0003c00001fa7983 */ /* 0x000f220000300800 */
[----:B-1----:R-:W-:-:S03]  /*8e900*/  IMAD.WIDE R224, R0, 0x4, R216 ;  /* 0x0000000400e07825 */ /* 0x002fc600078e02d8 */
        /* <DEDUP_REMOVED lines=26> */
[----:B------:R-:W-:Y:S03]  /*8eab0*/  @P3 STG.E [R224.64], R238 ;  /* 0x000000eee0003986 */ /* 0x000fe6000c101904 */
[C---:B-1----:R-:W-:Y:S01]  /*8eac0*/  IMAD.WIDE R2, R0.reuse, 0x4, R6 ;  /* 0x0000000400027825 */ /* 0x042fe200078e0206 */
[----:B------:R-:W2:Y:S01]  /*8ead0*/  LDL.LU R249, [R1+0x424] ;  /* 0x0004240001f97983 */ /* 0x000ea20000300800 */
[----:B------:R-:W-:-:S03]  /*8eae0*/  IADD3 R0, R0, c[0x0][0x198], RZ ;  /* 0x0000660000007a10 */ /* 0x000fc60007ffe0ff */
[----:B----4-:R-:W-:Y:S04]  /*8eaf0*/  @P2 STG.E [R226.64], R250 ;  /* 0x000000fae2002986 */ /* 0x010fe8000c101904 */
        /* <DEDUP_REMOVED lines=28> */
[----:B------:R1:W-:Y:S04]  /*8ecc0*/  @P3 STG.E [R226.64], R249 ;  /* 0x000000f9e2003986 */ /* 0x0003e8000c101904 */
[----:B------:R1:W-:Y:S01]  /*8ecd0*/  @P1 STG.E [R2.64], R236 ;  /* 0x000000ec02001986 */ /* 0x0003e2000c101904 */
[----:B------:R-:W-:-:S03]  /*8ece0*/  IMAD.WIDE R228, R0, 0x4, R6 ;  /* 0x0000000400e47825 */ /* 0x000fc600078e0206 */
[----:B-1----:R-:W2:Y:S01]  /*8ecf0*/  LDL.LU R249, [R1+0x490] ;  /* 0x0004900001f97983 */ /* 0x002ea20000300800 */
[C---:B------:R-:W-:Y:S01]  /*8ed00*/  IMAD.WIDE R226, R0.reuse, 0x4, R8 ;  /* 0x0000000400e27825 */ /* 0x040fe200078e0208 */
[----:B------:R-:W-:Y:S02]  /*8ed10*/  IADD3 R2, R0, c[0x0][0x198], RZ ;  /* 0x0000660000027a10 */ /* 0x000fe40007ffe0ff */
[----:B------:R-:W2:Y:S03]  /*8ed20*/  LDL.LU R236, [R1+0x440] ;  /* 0x0004400001ec7983 */ /* 0x000ea60000300800 */
[----:B------:R-:W-:Y:S01]  /*8ed30*/  IMAD.WIDE R224, R2, 0x4, R216 ;  /* 0x0000000402e07825 */ /* 0x000fe200078e02d8 */
[----:B----4-:R1:W-:Y:S04]  /*8ed40*/  @P2 STG.E [R226.64], R240 ;  /* 0x000000f0e2002986 */ /* 0x0103e8000c101904 */
[----:B-1----:R-:W2:Y:S01]  /*8ed50*/  LDL.LU R240, [R1+0x410] ;  /* 0x0004100001f07983 */ /* 0x002ea20000300800 */
[----:B------:R-:W-:-:S02]  /*8ed60*/  ISETP.LT.AND P5, PT, R203, c[0x0][0x178], !P0 ;  /* 0x00005e00cb007a0c */ /* 0x000fc400047a1270 */
        /* <DEDUP_REMOVED lines=447> */
[C---:B------:R-:W-:Y:S01]  /*90960*/  IADD3 R0, R2.reuse, c[0x0][0x198], RZ ;  /* 0x0000660002007a10 */ /* 0x040fe20007ffe0ff */
[----:B------:R-:W-:Y:S02]  /*90970*/  IMAD.WIDE R2, R2, 0x4, R6 ;  /* 0x0000000402027825 */ /* 0x000fe400078e0206 */
        /* <DEDUP_REMOVED lines=171> */
[----:B----4-:R1:W-:Y:S01]  /*91430*/  @P3 STG.E [R226.64], R249 ;  /* 0x000000f9e2003986 */ /* 0x0103e2000c101904 */
[----:B------:R-:W-:-:S03]  /*91440*/  IMAD.WIDE R224, R0, 0x4, R8 ;  /* 0x0000000400e07825 */ /* 0x000fc600078e0208 */
        /* <DEDUP_REMOVED lines=103> */
[C---:B------:R-:W-:Y:S01]  /*91ac0*/  IMAD.WIDE R224, R0.reuse, 0x4, R8 ;  /* 0x0000000400e07825 */ /* 0x040fe200078e0208 */
[C---:B------:R-:W-:Y:S02]  /*91ad0*/  IADD3 R228, R0.reuse, c[0x0][0x198], RZ ;  /* 0x0000660000e47a10 */ /* 0x040fe40007ffe0ff */
[----:B------:R1:W-:Y:S02]  /*91ae0*/  @P2 STG.E [R2.64], R249 ;  /* 0x000000f902002986 */ /* 0x0003e4000c101904 */
[----:B-1----:R-:W-:Y:S02]  /*91af0*/  IMAD.WIDE R226, R0, 0x4, R6 ;  /* 0x0000000400e27825 */ /* 0x002fe400078e0206 */
[----:B------:R-:W4:Y:S02]  /*91b00*/  LDL.LU R249, [R1+0x1294] ;  /* 0x0012940001f97983 */ /* 0x000f240000300800 */
[----:B------:R-:W-:-:S02]  /*91b10*/  IMAD.WIDE R2, R228, 0x4, R216 ;  /* 0x00000004e4027825 */ /* 0x000fc400078e02d8 */
[----:B------:R-:W4:Y:S04]  /*91b20*/  LDL.LU R237, [R1+0x10e4] ;  /* 0x0010e40001ed7983 */ /* 0x000f280000300800 */
        /* <DEDUP_REMOVED lines=25> */
[----:B------:R-:W-:Y:S01]  /*91cc0*/  ISETP.LT.AND P2, PT, R178, c[0x0][0x178], !P1 ;  /* 0x00005e00b2007a0c */ /* 0x000fe20004f41270 */
[----:B------:R1:W-:Y:S01]  /*91cd0*/  @P4 STG.E [R2.64], R249 ;  /* 0x000000f902004986 */ /* 0x0003e2000c101904 */
[----:B------:R-:W-:Y:S01]  /*91ce0*/  ISETP.LT.AND P3, PT, R203, c[0x0][0x178], !P1 ;  /* 0x00005e00cb007a0c */ /* 0x000fe20004f61270 */
[C---:B------:R-:W-:Y:S01]  /*91cf0*/  IMAD.WIDE R226, R228.reuse, 0x4, R8 ;  /* 0x00000004e4e27825 */ /* 0x040fe200078e0208 */
[C---:B------:R-:W-:Y:S01]  /*91d00*/  IADD3 R0, R228.reuse, c[0x0][0x198], RZ ;  /* 0x00006600e4007a10 */ /* 0x040fe20007ffe0ff */
        /* <DEDUP_REMOVED lines=487> */
[----:B------:R1:W-:Y:S01]  /*93b80*/  @P1 STG.E [R226.64], R249 ;  /* 0x000000f9e2001986 */ /* 0x0003e2000c101904 */
[----:B------:R-:W-:-:S03]  /*93b90*/  IADD3 R228, R0, c[0x0][0x198], RZ ;  /* 0x0000660000e47a10 */ /* 0x000fc60007ffe0ff */
[----:B------:R1:W-:Y:S01]  /*93ba0*/  @P4 STG.E [R2.64], R236 ;  /* 0x000000ec02004986 */ /* 0x0003e2000c101904 */
[----:B------:R-:W-:-:S03]  /*93bb0*/  IMAD.WIDE R224, R0, 0x4, R6 ;  /* 0x0000000400e07825 */ /* 0x000fc600078e0206 */
[----:B-1----:R-:W2:Y:S01]  /*93bc0*/  LDL.LU R249, [R1+0x1350] ;  /* 0x0013500001f97983 */ /* 0x002ea20000300800 */
[----:B------:R-:W-:-:S03]  /*93bd0*/  IMAD.WIDE R2, R0, 0x4, R8 ;  /* 0x0000000400027825 */ /* 0x000fc600078e0208 */
[----:B------:R-:W2:Y:S01]  /*93be0*/  LDL.LU R236, [R1+0xdd0] ;  /* 0x000dd00001ec7983 */ /* 0x000ea20000300800 */
[----:B------:R-:W-:-:S03]  /*93bf0*/  IMAD.WIDE R226, R228, 0x4, R216 ;  /* 0x00000004e4e27825 */ /* 0x000fc600078e02d8 */
[----:B----4-:R1:W-:Y:S04]  /*93c00*/  @P2 STG.E [R2.64], R240 ;  /* 0x000000f002002986 */ /* 0x0103e8000c101904 */
        /* <DEDUP_REMOVED lines=1469> */
[----:B----4-:R1:W-:Y:S01]  /*997e0*/  @P2 STG.E [R226.64], R240 ;  /* 0x000000f0e2002986 */ /* 0x0103e2000c101904 */
[----:B------:R-:W-:-:S03]  /*997f0*/  ISETP.LT.AND P4, PT, R203, c[0x0][0x178], !P3 ;  /* 0x00005e00cb007a0c */ /* 0x000fc60005f81270 */
[----:B-1----:R-:W2:Y:S01]  /*99800*/  LDL.LU R240, [R1+0xfe0] ;  /* 0x000fe00001f07983 */ /* 0x002ea20000300800 */
        /* <DEDUP_REMOVED lines=67> */
[----:B------:R1:W-:Y:S01]  /*99c40*/  @P2 STG.E [R2.64], R240 ;  /* 0x000000f002002986 */ /* 0x0003e2000c101904 */
[----:B------:R-:W-:-:S03]  /*99c50*/  ISETP.LT.AND P1, PT, R203, c[0x0][0x178], !P0 ;  /* 0x00005e00cb007a0c */ /* 0x000fc60004721270 */
[----:B-1----:R-:W2:Y:S01]  /*99c60*/  LDL.LU R240, [R1+0x1220] ;  /* 0x0012200001f07983 */ /* 0x002ea20000300800 */
[----:B------:R-:W-:-:S03]  /*99c70*/  IMAD.WIDE R2, R0, 0x4, R216 ;  /* 0x0000000400027825 */ /* 0x000fc600078e02d8 */
[----:B------:R-:W2:Y:S01]  /*99c80*/  LDL.LU R236, [R1+0x1414] ;  /* 0x0014140001ec7983 */ /* 0x000ea20000300800 */
        /* <DEDUP_REMOVED lines=31> */
[----:B------:R1:W-:Y:S01]  /*99e80*/  @P0 STG.E [R228.64], R240 ;  /* 0x000000f0e4000986 */ /* 0x0003e2000c101904 */
[----:B------:R-:W-:-:S03]  /*99e90*/  ISETP.LT.AND P3, PT, R203, c[0x0][0x178], !P4 ;  /* 0x00005e00cb007a0c */ /* 0x000fc60006761270 */
[----:B-1----:R-:W4:Y:S04]  /*99ea0*/  LDL.LU R240, [R1+0x1224] ;  /* 0x0012240001f07983 */ /* 0x002f280000300800 */
[----:B------:R-:W4:Y:S01]  /*99eb0*/  LDL.LU R230, [R1+0x1c80] ;  /* 0x001c800001e67983 */ /* 0x000f220000300800 */
        /* <DEDUP_REMOVED lines=64> */
[----:B------:R1:W-:Y:S01]  /*9a2c0*/  @P1 STG.E [R2.64], R240 ;  /* 0x000000f002001986 */ /* 0x0003e2000c101904 */
[----:B------:R-:W-:Y:S01]  /*9a2d0*/  ISETP.LT.AND P2, PT, R203, c[0x0][0x178], !P0 ;  /* 0x00005e00cb007a0c */ /* 0x000fe20004741270 */
[----:B-1----:R-:W-:Y:S02]  /*9a2e0*/  IMAD.WIDE R2, R0, 0x4, R216 ;  /* 0x0000000400027825 */ /* 0x002fe400078e02d8 */
[----:B------:R-:W4:Y:S01]  /*9a2f0*/  LDL.LU R240, [R1+0x1504] ;  /* 0x0015040001f07983 */ /* 0x000f220000300800 */
[----:B------:R-:W-:Y:S02]  /*9a300*/  ISETP.LT.AND P6, PT, R99, c[0x0][0x178], !P0 ;  /* 0x00005e0063007a0c */ /* 0x000fe400047c1270 */
[----:B------:R-:W-:-:S02]  /*9a310*/  ISETP.LT.AND P5, PT, R179, c[0x0][0x178], !P0 ;  /* 0x00005e00b3007a0c */ /* 0x000fc400047a1270 */
        /* <DEDUP_REMOVED lines=50> */
[----:B------:R-:W-:Y:S02]  /*9a640*/  ISETP.LT.AND P4, PT, R131, c[0x0][0x178], !P3 ;  /* 0x00005e0083007a0c */ /* 0x000fe40005f81270 */
[----:B------:R-:W-:Y:S01]  /*9a650*/  ISETP.LT.AND P5, PT, R167, c[0x0][0x178], !P3 ;  /* 0x00005e00a7007a0c */ /* 0x000fe20005fa1270 */
[----:B------:R-:W-:Y:S01]  /*9a660*/  IMAD.WIDE R226, R228, 0x4, R218 ;  /* 0x00000004e4e27825 */ /* 0x000fe200078e02da */
[----:B------:R-:W-:-:S03]  /*9a670*/  ISETP.GE.AND P2, PT, R229, c[0x0][0x17c], PT ;  /* 0x00005f00e5007a0c */ /* 0x000fc60003f46270 */
[----:B------:R-:W-:-:S04]  /*9a680*/  IMAD.WIDE R2, R228, 0x4, R10 ;  /* 0x00000004e4027825 */ /* 0x000fc800078e020a */
[----:B------:R-:W-:Y:S01]  /*9a690*/  IMAD.WIDE R224, R228, 0x4, R8 ;  /* 0x00000004e4e07825 */ /* 0x000fe200078e0208 */
[----:B------:R-:W-:Y:S02]  /*9a6a0*/  ISETP.LT.AND P1, PT, R178, c[0x0][0x178], !P2 ;  /* 0x00005e00b2007a0c */ /* 0x000fe40005721270 */
[----:B------:R-:W-:Y:S01]  /*9a6b0*/  ISETP.LT.AND P3, PT, R203, c[0x0][0x178], !P2 ;  /* 0x00005e00cb007a0c */ /* 0x000fe20005761270 */
[----:B------:R1:W-:Y:S01]  /*9a6c0*/  @P0 STG.E [R226.64], R237 ;  /* 0x000000ede2000986 */ /* 0x0003e2000c101904 */
[----:B------:R1:W-:Y:S01]  /*9a6d0*/  @P6 STG.E [R2.64], R249 ;  /* 0x000000f902006986 */ /* 0x0003e2000c101904 */
[C---:B------:R-:W-:Y:S02]  /*9a6e0*/  IADD3 R0, R228.reuse, c[0x0][0x198], RZ ;  /* 0x00006600e4007a10 */ /* 0x040fe40007ffe0ff */
[----:B------:R1:W-:Y:S04]  /*9a6f0*/  @P4 STG.E [R224.64], R236 ;  /* 0x000000ece0004986 */ /* 0x0003e8000c101904 */
[----:B-1----:R-:W2:Y:S01]  /*9a700*/  LDL.LU R237, [R1+0x1c64] ;  /* 0x001c640001ed7983 */ /* 0x002ea20000300800 */
[----:B------:R-:W2:Y:S02]  /*9a710*/  LDL.LU R249, [R1+0x1bd4] ;  /* 0x001bd40001f97983 */ /* 0x000ea40000300800 */
[----:B------:R-:W-:-:S04]  /*9a720*/  IMAD.WIDE R226, R228, 0x4, R6 ;  /* 0x00000004e4e27825 */ /* 0x000fc800078e0206 */
[----:B------:R-:W-:-:S04]  /*9a730*/  IMAD.WIDE R2, R0, 0x4, R216 ;  /* 0x0000000400027825 */ /* 0x000fc800078e02d8 */
[----:B------:R-:W-:Y:S01]  /*9a740*/  IMAD.WIDE R224, R0, 0x4, R222 ;  /* 0x0000000400e07825 */ /* 0x000fe200078e02de */
[----:B------:R-:W2:Y:S04]  /*9a750*/  LDL.LU R236, [R1+0x16e4] ;  /* 0x0016e40001ec7983 */ /* 0x000ea80000300800 */
[----:B------:R1:W-:Y:S01]  /*9a760*/  @P5 STG.E [R226.64], R240 ;  /* 0x000000f0e2005986 */ /* 0x0003e2000c101904 */
[----:B------:R-:W-:-:S03]  /*9a770*/  ISETP.LT.AND P5, PT, R99, c[0x0][0x178], !P2 ;  /* 0x00005e0063007a0c */ /* 0x000fc600057a1270 */
[----:B-1----:R-:W2:Y:S01]  /*9a780*/  LDL.LU R240, [R1+0x1514] ;  /* 0x0015140001f07983 */ /* 0x002ea20000300800 */
[----:B------:R-:W-:Y:S01]  /*9a790*/  ISETP.LT.AND P4, PT, R179, c[0x0][0x178], !P2 ;  /* 0x00005e00b3007a0c */ /* 0x000fe20005781270 */
[C---:B------:R-:W-:Y:S02]  /*9a7a0*/  IMAD.WIDE R226, R0.reuse, 0x4, R220 ;  /* 0x0000000400e27825 */ /* 0x040fe400078e02dc */
[----:B---3--:R-:W-:Y:S02]  /*9a7b0*/  @P1 STG.E [R2.64], R250 ;  /* 0x000000fa02001986 */ /* 0x008fe4000c101904 */
[----:B----4-:R1:W-:Y:S02]  /*9a7c0*/  @P3 STG.E [R224.64], R248 ;  /* 0x000000f8e0003986 */ /* 0x0103e4000c101904 */
[----:B-1----:R-:W3:Y:S01]  /*9a7d0*/  LDL.LU R248, [R1+0x1bf8] ;  /* 0x001bf80001f87983 */ /* 0x002ee20000300800 */
[----:B------:R-:W-:-:S04]  /*9a7e0*/  IMAD.WIDE R224, R0, 0x4, R4 ;  /* 0x0000000400e07825 */ /* 0x000fc800078e0204 */
[----:B------:R-:W4:Y:S02]  /*9a7f0*/  LDL.LU R238, [R1+0x1be8] ;  /* 0x001be80001ee7983 */ /* 0x000f240000300800 */
[----:B------:R-:W4:Y:S01]  /*9a800*/  LDL.LU R250, [R1+0x16d8] ;  /* 0x0016d80001fa7983 */ /* 0x000f220000300800 */
[----:B------:R-:W-:Y:S04]  /*9a810*/  @P5 STG.E [R224.64], R230 ;  /* 0x000000e6e0005986 */ /* 0x000fe8000c101904 */
[----:B--2---:R1:W-:Y:S04]  /*9a820*/  @P4 STG.E [R226.64], R242 ;  /* 0x000000f2e2004986 */ /* 0x0043e8000c101904 */
[----:B-1----:R-:W2:Y:S01]  /*9a830*/  LDL.LU R242, [R1+0x1608] ;  /* 0x0016080001f27983 */ /* 0x002ea20000300800 */
[----:B------:R-:W-:-:S02]  /*9a840*/  ISETP.LT.AND P6, PT, R147, c[0x0][0x178], !P2 ;  /* 0x00005e0093007a0c */ /* 0x000fc400057c1270 */
[----:B------:R-:W-:Y:S02]  /*9a850*/  ISETP.LT.AND P1, PT, R115, c[0x0][0x178], !P2 ;  /* 0x00005e0073007a0c */ /* 0x000fe40005721270 */
[----:B------:R-:W-:Y:S02]  /*9a860*/  IADD3 R2, R98, 0xb8, RZ ;  /* 0x000000b862027810 */ /* 0x000fe40007ffe0ff */
[----:B------:R-:W-:Y:S01]  /*9a870*/  ISETP.LT.AND P3, PT, R131, c[0x0][0x178], !P2 ;  /* 0x00005e0083007a0c */ /* 0x000fe20005761270 */
[----:B------:R-:W-:Y:S01]  /*9a880*/  ISETP.LT.AND P2, PT, R167, c[0x0][0x178], !P2 ;  /* 0x00005e00a7007a0c */ /* 0x000fe20005741270 */
[----:B------:R-:W-:Y:S01]  /*9a890*/  ISETP.GE.AND P0, PT, R2, c[0x0][0x17c], PT ;  /* 0x00005f0002007a0c */ /* 0x000fe20003f06270 */
[----:B------:R-:W-:-:S04]  /*9a8a0*/  IMAD.WIDE R2, R0, 0x4, R218 ;  /* 0x0000000400027825 */ /* 0x000fc800078e02da */
[----:B------:R-:W-:-:S04]  /*9a8b0*/  IMAD.WIDE R226, R0, 0x4, R10 ;  /* 0x0000000400e27825 */ /* 0x000fc800078e020a */
[----:B------:R-:W-:Y:S01]  /*9a8c0*/  IMAD.WIDE R224, R0, 0x4, R8 ;  /* 0x0000000400e07825 */ /* 0x000fe200078e0208 */
[----:B------:R-:W-:Y:S01]  /*9a8d0*/  ISETP.LT.AND P4, PT, R178, c[0x0][0x178], !P0 ;  /* 0x00005e00b2007a0c */ /* 0x000fe20004781270 */
[----:B------:R1:W-:Y:S02]  /*9a8e0*/  @P6 STG.E [R2.64], R237 ;  /* 0x000000ed02006986 */ /* 0x0003e4000c101904 */
[----:B------:R1:W-:Y:S01]  /*9a8f0*/  @P1 STG.E [R226.64], R249 ;  /* 0x000000f9e2001986 */ /* 0x0003e2000c101904 */
[C---:B------:R-:W-:Y:S01]  /*9a900*/  IADD3 R228, R0.reuse, c[0x0][0x198], RZ ;  /* 0x0000660000e47a10 */ /* 0x040fe20007ffe0ff */
[----:B------:R-:W-:Y:S04]  /*9a910*/  @P3 STG.E [R224.64], R236 ;  /* 0x000000ece0003986 */ /* 0x000fe8000c101904 */
[----:B-1----:R-:W2:Y:S01]  /*9a920*/  LDL.LU R237, [R1+0x1328] ;  /* 0x0013280001ed7983 */ /* 0x002ea20000300800 */
[----:B------:R-:W2:Y:S02]  /*9a930*/  LDL.LU R249, [R1+0x1318] ;  /* 0x0013180001f97983 */ /* 0x000ea40000300800 */
[----:B------:R-:W-:-:S04]  /*9a940*/  IMAD.WIDE R2, R0, 0x4, R6 ;  /* 0x0000000400027825 */ /* 0x000fc800078e0206 */
[----:B------:R-:W2:Y:S01]  /*9a950*/  LDL.LU R230, [R1+0x1238] ;  /* 0x0012380001e67983 */ /* 0x000ea20000300800 */
[----:B------:R-:W-:Y:S02]  /*9a960*/  ISETP.LT.AND P1, PT, R203, c[0x0][0x178], !P0 ;  /* 0x00005e00cb007a0c */ /* 0x000fe40004721270 */
[----:B------:R-:W-:Y:S01]  /*9a970*/  ISETP.LT.AND P6, PT, R99, c[0x0][0x178], !P0 ;  /* 0x00005e0063007a0c */ /* 0x000fe200047c1270 */
[----:B------:R1:W-:Y:S01]  /*9a980*/  @P2 STG.E [R2.64], R240 ;  /* 0x000000f002002986 */ /* 0x0003e2000c101904 */
[----:B------:R-:W-:-:S03]  /*9a990*/  ISETP.LT.AND P5, PT, R179, c[0x0][0x178], !P0 ;  /* 0x00005e00b3007a0c */ /* 0x000fc600047a1270 */
[----:B-1----:R-:W2:Y:S01]  /*9a9a0*/  LDL.LU R240, [R1+0xfe8] ;  /* 0x000fe80001f07983 */ /* 0x002ea20000300800 */
[----:B------:R-:W-:-:S04]  /*9a9b0*/  IMAD.WIDE R2, R228, 0x4, R216 ;  /* 0x00000004e4027825 */ /* 0x000fc800078e02d8 */
[----:B------:R-:W2:Y:S02]  /*9a9c0*/  LDL.LU R236, [R1+0x123c] ;  /* 0x00123c0001ec7983 */ /* 0x000ea40000300800 */
[----:B------:R-:W-:-:S04]  /*9a9d0*/  IMAD.WIDE R226, R228, 0x4, R222 ;  /* 0x00000004e4e27825 */ /* 0x000fc800078e02de */
[C---:B------:R-:W-:Y:S01]  /*9a9e0*/  IMAD.WIDE R224, R228.reuse, 0x4, R220 ;  /* 0x00000004e4e07825 */ /* 0x040fe200078e02dc */
[----:B---3--:R1:W-:Y:S04]  /*9a9f0*/  @P4 STG.E [R2.64], R248 ;  /* 0x000000f802004986 */ /* 0x0083e8000c101904 */
[----:B-1----:R-:W3:Y:S01]  /*9aa00*/  LDL.LU R248, [R1+0x1bfc] ;  /* 0x001bfc0001f87983 */ /* 0x002ee20000300800 */
[----:B------:R-:W-:-:S04]  /*9aa10*/  IMAD.WIDE R2, R228, 0x4, R4 ;  /* 0x00000004e4027825 */ /* 0x000fc800078e0204 */
[----:B----4-:R1:W-:Y:S01]  /*9aa20*/  @P1 STG.E [R226.64], R238 ;  /* 0x000000eee2001986 */ /* 0x0103e2000c101904 */
[----:B------:R4:W-:Y:S04]  /*9aa30*/  @P6 STG.E [R2.64], R250 ;  /* 0x000000fa02006986 */ /* 0x0009e8000c101904 */
[----:B-1----:R-:W3:Y:S04]  /*9aa40*/  LDL.LU R238, [R1+0x1bec] ;  /* 0x001bec0001ee7983 */ /* 0x002ee80000300800 */
[----:B--2---:R1:W-:Y:S04]  /*9aa50*/  @P5 STG.E [R224.64], R242 ;  /* 0x000000f2e0005986 */ /* 0x0043e8000c101904 */
[----:B----4-:R-:W2:Y:S04]  /*9aa60*/  LDL.LU R250, [R1+0x16dc] ;  /* 0x0016dc0001fa7983 */ /* 0x010ea80000300800 */
[----:B-1----:R-:W4:Y:S01]  /*9aa70*/  LDL.LU R242, [R1+0x160c] ;  /* 0x00160c0001f27983 */ /* 0x002f220000300800 */
[----:B------:R-:W-:-:S02]  /*9aa80*/  ISETP.LT.AND P3, PT, R147, c[0x0][0x178], !P0 ;  /* 0x00005e0093007a0c */ /* 0x000fc40004761270 */
[----:B------:R-:W-:Y:S02]  /*9aa90*/  ISETP.LT.AND P2, PT, R115, c[0x0][0x178], !P0 ;  /* 0x00005e0073007a0c */ /* 0x000fe40004741270 */
[----:B------:R-:W-:Y:S02]  /*9aaa0*/  IADD3 R0, R98, 0xb9, RZ ;  /* 0x000000b962007810 */ /* 0x000fe40007ffe0ff */
[----:B------:R-:W-:Y:S01]  /*9aab0*/  ISETP.LT.AND P1, PT, R131, c[0x0][0x178], !P0 ;  /* 0x00005e0083007a0c */ /* 0x000fe20004721270 */
[----:B------:R-:W-:Y:S01]  /*9aac0*/  IMAD.WIDE R226, R228, 0x4, R218 ;  /* 0x00000004e4e27825 */ /* 0x000fe200078e02da */
[----:B------:R-:W-:-:S03]  /*9aad0*/  ISETP.LT.AND P0, PT, R167, c[0x0][0x178], !P0 ;  /* 0x00005e00a7007a0c */ /* 0x000fc60004701270 */
[----:B------:R-:W-:Y:S01]  /*9aae0*/  IMAD.WIDE R2, R228, 0x4, R10 ;  /* 0x00000004e4027825 */ /* 0x000fe200078e020a */
[----:B------:R-:W-:-:S03]  /*9aaf0*/  ISETP.GE.AND P4, PT, R0, c[0x0][0x17c], PT ;  /* 0x00005f0000007a0c */ /* 0x000fc60003f86270 */
[----:B------:R-:W-:Y:S01]  /*9ab00*/  IADD3 R0, R228, c[0x0][0x198], RZ ;  /* 0x00006600e4007a10 */ /* 0x000fe20007ffe0ff */
[----:B------:R-:W-:Y:S01]  /*9ab10*/  ISETP.LT.AND P6, PT, R178, c[0x0][0x178], !P4 ;  /* 0x00005e00b2007a0c */ /* 0x000fe200067c1270 */
[----:B------:R1:W-:Y:S01]  /*9ab20*/  @P3 STG.E [R226.64], R237 ;  /* 0x000000ede2003986 */ /* 0x0003e2000c101904 */
[----:B------:R1:W-:Y:S02]  /*9ab30*/  @P2 STG.E [R2.64], R249 ;  /* 0x000000f902002986 */ /* 0x0003e4000c101904 */
[----:B------:R-:W-:-:S04]  /*9ab40*/  IMAD.WIDE R224, R0, 0x4, R216 ;  /* 0x0000000400e07825 */ /* 0x000fc800078e02d8 */
[----:B-1----:R-:W-:-:S04]  /*9ab50*/  IMAD.WIDE R226, R228, 0x4, R6 ;  /* 0x00000004e4e27825 */ /* 0x002fc800078e0206 */
[----:B------:R-:W-:Y:S01]  /*9ab60*/  IMAD.WIDE R2, R228, 0x4, R8 ;  /* 0x00000004e4027825 */ /* 0x000fe200078e0208 */
[----:B------:R-:W4:Y:S03]  /*9ab70*/  LDL.LU R249, [R1+0x132c] ;  /* 0x00132c0001f97983 */ /* 0x000f260000300800 */
[----:B------:R-:W4:Y:S01]  /*9ab80*/  LDL.LU R237, [R1+0x131c] ;  /* 0x00131c0001ed7983 */ /* 0x000f220000300800 */
[----:B------:R-:W-:Y:S04]  /*9ab90*/  @P1 STG.E [R2.64], R230 ;  /* 0x000000e602001986 */ /* 0x000fe8000c101904 */
[----:B------:R1:W-:Y:S01]  /*9aba0*/  @P0 STG.E [R226.64], R240 ;  /* 0x000000f0e2000986 */ /* 0x0003e2000c101904 */
[----:B------:R-:W-:-:S02]  /*9abb0*/  ISETP.LT.AND P3, PT, R203, c[0x0][0x178], !P4 ;  /* 0x00005e00cb007a0c */ /* 0x000fc40006761270 */
[----:B------:R-:W-:Y:S01]  /*9abc0*/  ISETP.LT.AND P5, PT, R99, c[0x0][0x178], !P4 ;  /* 0x00005e0063007a0c */ /* 0x000fe200067a1270 */
[----:B-1----:R-:W4:Y:S01]  /*9abd0*/  LDL.LU R240, [R1+0xfec] ;  /* 0x000fec0001f07983 */ /* 0x002f220000300800 */
[----:B------:R-:W4:Y:S01]  /*9abe0*/  LDL.LU R230, [R1+0x1c38] ;  /* 0x001c380001e67983 */ /* 0x000f220000300800 */
[----:B------:R-:W-:Y:S01]  /*9abf0*/  ISETP.LT.AND P2, PT, R179, c[0x0][0x178], !P4 ;  /* 0x00005e00b3007a0c */ /* 0x000fe20006741270 */
[----:B------:R-:W-:-:S04]  /*9ac00*/  IMAD.WIDE R2, R0, 0x4, R222 ;  /* 0x0000000400027825 */ /* 0x000fc800078e02de */
[C---:B------:R-:W-:Y:S01]  /*9ac10*/  IMAD.WIDE R226, R0.reuse, 0x4, R220 ;  /* 0x0000000400e27825 */ /* 0x040fe200078e02dc */
[----:B---3--:R1:W-:Y:S04]  /*9ac20*/  @P6 STG.E [R224.64], R248 ;  /* 0x000000f8e0006986 */ /* 0x0083e8000c101904 */
[----:B-1----:R-:W3:Y:S01]  /*9ac30*/  LDL.LU R248, [R1+0x1c28] ;  /* 0x001c280001f87983 */ /* 0x002ee20000300800 */
[----:B------:R-:W-:-:S03]  /*9ac40*/  IMAD.WIDE R224, R0, 0x4, R4 ;  /* 0x0000000400e07825 */ /* 0x000fc600078e0204 */
[----:B------:R-:W-:Y:S01]  /*9ac50*/  @P3 STG.E [R2.64], R238 ;  /* 0x000000ee02003986 */ /* 0x000fe2000c101904 */
[----:B------:R-:W3:Y:S03]  /*9ac60*/  LDL.LU R231, [R1+0x1a08] ;  /* 0x001a080001e77983 */ /* 0x000ee60000300800 */
[----:B--2---:R-:W-:Y:S04]  /*9ac70*/  @P5 STG.E [R224.64], R250 ;  /* 0x000000fae0005986 */ /* 0x004fe8000c101904 */
[----:B----4-:R1:W-:Y:S04]  /*9ac80*/  @P2 STG.E [R226.64], R242 ;  /* 0x000000f2e2002986 */ /* 0x0103e8000c101904 */
[----:B-1----:R-:W2:Y:S01]  /*9ac90*/  LDL.LU R242, [R1+0x1848] ;  /* 0x0018480001f27983 */ /* 0x002ea20000300800 */
[----:B------:R-:W-:-:S02]  /*9aca0*/  ISETP.LT.AND P0, PT, R147, c[0x0][0x178], !P4 ;  /* 0x00005e0093007a0c */ /* 0x000fc40006701270 */
[----:B------:R-:W-:Y:S02]  /*9acb0*/  IADD3 R229, R98, 0xba, RZ ;  /* 0x000000ba62e57810 */ /* 0x000fe40007ffe0ff */
[----:B------:R-:W-:Y:S02]  /*9acc0*/  ISETP.LT.AND P6, PT, R115, c[0x0][0x178], !P4 ;  /* 0x00005e0073007a0c */ /* 0x000fe400067c1270 */
[----:B------:R-:W-:Y:S02]  /*9acd0*/  ISETP.LT.AND P3, PT, R131, c[0x0][0x178], !P4 ;  /* 0x00005e0083007a0c */ /* 0x000fe40006761270 */
[----:B------:R-:W-:Y:S02]  /*9ace0*/  ISETP.LT.AND P5, PT, R167, c[0x0][0x178], !P4 ;  /* 0x00005e00a7007a0c */ /* 0x000fe400067a1270 */
[----:B------:R-:W-:Y:S01]  /*9acf0*/  ISETP.GE.AND P1, PT, R229, c[0x0][0x17c], PT ;  /* 0x00005f00e5007a0c */ /* 0x000fe20003f26270 */
[----:B------:R-:W-:-:S04]  /*9ad00*/  IMAD.WIDE R2, R0, 0x4, R218 ;  /* 0x0000000400027825 */ /* 0x000fc800078e02da */
[----:B------:R-:W-:Y:S01]  /*9ad10*/  IMAD.WIDE R224, R0, 0x4, R10 ;  /* 0x0000000400e07825 */ /* 0x000fe200078e020a */
[----:B------:R-:W-:Y:S02]  /*9ad20*/  ISETP.LT.AND P2, PT, R178, c[0x0][0x178], !P1 ;  /* 0x00005e00b2007a0c */ /* 0x000fe40004f41270 */
[----:B------:R-:W-:Y:S01]  /*9ad30*/  ISETP.LT.AND P4, PT, R203, c[0x0][0x178], !P1 ;  /* 0x00005e00cb007a0c */ /* 0x000fe20004f81270 */
[C---:B------:R-:W-:Y:S01]  /*9ad40*/  IMAD.WIDE R226, R0.reuse, 0x4, R8 ;  /* 0x0000000400e27825 */ /* 0x040fe200078e0208 */
[C---:B------:R-:W-:Y:S01]  /*9ad50*/  IADD3 R228, R0.reuse, c[0x0][0x198], RZ ;  /* 0x0000660000e47a10 */ /* 0x040fe20007ffe0ff */
[----:B------:R1:W-:Y:S02]  /*9ad60*/  @P0 STG.E [R2.64], R249 ;  /* 0x000000f902000986 */ /* 0x0003e4000c101904 */
[----:B------:R4:W-:Y:S02]  /*9ad70*/  @P6 STG.E [R224.64], R237 ;  /* 0x000000ede0006986 */ /* 0x0009e4000c101904 */
[----:B------:R4:W-:Y:S01]  /*9ad80*/  @P3 STG.E [R226.64], R236 ;  /* 0x000000ece2003986 */ /* 0x0009e2000c101904 */
[----:B-1----:R-:W2:Y:S01]  /*9ad90*/  LDL.LU R249, [R1+0x1618] ;  /* 0x0016180001f97983 */ /* 0x002ea20000300800 */
[----:B------:R-:W-:-:S04]  /*9ada0*/  IMAD.WIDE R2, R0, 0x4, R6 ;  /* 0x0000000400027825 */ /* 0x000fc800078e0206 */
[----:B------:R-:W2:Y:S02]  /*9adb0*/  LDL.LU R238, [R1+0x1428] ;  /* 0x0014280001ee7983 */ /* 0x000ea40000300800 */
[----:B------:R-:W2:Y:S02]  /*9adc0*/  LDL.LU R250, [R1+0x1418] ;  /* 0x0014180001fa7983 */ /* 0x000ea40000300800 */
[----:B----4-:R-:W-:-:S04]  /*9add0*/  IMAD.WIDE R224, R228, 0x4, R216 ;  /* 0x00000004e4e07825 */ /* 0x010fc800078e02d8 */
[C---:B------:R-:W-:Y:S01]  /*9ade0*/  IMAD.WIDE R226, R228.reuse, 0x4, R222 ;  /* 0x00000004e4e27825 */ /* 0x040fe200078e02de */
[----:B------:R1:W-:Y:S03]  /*9adf0*/  @P5 STG.E [R2.64], R240 ;  /* 0x000000f002005986 */ /* 0x0003e6000c101904 */
[----:B------:R4:W-:Y:S01]  /*9ae00*/  @P2 STG.E [R224.64], R230 ;  /* 0x000000e6e0002986 */ /* 0x0009e2000c101904 */
[----:B------:R-:W-:Y:S01]  /*9ae10*/  ISETP.LT.AND P5, PT, R99, c[0x0][0x178], !P1 ;  /* 0x00005e0063007a0c */ /* 0x000fe20004fa1270 */
[----:B-1----:R-:W2:Y:S01]  /*9ae20*/  LDL.LU R240, [R1+0x1228] ;  /* 0x0012280001f07983 */ /* 0x002ea20000300800 */
[----:B------:R-:W2:Y:S02]  /*9ae30*/  LDL.LU R237, [R1+0x1a0c] ;  /* 0x001a0c0001ed7983 */ /* 0x000ea40000300800 */
[----:B------:R-:W2:Y:S01]  /*9ae40*/  LDL.LU R236, [R1+0x142c] ;  /* 0x00142c0001ec7983 */ /* 0x000ea20000300800 */
[----:B------:R-:W-:Y:S01]  /*9ae50*/  ISETP.LT.AND P3, PT, R179, c[0x0][0x178], !P1 ;  /* 0x00005e00b3007a0c */ /* 0x000fe20004f61270 */
[C---:B----4-:R-:W-:Y:S01]  /*9ae60*/  IMAD.WIDE R224, R228.reuse, 0x4, R4 ;  /* 0x00000004e4e07825 */ /* 0x050fe200078e0204 */
[----:B---3--:R1:W-:Y:S04]  /*9ae70*/  @P4 STG.E [R226.64], R248 ;  /* 0x000000f8e2004986 */ /* 0x0083e8000c101904 */
[----:B-1----:R-:W3:Y:S01]  /*9ae80*/  LDL.LU R248, [R1+0x1c3c] ;  /* 0x001c3c0001f87983 */ /* 0x002ee20000300800 */
[----:B------:R-:W-:-:S04]  /*9ae90*/  IMAD.WIDE R226, R228, 0x4, R220 ;  /* 0x00000004e4e27825 */ /* 0x000fc800078e02dc */
[----:B------:R-:W4:Y:S02]  /*9aea0*/  LDL.LU R230, [R1+0x1c2c] ;  /* 0x001c2c0001e67983 */ /* 0x000f240000300800 */
[----:B------:R-:W-:Y:S01]  /*9aeb0*/  @P5 STG.E [R224.64], R231 ;  /* 0x000000e7e0005986 */ /* 0x000fe2000c101904 */
[----:B--2---:R1:W-:Y:S04]  /*9aec0*/  @P3 STG.E [R226.64], R242 ;  /* 0x000000f2e2003986 */ /* 0x0043e8000c101904 */
[----:B-1----:R-:W2:Y:S01]  /*9aed0*/  LDL.LU R242, [R1+0x184c] ;  /* 0x00184c0001f27983 */ /* 0x002ea20000300800 */
[----:B------:R-:W-:Y:S02]  /*9aee0*/  ISETP.LT.AND P6, PT, R147, c[0x0][0x178], !P1 ;  /* 0x00005e0093007a0c */ /* 0x000fe40004fc1270 */
[----:B------:R-:W-:-:S02]  /*9aef0*/  IADD3 R0, R98, 0xbb, RZ ;  /* 0x000000bb62007810 */ /* 0x000fc40007ffe0ff */
[----:B------:R-:W-:Y:S02]  /*9af00*/  ISETP.LT.AND P2, PT, R115, c[0x0][0x178], !P1 ;  /* 0x00005e0073007a0c */ /* 0x000fe40004f41270 */
[----:B------:R-:W-:Y:S01]  /*9af10*/  ISETP.LT.AND P4, PT, R131, c[0x0][0x178], !P1 ;  /* 0x00005e0083007a0c */ /* 0x000fe20004f81270 */
[----:B------:R-:W-:Y:S01]  /*9af20*/  ISETP.LT.AND P1, PT, R167, c[0x0][0x178], !P1 ;  /* 0x00005e00a7007a0c */ /* 0x000fe20004f21270 */
[----:B------:R-:W-:Y:S01]  /*9af30*/  ISETP.GE.AND P0, PT, R0, c[0x0][0x17c], PT ;  /* 0x00005f0000007a0c */ /* 0x000fe20003f06270 */
[----:B------:R-:W-:-:S04]  /*9af40*/  IMAD.WIDE R2, R228, 0x4, R218 ;  /* 0x00000004e4027825 */ /* 0x000fc800078e02da */
[----:B------:R-:W-:-:S04]  /*9af50*/  IMAD.WIDE R226, R228, 0x4, R10 ;  /* 0x00000004e4e27825 */ /* 0x000fc800078e020a */
[----:B------:R-:W-:Y:S01]  /*9af60*/  IMAD.WIDE R224, R228, 0x4, R8 ;  /* 0x00000004e4e07825 */ /* 0x000fe200078e0208 */
[----:B------:R-:W-:Y:S02]  /*9af70*/  ISETP.LT.AND P3, PT, R178, c[0x0][0x178], !P0 ;  /* 0x00005e00b2007a0c */ /* 0x000fe40004761270 */
[C---:B------:R-:W-:Y:S01]  /*9af80*/  IADD3 R0, R228.reuse, c[0x0][0x198], RZ ;  /* 0x00006600e4007a10 */ /* 0x040fe20007ffe0ff */
[----:B------:R1:W-:Y:S01]  /*9af90*/  @P6 STG.E [R2.64], R249 ;  /* 0x000000f902006986 */ /* 0x0003e2000c101904 */
[----:B------:R-:W-:Y:S02]  /*9afa0*/  @P2 STG.E [R226.64], R238 ;  /* 0x000000eee2002986 */ /* 0x000fe4000c101904 */
[----:B------:R-:W-:Y:S02]  /*9afb0*/  @P4 STG.E [R224.64], R250 ;  /* 0x000000fae0004986 */ /* 0x000fe4000c101904 */
[----:B-1----:R-:W-:Y:S01]  /*9afc0*/  IMAD.WIDE R2, R228, 0x4, R6 ;  /* 0x00000004e4027825 */ /* 0x002fe200078e0206 */
[----:B------:R-:W2:Y:S01]  /*9afd0*/  LDL.LU R249, [R1+0x161c] ;  /* 0x00161c0001f97983 */ /* 0x000ea20000300800 */
[----:B------:R-:W-:-:S02]  /*9afe0*/  ISETP.LT.AND P2, PT, R203, c[0x0][0x178], !P0 ;  /* 0x00005e00cb007a0c */ /* 0x000fc40004741270 */
[----:B------:R-:W-:Y:S01]  /*9aff0*/  ISETP.LT.AND P6, PT, R99, c[0x0][0x178], !P0 ;  /* 0x00005e0063007a0c */ /* 0x000fe200047c1270 */
[----:B------:R1:W-:Y:S01]  /*9b000*/  @P1 STG.E [R2.64], R240 ;  /* 0x000000f002001986 */ /* 0x0003e2000c101904 */
[----:B------:R-:W-:Y:S01]  /*9b010*/  ISETP.LT.AND P5, PT, R179, c[0x0][0x178], !P0 ;  /* 0x00005e00b3007a0c */ /* 0x000fe200047a1270 */
[----:B-1----:R-:W-:Y:S02]  /*9b020*/  IMAD.WIDE R2, R0, 0x4, R216 ;  /* 0x0000000400027825 */ /* 0x002fe400078e02d8 */
[----:B------:R-:W2:Y:S01]  /*9b030*/  LDL.LU R240, [R1+0x141c] ;  /* 0x00141c0001f07983 */ /* 0x000ea20000300800 */
[----:B------:R-:W-:Y:S01]  /*9b040*/  IADD3 R224, R98, 0xbc, RZ ;  /* 0x000000bc62e07810 */ /* 0x000fe20007ffe0ff */
[C---:B------:R-:W-:Y:S02]  /*9b050*/  IMAD.WIDE R226, R0.reuse, 0x4, R222 ;  /* 0x0000000400e27825 */ /* 0x040fe400078e02de */
[----:B---3--:R1:W-:Y:S04]  /*9b060*/  @P3 STG.E [R2.64], R248 ;  /* 0x000000f802003986 */ /* 0x0083e8000c101904 */
[----:B-1----:R-:W3:Y:S01]  /*9b070*/  LDL.LU R248, [R1+0x122c] ;  /* 0x00122c0001f87983 */ /* 0x002ee20000300800 */
[----:B------:R-:W3:Y:S02]  /*9b080*/  LDL.LU R250, [R1+0x1c88] ;  /* 0x001c880001fa7983 */ /* 0x000ee40000300800 */
[----:B------:R-:W-:Y:S01]  /*9b090*/  IMAD.WIDE R2, R0, 0x4, R4 ;  /* 0x0000000400027825 */ /* 0x000fe200078e0204 */
[----:B------:R-:W-:-:S03]  /*9b0a0*/  ISETP.GE.AND P3, PT, R224, c[0x0][0x17c], PT ;  /* 0x00005f00e0007a0c */ /* 0x000fc60003f66270 */
[----:B------:R-:W-:Y:S01]  /*9b0b0*/  IMAD.WIDE R224, R0, 0x4, R220 ;  /* 0x0000000400e07825 */ /* 0x000fe200078e02dc */
[----:B----4-:R1:W-:Y:S03]  /*9b0c0*/  @P2 STG.E [R226.64], R230 ;  /* 0x000000e6e2002986 */ /* 0x0103e6000c101904 */
[----:B------:R-:W-:Y:S01]  /*9b0d0*/  @P6 STG.E [R2.64], R237 ;  /* 0x000000ed02006986 */ /* 0x000fe2000c101904 */
[----:B------:R-:W4:Y:S04]  /*9b0e0*/  LDL.LU R238, [R1+0x1c58] ;  /* 0x001c580001ee7983 */ /* 0x000f280000300800 */
[----:B--2---:R2:W-:Y:S04]  /*9b0f0*/  @P5 STG.E [R224.64], R242 ;  /* 0x000000f2e0005986 */ /* 0x0045e8000c101904 */
[----:B-1----:R-:W4:Y:S04]  /*9b100*/  LDL.LU R230, [R1+0x1c48] ;  /* 0x001c480001e67983 */ /* 0x002f280000300800 */
[----:B--2---:R-:W4:Y:S01]  /*9b110*/  LDL.LU R242, [R1+0x1bc8] ;  /* 0x001bc80001f27983 */ /* 0x004f220000300800 */
[----:B------:R-:W-:-:S02]  /*9b120*/  ISETP.LT.AND P1, PT, R147, c[0x0][0x178], !P0 ;  /* 0x00005e0093007a0c */ /* 0x000fc40004721270 */
[----:B------:R-:W-:Y:S02]  /*9b130*/  ISETP.LT.AND P4, PT, R115, c[0x0][0x178], !P0 ;  /* 0x00005e0073007a0c */ /* 0x000fe40004781270 */
[----:B------:R-:W-:Y:S01]  /*9b140*/  ISETP.LT.AND P2, PT, R131, c[0x0][0x178], !P0 ;  /* 0x00005e0083007a0c */ /* 0x000fe20004741270 */
[----:B------:R-:W-:-:S04]  /*9b150*/  IMAD.WIDE R226, R0, 0x4, R218 ;  /* 0x0000000400e27825 */ /* 0x000fc800078e02da */
[----:B------:R-:W-:Y:S01]  /*9b160*/  IMAD.WIDE R2, R0, 0x4, R10 ;  /* 0x0000000400027825 */ /* 0x000fe200078e020a */
[----:B------:R-:W-:Y:S02]  /*9b170*/  ISETP.LT.AND P0, PT, R167, c[0x0][0x178], !P0 ;  /* 0x00005e00a7007a0c */ /* 0x000fe40004701270 */
[----:B------:R-:W-:Y:S01]  /*9b180*/  ISETP.LT.AND P6, PT, R178, c[0x0][0x178], !P3 ;  /* 0x00005e00b2007a0c */ /* 0x000fe20005fc1270 */
[----:B------:R-:W4:Y:S01]  /*9b190*/  LDL.LU R237, [R1+0x1a18] ;  /* 0x001a180001ed7983 */ /* 0x000f220000300800 */
[C---:B------:R-:W-:Y:S01]  /*9b1a0*/  IADD3 R228, R0.reuse, c[0x0][0x198], RZ ;  /* 0x0000660000e47a10 */ /* 0x040fe20007ffe0ff */
[C---:B------:R-:W-:Y:S02]  /*9b1b0*/  IMAD.WIDE R224, R0.reuse, 0x4, R6 ;  /* 0x0000000400e07825 */ /* 0x040fe400078e0206 */
[----:B------:R1:W-:Y:S02]  /*9b1c0*/  @P1 STG.E [R226.64], R249 ;  /* 0x000000f9e2001986 */ /* 0x0003e4000c101904 */
[----:B------:R1:W-:Y:S02]  /*9b1d0*/  @P4 STG.E [R2.64], R236 ;  /* 0x000000ec02004986 */ /* 0x0003e4000c101904 */
[----:B-1----:R-:W4:Y:S01]  /*9b1e0*/  LDL.LU R249, [R1+0x1858] ;  /* 0x0018580001f97983 */ /* 0x002f220000300800 */
[----:B------:R-:W-:-:S04]  /*9b1f0*/  IMAD.WIDE R2, R0, 0x4, R8 ;  /* 0x0000000400027825 */ /* 0x000fc800078e0208 */
[----:B------:R-:W4:Y:S02]  /*9b200*/  LDL.LU R236, [R1+0x1508] ;  /* 0x0015080001ec7983 */ /* 0x000f240000300800 */
[----:B------:R-:W-:Y:S01]  /*9b210*/  IMAD.WIDE R226, R228, 0x4, R216 ;  /* 0x00000004e4e27825 */ /* 0x000fe200078e02d8 */
[----:B------:R-:W-:Y:S02]  /*9b220*/  ISETP.LT.AND P4, PT, R203, c[0x0][0x178], !P3 ;  /* 0x00005e00cb007a0c */ /* 0x000fe40005f81270 */
[----:B------:R-:W-:Y:S01]  /*9b230*/  ISETP.LT.AND P5, PT, R99, c[0x0][0x178], !P3 ;  /* 0x00005e0063007a0c */ /* 0x000fe20005fa1270 */
[----:B------:R1:W-:Y:S01]  /*9b240*/  @P2 STG.E [R2.64], R240 ;  /* 0x000000f002002986 */ /* 0x0003e2000c101904 */
[----:B------:R-:W-:-:S03]  /*9b250*/  ISETP.LT.AND P1, PT, R179, c[0x0][0x178], !P3 ;  /* 0x00005e00b3007a0c */ /* 0x000fc60005f21270 */
[----:B-1----:R-:W4:Y:S01]  /*9b260*/  LDL.LU R240, [R1+0xfd8] ;  /* 0x000fd80001f07983 */ /* 0x002f220000300800 */
[----:B------:R-:W-:-:S03]  /*9b270*/  IMAD.WIDE R2, R228, 0x4, R222 ;  /* 0x00000004e4027825 */ /* 0x000fc600078e02de */
[----:B---3--:R1:W-:Y:S01]  /*9b280*/  @P0 STG.E [R224.64], R248 ;  /* 0x000000f8e0000986 */ /* 0x0083e2000c101904 */
[----:B------:R3:W-:Y:S03]  /*9b290*/  @P6 STG.E [R226.64], R250 ;  /* 0x000000fae2006986 */ /* 0x0007e6000c101904 */
[----:B-1----:R-:W2:Y:S01]  /*9b2a0*/  LDL.LU R248, [R1+0x1c5c] ;  /* 0x001c5c0001f87983 */ /* 0x002ea20000300800 */
[----:B---3--:R-:W3:Y:S02]  /*9b2b0*/  LDL.LU R250, [R1+0x1c8c] ;  /* 0x001c8c0001fa7983 */ /* 0x008ee40000300800 */
[----:B------:R-:W-:-:S04]  /*9b2c0*/  IMAD.WIDE R224, R228, 0x4, R4 ;  /* 0x00000004e4e07825 */ /* 0x000fc800078e0204 */
[----:B------:R-:W-:Y:S01]  /*9b2d0*/  IMAD.WIDE R226, R228, 0x4, R220 ;  /* 0x00000004e4e27825 */ /* 0x000fe200078e02dc */
[----:B----4-:R-:W-:Y:S03]  /*9b2e0*/  @P4 STG.E [R2.64], R238 ;  /* 0x000000ee02004986 */ /* 0x010fe6000c101904 */
[----:B------:R1:W-:Y:S01]  /*9b2f0*/  @P5 STG.E [R224.64], R230 ;  /* 0x000000e6e0005986 */ /* 0x0003e2000c101904 */
[----:B------:R4:W-:Y:S04]  /*9b300*/  @P1 STG.E [R226.64], R242 ;  /* 0x000000f2e2001986 */ /* 0x0009e8000c101904 */
[----:B-1----:R-:W2:Y:S04]  /*9b310*/  LDL.LU R230, [R1+0x1c4c] ;  /* 0x001c4c0001e67983 */ /* 0x002ea80000300800 */
[----:B----4-:R-:W4:Y:S01]  /*9b320*/  LDL.LU R242, [R1+0x1bcc] ;  /* 0x001bcc0001f27983 */ /* 0x010f220000300800 */
        /* <DEDUP_REMOVED lines=15> */
[----:B-1----:R-:W4:Y:S01]  /*9b420*/  LDL.LU R237, [R1+0x1a1c] ;  /* 0x001a1c0001ed7983 */ /* 0x002f220000300800 */
[----:B------:R-:W-:-:S04]  /*9b430*/  IMAD.WIDE R226, R228, 0x4, R6 ;  /* 0x00000004e4e27825 */ /* 0x000fc800078e0206 */
[----:B------:R-:W4:Y:S02]  /*9b440*/  LDL.LU R249, [R1+0x185c] ;  /* 0x00185c0001f97983 */ /* 0x000f240000300800 */
[----:B------:R-:W-:-:S04]  /*9b450*/  IMAD.WIDE R2, R0, 0x4, R216 ;  /* 0x0000000400027825 */ /* 0x000fc800078e02d8 */
[----:B------:R-:W-:Y:S01]  /*9b460*/  IMAD.WIDE R224, R0, 0x4, R222 ;  /* 0x0000000400e07825 */ /* 0x000fe200078e02de */
[----:B------:R-:W4:Y:S01]  /*9b470*/  LDL.LU R236, [R1+0x150c] ;  /* 0x00150c0001ec7983 */ /* 0x000f220000300800 */
[----:B------:R-:W-:-:S03]  /*9b480*/  ISETP.LT.AND P4, PT, R179, c[0x0][0x178], !P2 ;  /* 0x00005e00b3007a0c */ /* 0x000fc60005781270 */
[----:B------:R1:W-:Y:S01]  /*9b490*/  @P5 STG.E [R226.64], R240 ;  /* 0x000000f0e2005986 */ /* 0x0003e2000c101904 */
[----:B------:R-:W-:-:S03]  /*9b4a0*/  ISETP.LT.AND P5, PT, R99, c[0x0][0x178], !P2 ;  /* 0x00005e0063007a0c */ /* 0x000fc600057a1270 */
[----:B-1----:R-:W4:Y:S01]  /*9b4b0*/  LDL.LU R240, [R1+0xfdc] ;  /* 0x000fdc0001f07983 */ /* 0x002f220000300800 */
[----:B------:R-:W-:-:S03]  /*9b4c0*/  IMAD.WIDE R226, R0, 0x4, R220 ;  /* 0x0000000400e27825 */ /* 0x000fc600078e02dc */
[----:B---3--:R-:W-:Y:S01]  /*9b4d0*/  @P1 STG.E [R2.64], R250 ;  /* 0x000000fa02001986 */ /* 0x008fe2000c101904 */
[----:B--2---:R1:W-:Y:S03]  /*9b4e0*/  @P3 STG.E [R224.64], R248 ;  /* 0x000000f8e0003986 */ /* 0x0043e6000c101904 */
[----:B-1----:R-:W2:Y:S01]  /*9b4f0*/  LDL.LU R248, [R1+0x1cb8] ;  /* 0x001cb80001f87983 */ /* 0x002ea20000300800 */
[----:B------:R-:W-:-:S04]  /*9b500*/  IMAD.WIDE R224, R0, 0x4, R4 ;  /* 0x0000000400e07825 */ /* 0x000fc800078e0204 */
[----:B------:R-:W3:Y:S02]  /*9b510*/  LDL.LU R238, [R1+0x1ca8] ;  /* 0x001ca80001ee7983 */ /* 0x000ee40000300800 */
[----:B------:R-:W3:Y:S01]  /*9b520*/  LDL.LU R250, [R1+0x1c98] ;  /* 0x001c980001fa7983 */ /* 0x000ee20000300800 */
[----:B------:R-:W-:Y:S04]  /*9b530*/  @P5 STG.E [R224.64], R230 ;  /* 0x000000e6e0005986 */ /* 0x000fe8000c101904 */
[----:B----4-:R1:W-:Y:S04]  /*9b540*/  @P4 STG.E [R226.64], R242 ;  /* 0x000000f2e2004986 */ /* 0x0103e8000c101904 */
[----:B-1----:R-:W4:Y:S01]  /*9b550*/  LDL.LU R242, [R1+0x1c78] ;  /* 0x001c780001f27983 */ /* 0x002f220000300800 */
        /* <DEDUP_REMOVED lines=11> */
[----:B------:R1:W-:Y:S02]  /*9b610*/  @P1 STG.E [R226.64], R249 ;  /* 0x000000f9e2001986 */ /* 0x0003e4000c101904 */
[----:B------:R-:W-:Y:S04]  /*9b620*/  @P3 STG.E [R224.64], R236 ;  /* 0x000000ece0003986 */ /* 0x000fe8000c101904 */
[----:B-1----:R-:W4:Y:S01]  /*9b630*/  LDL.LU R237, [R1+0x1c68] ;  /* 0x001c680001ed7983 */ /* 0x002f220000300800 */
[----:B------:R-:W-:-:S04]  /*9b640*/  IMAD.WIDE R2, R0, 0x4, R6 ;  /* 0x0000000400027825 */ /* 0x000fc800078e0206 */
[----:B------:R-:W4:Y:S01]  /*9b650*/  LDL.LU R249, [R1+0x1bd8] ;  /* 0x001bd80001f97983 */ /* 0x000f220000300800 */
[----:B------:R-:W-:Y:S01]  /*9b660*/  IADD3 R0, R0, c[0x0][0x198], RZ ;  /* 0x0000660000007a10 */ /* 0x000fe20007ffe0ff */
[----:B------:R-:W4:Y:S01]  /*9b670*/  LDL.LU R230, [R1+0x16e8] ;  /* 0x0016e80001e67983 */ /* 0x000f220000300800 */
[----:B------:R-:W-:Y:S02]  /*9b680*/  ISETP.LT.AND P1, PT, R203, c[0x0][0x178], !P0 ;  /* 0x00005e00cb007a0c */ /* 0x000fe40004721270 */
[----:B------:R-:W-:Y:S02]  /*9b690*/  ISETP.LT.AND P6, PT, R99, c[0x0][0x178], !P0 ;  /* 0x00005e0063007a0c */ /* 0x000fe400047c1270 */
[----:B------:R-:W-:Y:S01]  /*9b6a0*/  ISETP.LT.AND P5, PT, R179, c[0x0][0x178], !P0 ;  /* 0x00005e00b3007a0c */ /* 0x000fe200047a1270 */
[----:B------:R1:W-:Y:S04]  /*9b6b0*/  @P2 STG.E [R2.64], R240 ;  /* 0x000000f002002986 */ /* 0x0003e8000c101904 */
[----:B-1----:R-:W4:Y:S01]  /*9b6c0*/  LDL.LU R240, [R1+0x1518] ;  /* 0x0015180001f07983 */ /* 0x002f220000300800 */
[----:B------:R-:W-:-:S04]  /*9b6d0*/  IMAD.WIDE R2, R0, 0x4, R216 ;  /* 0x0000000400027825 */ /* 0x000fc800078e02d8 */
[----:B------:R-:W4:Y:S01]  /*9b6e0*/  LDL.LU R236, [R1+0x16ec] ;  /* 0x0016ec0001ec7983 */ /* 0x000f220000300800 */
[----:B------:R-:W-:Y:S01]  /*9b6f0*/  IADD3 R224, R98, 0xbf, RZ ;  /* 0x000000bf62e07810 */ /* 0x000fe20007ffe0ff */
[----:B------:R-:W-:Y:S01]  /*9b700*/  IMAD.WIDE R226, R0, 0x4, R222 ;  /* 0x0000000400e27825 */ /* 0x000fe200078e02de */
[----:B--2---:R1:W-:Y:S02]  /*9b710*/  @P4 STG.E [R2.64], R248 ;  /* 0x000000f802004986 */ /* 0x0043e4000c101904 */
[----:B------:R-:W-:Y:S02]  /*9b720*/  ISETP.GE.AND P4, PT, R224, c[0x0][0x17c], PT ;  /* 0x00005f00e0007a0c */ /* 0x000fe40003f86270 */
[----:B-1----:R-:W2:Y:S01]  /*9b730*/  LDL.LU R248, [R1+0x1cbc] ;  /* 0x001cbc0001f87983 */ /* 0x002ea20000300800 */
[----:B------:R-:W-:-:S04]  /*9b740*/  IMAD.WIDE R2, R0, 0x4, R4 ;  /* 0x0000000400027825 */ /* 0x000fc800078e0204 */
[----:B------:R-:W-:-:S04]  /*9b750*/  IMAD.WIDE R224, R0, 0x4, R220 ;  /* 0x0000000400e07825 */ /* 0x000fc800078e02dc */
[----:B---3--:R1:W-:Y:S01]  /*9b760*/  @P1 STG.E [R226.64], R238 ;  /* 0x000000eee2001986 */ /* 0x0083e2000c101904 */
[----:B------:R3:W-:Y:S04]  /*9b770*/  @P6 STG.E [R2.64], R250 ;  /* 0x000000fa02006986 */ /* 0x0007e8000c101904 */
[----:B----4-:R4:W-:Y:S04]  /*9b780*/  @P5 STG.E [R224.64], R242 ;  /* 0x000000f2e0005986 */ /* 0x0109e8000c101904 */
[----:B-1----:R-:W2:Y:S04]  /*9b790*/  LDL.LU R238, [R1+0x1cac] ;  /* 0x001cac0001ee7983 */ /* 0x002ea80000300800 */
[----:B---3--:R-:W3:Y:S04]  /*9b7a0*/  LDL.LU R250, [R1+0x1c9c] ;  /* 0x001c9c0001fa7983 */ /* 0x008ee80000300800 */
[----:B----4-:R-:W4:Y:S01]  /*9b7b0*/  LDL.LU R242, [R1+0x1c7c] ;  /* 0x001c7c0001f27983 */ /* 0x010f220000300800 */
[----:B------:R-:W-:-:S02]  /*9b7c0*/  ISETP.LT.AND P3, PT, R147, c[0x0][0x178], !P0 ;  /* 0x00005e0093007a0c */ /* 0x000fc40004761270 */
[----:B------:R-:W-:Y:S02]  /*9b7d0*/  ISETP.LT.AND P2, PT, R115, c[0x0][0x178], !P0 ;  /* 0x00005e0073007a0c */ /* 0x000fe40004741270 */
[----:B------:R-:W-:Y:S01]  /*9b7e0*/  ISETP.LT.AND P1, PT, R131, c[0x0][0x178], !P0 ;  /* 0x00005e0083007a0c */ /* 0x000fe20004721270 */
[----:B------:R-:W-:Y:S02]  /*9b7f0*/  ISETP.LT.AND P0, PT, R167, c[0x0][0x178], !P0 ;  /* 0x00005e00a7007a0c */ /* 0x000fe40004701270 */
[----:B------:R-:W-:-:S04]  /*9b800*/  IMAD.WIDE R226, R0, 0x4, R218 ;  /* 0x0000000400e27825 */ /* 0x000fc800078e02da */
[----:B------:R-:W-:Y:S01]  /*9b810*/  IMAD.WIDE R2, R0, 0x4, R10 ;  /* 0x0000000400027825 */ /* 0x000fe200078e020a */
[----:B------:R-:W-:-:S03]  /*9b820*/  ISETP.LT.AND P6, PT, R178, c[0x0][0x178], !P4 ;  /* 0x00005e00b2007a0c */ /* 0x000fc600067c1270 */
[C---:B------:R-:W-:Y:S01]  /*9b830*/  IMAD.WIDE R228, R0.reuse, 0x4, R6 ;  /* 0x0000000400e47825 */ /* 0x040fe200078e0206 */
[----:B------:R1:W-:Y:S03]  /*9b840*/  @P3 STG.E [R226.64], R237 ;  /* 0x000000ede2003986 */ /* 0x0003e6000c101904 */
[----:B------:R1:W-:Y:S02]  /*9b850*/  @P2 STG.E [R2.64], R249 ;  /* 0x000000f902002986 */ /* 0x0003e4000c101904 */
[C---:B-1----:R-:W-:Y:S01]  /*9b860*/  IMAD.WIDE R226, R0.reuse, 0x4, R8 ;  /* 0x0000000400e27825 */ /* 0x042fe200078e0208 */
[----:B------:R-:W4:Y:S01]  /*9b870*/  LDL.LU R249, [R1+0x1c6c] ;  /* 0x001c6c0001f97983 */ /* 0x000f220000300800 */
[----:B------:R-:W-:Y:S02]  /*9b880*/  IADD3 R2, R0, c[0x0][0x198], RZ ;  /* 0x0000660000027a10 */ /* 0x000fe40007ffe0ff */
[----:B------:R-:W4:Y:S01]  /*9b890*/  LDL.LU R237, [R1+0x1bdc] ;  /* 0x001bdc0001ed7983 */ /* 0x000f220000300800 */
[----:B------:R-:W-:Y:S02]  /*9b8a0*/  @P1 STG.E [R226.64], R230 ;  /* 0x000000e6e2001986 */ /* 0x000fe4000c101904 */
[----:B------:R-:W-:Y:S01]  /*9b8b0*/  IMAD.WIDE R224, R2, 0x4, R216 ;  /* 0x0000000402e07825 */ /* 0x000fe200078e02d8 */
[----:B------:R-:W-:Y:S01]  /*9b8c0*/  ISETP.LT.AND P3, PT, R203, c[0x0][0x178], !P4 ;  /* 0x00005e00cb007a0c */ /* 0x000fe20006761270 */
[----:B------:R1:W-:Y:S01]  /*9b8d0*/  @P0 STG.E [R228.64], R240 ;  /* 0x000000f0e4000986 */ /* 0x0003e2000c101904 */
[----:B------:R-:W-:-:S02]  /*9b8e0*/  ISETP.LT.AND P5, PT, R99, c[0x0][0x178], !P4 ;  /* 0x00005e0063007a0c */ /* 0x000fc400067a1270 */
[----:B------:R-:W-:Y:S01]  /*9b8f0*/  ISETP.LT.AND P2, PT, R179, c[0x0][0x178], !P4 ;  /* 0x00005e00b3007a0c */ /* 0x000fe20006741270 */
[----:B-1----:R-:W4:Y:S01]  /*9b900*/  LDL.LU R240, [R1+0x151c] ;  /* 0x00151c0001f07983 */ /* 0x002f220000300800 */
[----:B------:R-:W4:Y:S02]  /*9b910*/  LDL.LU R230, [R1+0x1cd0] ;  /* 0x001cd00001e67983 */ /* 0x000f240000300800 */
[----:B------:R-:W-:-:S04]  /*9b920*/  IMAD.WIDE R226, R2, 0x4, R222 ;  /* 0x0000000402e27825 */ /* 0x000fc800078e02de */
[C---:B------:R-:W-:Y:S01]  /*9b930*/  IMAD.WIDE R228, R2.reuse, 0x4, R220 ;  /* 0x0000000402e47825 */ /* 0x040fe200078e02dc */
[----:B--2---:R1:W-:Y:S04]  /*9b940*/  @P6 STG.E [R224.64], R248 ;  /* 0x000000f8e0006986 */ /* 0x0043e8000c101904 */
[----:B-1----:R-:W2:Y:S01]  /*9b950*/  LDL.LU R248, [R1+0x1cc0] ;  /* 0x001cc00001f87983 */ /* 0x002ea20000300800 */
[----:B------:R-:W-:-:S03]  /*9b960*/  IMAD.WIDE R224, R2, 0x4, R4 ;  /* 0x0000000402e07825 */ /* 0x000fc600078e0204 */
[----:B------:R-:W-:Y:S01]  /*9b970*/  @P3 STG.E [R226.64], R238 ;  /* 0x000000eee2003986 */ /* 0x000fe2000c101904 */
[----:B------:R-:W2:Y:S03]  /*9b980*/  LDL.LU R231, [R1+0x16f0] ;  /* 0x0016f00001e77983 */ /* 0x000ea60000300800 */
[----:B---3--:R-:W-:Y:S04]  /*9b990*/  @P5 STG.E [R224.64], R250 ;  /* 0x000000fae0005986 */ /* 0x008fe8000c101904 */
[----:B----4-:R1:W-:Y:S04]  /*9b9a0*/  @P2 STG.E [R228.64], R242 ;  /* 0x000000f2e4002986 */ /* 0x0103e8000c101904 */
[----:B-1----:R-:W3:Y:S01]  /*9b9b0*/  LDL.LU R242, [R1+0x15e0] ;  /* 0x0015e00001f27983 */ /* 0x002ee20000300800 */
        /* <DEDUP_REMOVED lines=11> */
[----:B------:R-:W-:-:S03]  /*9ba70*/  IADD3 R0, R2, c[0x0][0x198], RZ ;  /* 0x0000660002007a10 */ /* 0x000fc60007ffe0ff */
[----:B------:R-:W-:Y:S01]  /*9ba80*/  IMAD.WIDE R2, R2, 0x4, R6 ;  /* 0x0000000402027825 */ /* 0x000fe200078e0206 */
[----:B------:R1:W-:Y:S03]  /*9ba90*/  @P0 STG.E [R228.64], R249 ;  /* 0x000000f9e4000986 */ /* 0x0003e6000c101904 */
[----:B------:R-:W-:Y:S02]  /*9baa0*/  @P6 STG.E [R226.64], R237 ;  /* 0x000000ede2006986 */ /* 0x000fe4000c101904 */
[----:B------:R4:W-:Y:S01]  /*9bab0*/  @P3 STG.E [R224.64], R236 ;  /* 0x000000ece0003986 */ /* 0x0009e2000c101904 */
[----:B-1----:R-:W3:Y:S01]  /*9bac0*/  LDL.LU R249, [R1+0x13f0] ;  /* 0x0013f00001f97983 */ /* 0x002ee20000300800 */
[----:B------:R-:W3:Y:S02]  /*9bad0*/  LDL.LU R238, [R1+0x1150] ;  /* 0x0011500001ee7983 */ /* 0x000ee40000300800 */
[----:B------:R-:W3:Y:S02]  /*9bae0*/  LDL.LU R250, [R1+0xda0] ;  /* 0x000da00001fa7983 */ /* 0x000ee40000300800 */
[----:B----4-:R-:W-:-:S04]  /*9baf0*/  IMAD.WIDE R224, R0, 0x4, R216 ;  /* 0x0000000400e07825 */ /* 0x010fc800078e02d8 */
[C---:B------:R-:W-:Y:S01]  /*9bb00*/  IMAD.WIDE R226, R0.reuse, 0x4, R222 ;  /* 0x0000000400e27825 */ /* 0x040fe200078e02de */
[----:B------:R-:W-:Y:S01]  /*9bb10*/  ISETP.LT.AND P3, PT, R179, c[0x0][0x178], !P1 ;  /* 0x00005e00b3007a0c */ /* 0x000fe20004f61270 */
[----:B------:R1:W-:Y:S02]  /*9bb20*/  @P5 STG.E [R2.64], R240 ;  /* 0x000000f002005986 */ /* 0x0003e4000c101904 */
[----:B------:R4:W-:Y:S01]  /*9bb30*/  @P2 STG.E [R224.64], R230 ;  /* 0x000000e6e0002986 */ /* 0x0009e2000c101904 */
[----:B------:R-:W-:Y:S01]  /*9bb40*/  ISETP.LT.AND P5, PT, R99, c[0x0][0x178], !P1 ;  /* 0x00005e0063007a0c */ /* 0x000fe20004fa1270 */
[----:B-1----:R-:W3:Y:S01]  /*9bb50*/  LDL.LU R240, [R1+0xd90] ;  /* 0x000d900001f07983 */ /* 0x002ee20000300800 */
[----:B------:R-:W3:Y:S02]  /*9bb60*/  LDL.LU R237, [R1+0x16f4] ;  /* 0x0016f40001ed7983 */ /* 0x000ee40000300800 */
[----:B------:R-:W3:Y:S02]  /*9bb70*/  LDL.LU R236, [R1+0x1154] ;  /* 0x0011540001ec7983 */ /* 0x000ee40000300800 */
[C---:B----4-:R-:W-:Y:S01]  /*9bb80*/  IMAD.WIDE R224, R0.reuse, 0x4, R4 ;  /* 0x0000000400e07825 */ /* 0x050fe200078e0204 */
[----:B--2---:R1:W-:Y:S04]  /*9bb90*/  @P4 STG.E [R226.64], R248 ;  /* 0x000000f8e2004986 */ /* 0x0043e8000c101904 */
[----:B-1----:R-:W2:Y:S01]  /*9bba0*/  LDL.LU R248, [R1+0x1cd4] ;  /* 0x001cd40001f87983 */ /* 0x002ea20000300800 */
[----:B------:R-:W-:-:S04]  /*9bbb0*/  IMAD.WIDE R226, R0, 0x4, R220 ;  /* 0x0000000400e27825 */ /* 0x000fc800078e02dc */
[----:B------:R-:W4:Y:S01]  /*9bbc0*/  LDL.LU R230, [R1+0x1cc4] ;  /* 0x001cc40001e67983 */ /* 0x000f220000300800 */
[----:B------:R-:W-:Y:S04]  /*9bbd0*/  @P5 STG.E [R224.64], R231 ;  /* 0x000000e7e0005986 */ /* 0x000fe8000c101904 */
[----:B---3--:R1:W-:Y:S04]  /*9bbe0*/  @P3 STG.E [R226.64], R242 ;  /* 0x000000f2e2003986 */ /* 0x0083e8000c101904 */
[----:B-1----:R-:W3:Y:S01]  /*9bbf0*/  LDL.LU R242, [R1+0x15e4] ;  /* 0x0015e40001f27983 */ /* 0x002ee20000300800 */
[----:B------:R-:W-:-:S02]  /*9bc00*/  ISETP.LT.AND P6, PT, R147, c[0x0][0x178], !P1 ;  /* 0x00005e0093007a0c */ /* 0x000fc40004fc1270 */
[----:B------:R-:W-:Y:S02]  /*9bc10*/  IADD3 R2, R98, 0xc1, RZ ;  /* 0x000000c162027810 */ /* 0x000fe40007ffe0ff */
[----:B------:R-:W-:Y:S02]  /*9bc20*/  ISETP.LT.AND P2, PT, R115, c[0x0][0x178], !P1 ;  /* 0x00005e0073007a0c */ /* 0x000fe40004f41270 */
        /* <DEDUP_REMOVED lines=8> */
[----:B------:R-:W-:Y:S02]  /*9bcb0*/  @P2 STG.E [R224.64], R238 ;  /* 0x000000eee0002986 */ /* 0x000fe4000c101904 */
[----:B------:R-:W-:Y:S02]  /*9bcc0*/  @P4 STG.E [R226.64], R250 ;  /* 0x000000fae2004986 */ /* 0x000fe4000c101904 */
[C---:B-1----:R-:W-:Y:S01]  /*9bcd0*/  IMAD.WIDE R2, R0.reuse, 0x4, R6 ;  /* 0x0000000400027825 */ /* 0x042fe200078e0206 */
[----:B------:R-:W3:Y:S01]  /*9bce0*/  LDL.LU R249, [R1+0x13f4] ;  /* 0x0013f40001f97983 */ /* 0x000ee20000300800 */
[----:B------:R-:W-:-:S02]  /*9bcf0*/  IADD3 R0, R0, c[0x0][0x198], RZ ;  /* 0x0000660000007a10 */ /* 0x000fc40007ffe0ff */
[----:B------:R-:W-:Y:S02]  /*9bd00*/  ISETP.LT.AND P2, PT, R203, c[0x0][0x178], !P0 ;  /* 0x00005e00cb007a0c */ /* 0x000fe40004741270 */
[----:B------:R-:W-:Y:S02]  /*9bd10*/  ISETP.LT.AND P6, PT, R99, c[0x0][0x178], !P0 ;  /* 0x00005e0063007a0c */ /* 0x000fe400047c1270 */
[----:B------:R-:W-:Y:S01]  /*9bd20*/  ISETP.LT.AND P5, PT, R179, c[0x0][0x178], !P0 ;  /* 0x00005e00b3007a0c */ /* 0x000fe200047a1270 */
[----:B------:R1:W-:Y:S02]  /*9bd30*/  @P1 STG.E [R2.64], R240 ;  /* 0x000000f002001986 */ /* 0x0003e4000c101904 */
[----:B-1----:R-:W-:Y:S02]  /*9bd40*/  IMAD.WIDE R2, R0, 0x4, R216 ;  /* 0x0000000400027825 */ /* 0x002fe400078e02d8 */
[----:B------:R-:W3:Y:S01]  /*9bd50*/  LDL.LU R240, [R1+0xda4] ;  /* 0x000da40001f07983 */ /* 0x000ee20000300800 */
[----:B------:R-:W-:Y:S01]  /*9bd60*/  IADD3 R224, R98, 0xc2, RZ ;  /* 0x000000c262e07810 */ /* 0x000fe20007ffe0ff */
[----:B------:R-:W-:-:S02]  /*9bd70*/  IMAD.WIDE R226, R0, 0x4, R222 ;  /* 0x0000000400e27825 */ /* 0x000fc400078e02de */
[----:B--2---:R1:W-:Y:S01]  /*9bd80*/  @P3 STG.E [R2.64], R248 ;  /* 0x000000f802003986 */ /* 0x0043e2000c101904 */
[----:B------:R-:W-:-:S03]  /*9bd90*/  ISETP.GE.AND P3, PT, R224, c[0x0][0x17c], PT ;  /* 0x00005f00e0007a0c */ /* 0x000fc60003f66270 */
[----:B-1----:R-:W2:Y:S01]  /*9bda0*/  LDL.LU R248, [R1+0xd94] ;  /* 0x000d940001f87983 */ /* 0x002ea20000300800 */
[----:B------:R-:W2:Y:S02]  /*9bdb0*/  LDL.LU R250, [R1+0x1cf0] ;  /* 0x001cf00001fa7983 */ /* 0x000ea40000300800 */
[----:B------:R-:W-:-:S04]  /*9bdc0*/  IMAD.WIDE R2, R0, 0x4, R4 ;  /* 0x0000000400027825 */ /* 0x000fc800078e0204 */
[----:B------:R-:W-:Y:S01]  /*9bdd0*/  IMAD.WIDE R224, R0, 0x4, R220 ;  /* 0x0000000400e07825 */ /* 0x000fe200078e02dc */
[----:B----4-:R1:W-:Y:S03]  /*9bde0*/  @P2 STG.E [R226.64], R230 ;  /* 0x000000e6e2002986 */ /* 0x0103e6000c101904 */
[----:B------:R-:W-:Y:S01]  /*9bdf0*/  @P6 STG.E [R2.64], R237 ;  /* 0x000000ed02006986 */ /* 0x000fe2000c101904 */
[----:B------:R-:W4:Y:S04]  /*9be00*/  LDL.LU R238, [R1+0x1ce0] ;  /* 0x001ce00001ee7983 */ /* 0x000f280000300800 */
[----:B---3--:R3:W-:Y:S04]  /*9be10*/  @P5 STG.E [R224.64], R242 ;  /* 0x000000f2e0005986 */ /* 0x0087e8000c101904 */
[----:B-1----:R-:W4:Y:S04]  /*9be20*/  LDL.LU R230, [R1+0x19e0] ;  /* 0x0019e00001e67983 */ /* 0x002f280000300800 */
[----:B---3--:R-:W4:Y:S01]  /*9be30*/  LDL.LU R242, [R1+0x1820] ;  /* 0x0018200001f27983 */ /* 0x008f220000300800 */
        /* <DEDUP_REMOVED lines=8> */
[----:B------:R-:W-:-:S03]  /*9bec0*/  IMAD.WIDE R228, R0, 0x4, R6 ;  /* 0x0000000400e47825 */ /* 0x000fc600078e0206 */
[----:B------:R1:W-:Y:S01]  /*9bed0*/  @P1 STG.E [R226.64], R249 ;  /* 0x000000f9e2001986 */ /* 0x0003e2000c101904 */
[----:B------:R1:W-:Y:S03]  /*9bee0*/  @P4 STG.E [R2.64], R236 ;  /* 0x000000ec02004986 */ /* 0x0003e6000c101904 */
[----:B-1----:R-:W4:Y:S01]  /*9bef0*/  LDL.LU R249, [R1+0x1460] ;  /* 0x0014600001f97983 */ /* 0x002f220000300800 */
[C---:B------:R-:W-:Y:S01]  /*9bf00*/  IADD3 R2, R0.reuse, c[0x0][0x198], RZ ;  /* 0x0000660000027a10 */ /* 0x040fe20007ffe0ff */
        /* <DEDUP_REMOVED lines=9> */
[----:B--2---:R1:W-:Y:S01]  /*9bfa0*/  @P0 STG.E [R228.64], R248 ;  /* 0x000000f8e4000986 */ /* 0x0043e2000c101904 */
[----:B------:R2:W-:Y:S03]  /*9bfb0*/  @P6 STG.E [R224.64], R250 ;  /* 0x000000fae0006986 */ /* 0x0005e6000c101904 */
[----:B-1----:R-:W3:Y:S01]  /*9bfc0*/  LDL.LU R248, [R1+0x1ce4] ;  /* 0x001ce40001f87983 */ /* 0x002ee20000300800 */
[----:B--2---:R-:W2:Y:S02]  /*9bfd0*/  LDL.LU R250, [R1+0x1cf4] ;  /* 0x001cf40001fa7983 */ /* 0x004ea40000300800 */
[----:B------:R-:W-:-:S04]  /*9bfe0*/  IMAD.WIDE R224, R2, 0x4, R4 ;  /* 0x0000000402e07825 */ /* 0x000fc800078e0204 */
[----:B------:R-:W-:Y:S01]  /*9bff0*/  IMAD.WIDE R228, R2, 0x4, R220 ;  /* 0x0000000402e47825 */ /* 0x000fe200078e02dc */
[----:B----4-:R-:W-:Y:S03]  /*9c000*/  @P4 STG.E [R226.64], R238 ;  /* 0x000000eee2004986 */ /* 0x010fe6000c101904 */
[----:B------:R1:W-:Y:S01]  /*9c010*/  @P5 STG.E [R224.64], R230 ;  /* 0x000000e6e0005986 */ /* 0x0003e2000c101904 */
[----:B------:R4:W-:Y:S04]  /*9c020*/  @P1 STG.E [R228.64], R242 ;  /* 0x000000f2e4001986 */ /* 0x0009e8000c101904 */
[----:B-1----:R-:W3:Y:S04]  /*9c030*/  LDL.LU R230, [R1+0x19e4] ;  /* 0x0019e40001e67983 */ /* 0x002ee80000300800 */
        /* <DEDUP_REMOVED lines=11> */
[----:B------:R-:W-:Y:S02]  /*9c0f0*/  ISETP.LT.AND P1, PT, R203, c[0x0][0x178], !P2 ;  /* 0x00005e00cb007a0c */ /* 0x000fe40005721270 */
[C---:B------:R-:W-:Y:S01]  /*9c100*/  IADD3 R0, R2.reuse, c[0x0][0x198], RZ ;  /* 0x0000660002007a10 */ /* 0x040fe20007ffe0ff */
[----:B------:R1:W-:Y:S01]  /*9c110*/  @P0 STG.E [R228.64], R237 ;  /* 0x000000ede4000986 */ /* 0x0003e2000c101904 */
[----:B------:R1:W-:Y:S02]  /*9c120*/  @P6 STG.E [R226.64], R249 ;  /* 0x000000f9e2006986 */ /* 0x0003e4000c101904 */
[----:B------:R-:W-:Y:S01]  /*9c130*/  IMAD.WIDE R2, R2, 0x4, R6 ;  /* 0x0000000402027825 */ /* 0x000fe200078e0206 */
[----:B------:R1:W-:Y:S04]  /*9c140*/  @P4 STG.E [R224.64], R236 ;  /* 0x000000ece0004986 */ /* 0x0003e8000c101904 */
[----:B-1----:R-:W4:Y:S01]  /*9c150*/  LDL.LU R237, [R1+0x15f4] ;  /* 0x0015f40001ed7983 */ /* 0x002f220000300800 */
[----:B------:R-:W4:Y:S02]  /*9c160*/  LDL.LU R249, [R1+0x1464] ;  /* 0x0014640001f97983 */ /* 0x000f240000300800 */
[----:B------:R-:W-:-:S04]  /*9c170*/  IMAD.WIDE R226, R0, 0x4, R222 ;  /* 0x0000000400e27825 */ /* 0x000fc800078e02de */
[----:B------:R-:W-:Y:S01]  /*9c180*/  IMAD.WIDE R224, R0, 0x4, R216 ;  /* 0x0000000400e07825 */ /* 0x000fe200078e02d8 */
[----:B------:R-:W4:Y:S01]  /*9c190*/  LDL.LU R236, [R1+0x1404] ;  /* 0x0014040001ec7983 */ /* 0x000f220000300800 */
[----:B------:R-:W-:-:S03]  /*9c1a0*/  ISETP.LT.AND P4, PT, R99, c[0x0][0x178], !P2 ;  /* 0x00005e0063007a0c */ /* 0x000fc60005781270 */
[----:B------:R1:W-:Y:S01]  /*9c1b0*/  @P5 STG.E [R2.64], R240 ;  /* 0x000000f002005986 */ /* 0x0003e2000c101904 */
[----:B------:R-:W-:-:S03]  /*9c1c0*/  ISETP.LT.AND P5, PT, R179, c[0x0][0x178], !P2 ;  /* 0x00005e00b3007a0c */ /* 0x000fc600057a1270 */
[----:B-1----:R-:W4:Y:S04]  /*9c1d0*/  LDL.LU R240, [R1+0x1214] ;  /* 0x0012140001f07983 */ /* 0x002f280000300800 */
[----:B--2---:R-:W-:Y:S01]  /*9c1e0*/  @P3 STG.E [R224.64], R250 ;  /* 0x000000fae0003986 */ /* 0x004fe2000c101904 */
[----:B---3--:R1:W-:Y:S03]  /*9c1f0*/  @P1 STG.E [R226.64], R248 ;  /* 0x000000f8e2001986 */ /* 0x0083e6000c101904 */
[----:B-1----:R-:W2:Y:S01]  /*9c200*/  LDL.LU R248, [R1+0x1da0] ;  /* 0x001da00001f87983 */ /* 0x002ea20000300800 */
[----:B------:R-:W-:-:S04]  /*9c210*/  IMAD.WIDE R224, R0, 0x4, R4 ;  /* 0x0000000400e07825 */ /* 0x000fc800078e0204 */
[----:B------:R-:W-:-:S04]  /*9c220*/  IMAD.WIDE R226, R0, 0x4, R220 ;  /* 0x0000000400e27825 */ /* 0x000fc800078e02dc */
[----:B------:R-:W3:Y:S01]  /*9c230*/  LDL.LU R238, [R1+0x1d80] ;  /* 0x001d800001ee7983 */ /* 0x000ee20000300800 */
[----:B------:R-:W3:Y:S04]  /*9c240*/  LDL.LU R250, [R1+0x1d60] ;  /* 0x001d600001fa7983 */ /* 0x000ee80000300800 */
        /* <DEDUP_REMOVED lines=24> */
[----:B------:R1:W-:Y:S01]  /*9c3d0*/  @P2 STG.E [R2.64], R240 ;  /* 0x000000f002002986 */ /* 0x0003e2000c101904 */
[----:B------:R-:W-:-:S03]  /*9c3e0*/  IADD3 R224, R98, 0xc5, RZ ;  /* 0x000000c562e07810 */ /* 0x000fc60007ffe0ff */
[----:B-1----:R-:W4:Y:S01]  /*9c3f0*/  LDL.LU R240, [R1+0x1480] ;  /* 0x0014800001f07983 */ /* 0x002f220000300800 */
[----:B------:R-:W-:-:S04]  /*9c400*/  IMAD.WIDE R2, R0, 0x4, R216 ;  /* 0x0000000400027825 */ /* 0x000fc800078e02d8 */
[----:B------:R-:W4:Y:S02]  /*9c410*/  LDL.LU R236, [R1+0x14e4] ;  /* 0x0014e40001ec7983 */ /* 0x000f240000300800 */
[----:B------:R-:W-:Y:S01]  /*9c420*/  IMAD.WIDE R226, R0, 0x4, R222 ;  /* 0x0000000400e27825 */ /* 0x000fe200078e02de */
[----:B--2---:R1:W-:Y:S01]  /*9c430*/  @P4 STG.E [R2.64], R248 ;  /* 0x000000f802004986 */ /* 0x0043e2000c101904 */
[----:B------:R-:W-:Y:S02]  /*9c440*/  ISETP.GE.AND P4, PT, R224, c[0x0][0x17c], PT ;  /* 0x00005f00e0007a0c */ /* 0x000fe40003f86270 */
[C---:B------:R-:W-:Y:S01]  /*9c450*/  IMAD.WIDE R224, R0.reuse, 0x4, R220 ;  /* 0x0000000400e07825 */ /* 0x040fe200078e02dc */
[----:B-1----:R-:W2:Y:S03]  /*9c460*/  LDL.LU R248, [R1+0x1da4] ;  /* 0x001da40001f87983 */ /* 0x002ea60000300800 */
        /* <DEDUP_REMOVED lines=23> */
[----:B------:R-:W-:-:S02]  /*9c5e0*/  ISETP.LT.AND P3, PT, R203, c[0x0][0x178], !P4 ;  /* 0x00005e00cb007a0c */ /* 0x000fc40006761270 */
[----:B------:R-:W-:Y:S02]  /*9c5f0*/  ISETP.LT.AND P5, PT, R99, c[0x0][0x178], !P4 ;  /* 0x00005e0063007a0c */ /* 0x000fe400067a1270 */
[----:B------:R-:W-:Y:S01]  /*9c600*/  ISETP.LT.AND P2, PT, R179, c[0x0][0x178], !P4 ;  /* 0x00005e00b3007a0c */ /* 0x000fe20006741270 */
[----:B------:R1:W-:Y:S04]  /*9c610*/  @P0 STG.E [R228.64], R240 ;  /* 0x000000f0e4000986 */ /* 0x0003e8000c101904 */
        /* <DEDUP_REMOVED lines=60> */
[----:B------:R-:W-:Y:S02]  /*9c9e0*/  @P4 STG.E [R226.64], R250 ;  /* 0x000000fae2004986 */ /* 0x000fe4000c101904 */
[C---:B-1----:R-:W-:Y:S01]  /*9c9f0*/  IMAD.WIDE R2, R0.reuse, 0x4, R6 ;  /* 0x0000000400027825 */ /* 0x042fe200078e0206 */
[----:B------:R-:W3:Y:S01]  /*9ca00*/  LDL.LU R249, [R1+0x1d74] ;  /* 0x001d740001f97983 */ /* 0x000ee20000300800 */
[----:B------:R-:W-:-:S02]  /*9ca10*/  IADD3 R0, R0, c[0x0][0x198], RZ ;  /* 0x0000660000007a10 */ /* 0x000fc40007ffe0ff */
[----:B------:R-:W-:Y:S02]  /*9ca20*/  ISETP.LT.AND P2, PT, R203, c[0x0][0x178], !P0 ;  /* 0x00005e00cb007a0c */ /* 0x000fe40004741270 */
[----:B------:R-:W-:Y:S02]  /*9ca30*/  ISETP.LT.AND P6, PT, R99, c[0x0][0x178], !P0 ;  /* 0x00005e0063007a0c */ /* 0x000fe400047c1270 */
[----:B------:R-:W-:Y:S02]  /*9ca40*/  ISETP.LT.AND P5, PT, R179, c[0x0][0x178], !P0 ;  /* 0x00005e00b3007a0c */ /* 0x000fe400047a1270 */
[----:B------:R-:W-:Y:S01]  /*9ca50*/  IADD3 R224, R98, 0xc8, RZ ;  /* 0x000000c862e07810 */ /* 0x000fe20007ffe0ff */
[----:B------:R1:W-:Y:S02]  /*9ca60*/  @P1 STG.E [R2.64], R240 ;  /* 0x000000f002001986 */ /* 0x0003e4000c101904 */
[C---:B-1----:R-:W-:Y:S02]  /*9ca70*/  IMAD.WIDE R2, R0.reuse, 0x4, R216 ;  /* 0x0000000400027825 */ /* 0x042fe400078e02d8 */
[----:B------:R-:W3:Y:S02]  /*9ca80*/  LDL.LU R240, [R1+0x1714] ;  /* 0x0017140001f07983 */ /* 0x000ee40000300800 */
[----:B------:R-:W-:-:S02]  /*9ca90*/  IMAD.WIDE R226, R0, 0x4, R222 ;  /* 0x0000000400e27825 */ /* 0x000fc400078e02de */
[----:B--2---:R1:W-:Y:S01]  /*9caa0*/  @P3 STG.E [R2.64], R248 ;  /* 0x000000f802003986 */ /* 0x0043e2000c101904 */
[----:B------:R-:W-:Y:S01]  /*9cab0*/  ISETP.GE.AND P3, PT, R224, c[0x0][0x17c], PT ;  /* 0x00005f00e0007a0c */ /* 0x000fe20003f66270 */
[C---:B------:R-:W-:Y:S02]  /*9cac0*/  IMAD.WIDE R224, R0.reuse, 0x4, R220 ;  /* 0x0000000400e07825 */ /* 0x040fe400078e02dc */
[----:B-1----:R-:W2:Y:S02]  /*9cad0*/  LDL.LU R248, [R1+0x14f4] ;  /* 0x0014f40001f87983 */ /* 0x002ea40000300800 */
[----:B------:R-:W2:Y:S02]  /*9cae0*/  LDL.LU R250, [R1+0x1cd8] ;  /* 0x001cd80001fa7983 */ /* 0x000ea40000300800 */
[----:B------:R-:W-:-:S04]  /*9caf0*/  IMAD.WIDE R2, R0, 0x4, R4 ;  /* 0x0000000400027825 */ /* 0x000fc800078e0204 */
[----:B----4-:R1:W-:Y:S01]  /*9cb00*/  @P2 STG.E [R226.64], R230 ;  /* 0x000000e6e2002986 */ /* 0x0103e2000c101904 */
[----:B------:R-:W4:Y:S04]  /*9cb10*/  LDL.LU R238, [R1+0x1cc8] ;  /* 0x001cc80001ee7983 */ /* 0x000f280000300800 */
[----:B------:R-:W-:Y:S04]  /*9cb20*/  @P6 STG.E [R2.64], R237 ;  /* 0x000000ed02006986 */ /* 0x000fe8000c101904 */
        /* <DEDUP_REMOVED lines=13> */
[----:B------:R1:W-:Y:S01]  /*9cc00*/  @P4 STG.E [R2.64], R236 ;  /* 0x000000ec02004986 */ /* 0x0003e2000c101904 */
[----:B------:R-:W-:Y:S02]  /*9cc10*/  ISETP.LT.AND P4, PT, R203, c[0x0][0x178], !P3 ;  /* 0x00005e00cb007a0c */ /* 0x000fe40005f81270 */
[----:B-1----:R-:W4:Y:S01]  /*9cc20*/  LDL.LU R249, [R1+0x1158] ;  /* 0x0011580001f97983 */ /* 0x002f220000300800 */
[C---:B------:R-:W-:Y:S01]  /*9cc30*/  IADD3 R2, R0.reuse, c[0x0][0x198], RZ ;  /* 0x0000660000027a10 */ /* 0x040fe20007ffe0ff */
[----:B------:R-:W-:-:S04]  /*9cc40*/  IMAD.WIDE R226, R0, 0x4, R8 ;  /* 0x0000000400e27825 */ /* 0x000fc800078e0208 */
[----:B------:R-:W4:Y:S02]  /*9cc50*/  LDL.LU R236, [R1+0xda8] ;  /* 0x000da80001ec7983 */ /* 0x000f240000300800 */
[C---:B------:R-:W-:Y:S01]  /*9cc60*/  IMAD.WIDE R224, R2.reuse, 0x4, R216 ;  /* 0x0000000402e07825 */ /* 0x040fe200078e02d8 */
[----:B------:R-:W-:Y:S02]  /*9cc70*/  ISETP.LT.AND P5, PT, R99, c[0x0][0x178], !P3 ;  /* 0x00005e0063007a0c */ /* 0x000fe40005fa1270 */
[----:B------:R-:W-:Y:S01]  /*9cc80*/  ISETP.LT.AND P1, PT, R179, c[0x0][0x178], !P3 ;  /* 0x00005e00b3007a0c */ /* 0x000fe20005f21270 */
[----:B------:R1:W-:Y:S04]  /*9cc90*/  @P2 STG.E [R226.64], R240 ;  /* 0x000000f0e2002986 */ /* 0x0003e8000c101904 */
        /* <DEDUP_REMOVED lines=60> */
[----:B------:R1:W-:Y:S04]  /*9d060*/  @P3 STG.E [R226.64], R236 ;  /* 0x000000ece2003986 */ /* 0x0003e8000c101904 */
[----:B-1----:R-:W4:Y:S01]  /*9d070*/  LDL.LU R237, [R1+0x15f8] ;  /* 0x0015f80001ed7983 */ /* 0x002f220000300800 */
[----:B------:R-:W-:-:S04]  /*9d080*/  IMAD.WIDE R2, R0, 0x4, R6 ;  /* 0x0000000400027825 */ /* 0x000fc800078e0206 */
[----:B------:R-:W4:Y:S01]  /*9d090*/  LDL.LU R249, [R1+0x1468] ;  /* 0x0014680001f97983 */ /* 0x000f220000300800 */
[----:B------:R-:W-:Y:S01]  /*9d0a0*/  IADD3 R0, R0, c[0x0][0x198], RZ ;  /* 0x0000660000007a10 */ /* 0x000fe20007ffe0ff */
[----:B------:R-:W4:Y:S01]  /*9d0b0*/  LDL.LU R230, [R1+0x1408] ;  /* 0x0014080001e67983 */ /* 0x000f220000300800 */
[----:B------:R-:W-:Y:S02]  /*9d0c0*/  ISETP.LT.AND P1, PT, R203, c[0x0][0x178], !P0 ;  /* 0x00005e00cb007a0c */ /* 0x000fe40004721270 */
[----:B------:R-:W-:Y:S02]  /*9d0d0*/  ISETP.LT.AND P6, PT, R99, c[0x0][0x178], !P0 ;  /* 0x00005e0063007a0c */ /* 0x000fe400047c1270 */
[----:B------:R-:W-:Y:S02]  /*9d0e0*/  ISETP.LT.AND P5, PT, R179, c[0x0][0x178], !P0 ;  /* 0x00005e00b3007a0c */ /* 0x000fe400047a1270 */
[----:B------:R-:W-:Y:S01]  /*9d0f0*/  IADD3 R224, R98, 0xcb, RZ ;  /* 0x000000cb62e07810 */ /* 0x000fe20007ffe0ff */
[----:B------:R1:W-:Y:S01]  /*9d100*/  @P2 STG.E [R2.64], R240 ;  /* 0x000000f002002986 */ /* 0x0003e2000c101904 */
[----:B------:R-:W-:-:S03]  /*9d110*/  IMAD.WIDE R226, R0, 0x4, R222 ;  /* 0x0000000400e27825 */ /* 0x000fc600078e02de */
[----:B-1----:R-:W4:Y:S01]  /*9d120*/  LDL.LU R240, [R1+0x1218] ;  /* 0x0012180001f07983 */ /* 0x002f220000300800 */
[----:B------:R-:W-:-:S04]  /*9d130*/  IMAD.WIDE R2, R0, 0x4, R216 ;  /* 0x0000000400027825 */ /* 0x000fc800078e02d8 */
[----:B------:R-:W4:Y:S01]  /*9d140*/  LDL.LU R236, [R1+0x140c] ;  /* 0x00140c0001ec7983 */ /* 0x000f220000300800 */
[----:B--2---:R1:W-:Y:S01]  /*9d150*/  @P4 STG.E [R2.64], R248 ;  /* 0x000000f802004986 */ /* 0x0043e2000c101904 */
[----:B------:R-:W-:Y:S01]  /*9d160*/  ISETP.GE.AND P4, PT, R224, c[0x0][0x17c], PT ;  /* 0x00005f00e0007a0c */ /* 0x000fe20003f86270 */
[C---:B------:R-:W-:Y:S02]  /*9d170*/  IMAD.WIDE R224, R0.reuse, 0x4, R220 ;  /* 0x0000000400e07825 */ /* 0x040fe400078e02dc */
[----:B-1----:R-:W2:Y:S02]  /*9d180*/  LDL.LU R248, [R1+0x1cfc] ;  /* 0x001cfc0001f87983 */ /* 0x002ea40000300800 */
        /* <DEDUP_REMOVED lines=16> */
[----:B------:R1:W-:Y:S01]  /*9d290*/  @P2 STG.E [R2.64], R249 ;  /* 0x000000f902002986 */ /* 0x0003e2000c101904 */
[----:B------:R-:W-:Y:S01]  /*9d2a0*/  ISETP.LT.AND P3, PT, R203, c[0x0][0x178], !P4 ;  /* 0x00005e00cb007a0c */ /* 0x000fe20006761270 */
[C---:B-1----:R-:W-:Y:S01]  /*9d2b0*/  IMAD.WIDE R226, R0.reuse, 0x4, R8 ;  /* 0x0000000400e27825 */ /* 0x042fe200078e0208 */
[----:B------:R-:W4:Y:S01]  /*9d2c0*/  LDL.LU R249, [R1+0x15fc] ;  /* 0x0015fc0001f97983 */ /* 0x000f220000300800 */
[----:B------:R-:W-:Y:S02]  /*9d2d0*/  IADD3 R2, R0, c[0x0][0x198], RZ ;  /* 0x0000660000027a10 */ /* 0x000fe40007ffe0ff */
[----:B------:R-:W4:Y:S01]  /*9d2e0*/  LDL.LU R237, [R1+0x146c] ;  /* 0x00146c0001ed7983 */ /* 0x000f220000300800 */
[----:B------:R1:W-:Y:S02]  /*9d2f0*/  @P1 STG.E [R226.64], R230 ;  /* 0x000000e6e2001986 */ /* 0x0003e4000c101904 */
[----:B------:R-:W-:Y:S01]  /*9d300*/  IMAD.WIDE R224, R2, 0x4, R216 ;  /* 0x0000000402e07825 */ /* 0x000fe200078e02d8 */
[----:B------:R-:W-:-:S02]  /*9d310*/  ISETP.LT.AND P5, PT, R99, c[0x0][0x178], !P4 ;  /* 0x00005e0063007a0c */ /* 0x000fc400067a1270 */
[----:B------:R-:W-:Y:S01]  /*9d320*/  ISETP.LT.AND P2, PT, R179, c[0x0][0x178], !P4 ;  /* 0x00005e00b3007a0c */ /* 0x000fe20006741270 */
[----:B------:R1:W-:Y:S02]  /*9d330*/  @P0 STG.E [R228.64], R240 ;  /* 0x000000f0e4000986 */ /* 0x0003e4000c101904 */
[C---:B-1----:R-:W-:Y:S02]  /*9d340*/  IMAD.WIDE R226, R2.reuse, 0x4, R222 ;  /* 0x0000000402e27825 */ /* 0x042fe400078e02de */
[----:B------:R-:W4:Y:S02]  /*9d350*/  LDL.LU R240, [R1+0x121c] ;  /* 0x00121c0001f07983 */ /* 0x000f240000300800 */
[----:B------:R-:W4:Y:S02]  /*9d360*/  LDL.LU R230, [R1+0x1da8] ;  /* 0x001da80001e67983 */ /* 0x000f240000300800 */
        /* <DEDUP_REMOVED lines=39> */
[----:B------:R-:W-:Y:S04]  /*9d5e0*/  @P3 STG.E [R224.64], R231 ;  /* 0x000000e7e0003986 */ /* 0x000fe8000c101904 */
[----:B-1----:R-:W2:Y:S01]  /*9d5f0*/  LDL.LU R248, [R1+0x1dac] ;  /* 0x001dac0001f87983 */ /* 0x002ea20000300800 */
[----:B------:R-:W-:-:S04]  /*9d600*/  IMAD.WIDE R226, R0, 0x4, R220 ;  /* 0x0000000400e27825 */ /* 0x000fc800078e02dc */
[----:B------:R-:W4:Y:S01]  /*9d610*/  LDL.LU R230, [R1+0x1d8c] ;  /* 0x001d8c0001e67983 */ /* 0x000f220000300800 */
[----:B---3--:R1:W-:Y:S04]  /*9d620*/  @P5 STG.E [R226.64], R242 ;  /* 0x000000f2e2005986 */ /* 0x0083e8000c101904 */
[----:B-1----:R-:W3:Y:S01]  /*9d630*/  LDL.LU R242, [R1+0x1bac] ;  /* 0x001bac0001f27983 */ /* 0x002ee20000300800 */
[----:B------:R-:W-:Y:S02]  /*9d640*/  ISETP.LT.AND P6, PT, R147, c[0x0][0x178], !P1 ;  /* 0x00005e0093007a0c */ /* 0x000fe40004fc1270 */
[----:B------:R-:W-:Y:S02]  /*9d650*/  IADD3 R2, R98, 0xcd, RZ ;  /* 0x000000cd62027810 */ /* 0x000fe40007ffe0ff */
[----:B------:R-:W-:-:S02]  /*9d660*/  ISETP.LT.AND P2, PT, R115, c[0x0][0x178], !P1 ;  /* 0x00005e0073007a0c */ /* 0x000fc40004f41270 */
        /* <DEDUP_REMOVED lines=9> */
[----:B------:R1:W-:Y:S01]  /*9d700*/  @P4 STG.E [R226.64], R250 ;  /* 0x000000fae2004986 */ /* 0x0003e2000c101904 */
[----:B------:R-:W-:Y:S01]  /*9d710*/  ISETP.LT.AND P2, PT, R203, c[0x0][0x178], !P0 ;  /* 0x00005e00cb007a0c */ /* 0x000fe20004741270 */
[C---:B-1----:R-:W-:Y:S01]  /*9d720*/  IMAD.WIDE R2, R0.reuse, 0x4, R6 ;  /* 0x0000000400027825 */ /* 0x042fe200078e0206 */
[----:B------:R-:W3:Y:S01]  /*9d730*/  LDL.LU R249, [R1+0x19fc] ;  /* 0x0019fc0001f97983 */ /* 0x000ee20000300800 */
[----:B------:R-:W-:-:S02]  /*9d740*/  IADD3 R0, R0, c[0x0][0x198], RZ ;  /* 0x0000660000007a10 */ /* 0x000fc40007ffe0ff */
[----:B------:R-:W-:Y:S02]  /*9d750*/  ISETP.LT.AND P6, PT, R99, c[0x0][0x178], !P0 ;  /* 0x00005e0063007a0c */ /* 0x000fe400047c1270 */
[----:B------:R-:W-:Y:S02]  /*9d760*/  ISETP.LT.AND P5, PT, R179, c[0x0][0x178], !P0 ;  /* 0x00005e00b3007a0c */ /* 0x000fe400047a1270 */
[----:B------:R-:W-:Y:S01]  /*9d770*/  IADD3 R224, R98, 0xce, RZ ;  /* 0x000000ce62e07810 */ /* 0x000fe20007ffe0ff */
[----:B------:R1:W-:Y:S01]  /*9d780*/  @P1 STG.E [R2.64], R240 ;  /* 0x000000f002001986 */ /* 0x0003e2000c101904 */
[----:B------:R-:W-:-:S04]  /*9d790*/  IMAD.WIDE R226, R0, 0x4, R222 ;  /* 0x0000000400e27825 */ /* 0x000fc800078e02de */
[----:B-1----:R-:W-:Y:S01]  /*9d7a0*/  IMAD.WIDE R2, R0, 0x4, R216 ;  /* 0x0000000400027825 */ /* 0x002fe200078e02d8 */
[----:B------:R-:W3:Y:S04]  /*9d7b0*/  LDL.LU R240, [R1+0x14ec] ;  /* 0x0014ec0001f07983 */ /* 0x000ee80000300800 */
        /* <DEDUP_REMOVED lines=20> */
[----:B------:R-:W-:Y:S01]  /*9d900*/  IMAD.WIDE R228, R0, 0x4, R6 ;  /* 0x0000000400e47825 */ /* 0x000fe200078e0206 */
[----:B------:R-:W-:Y:S02]  /*9d910*/  ISETP.LT.AND P5, PT, R99, c[0x0][0x178], !P3 ;  /* 0x00005e0063007a0c */ /* 0x000fe40005fa1270 */
[----:B------:R1:W-:Y:S01]  /*9d920*/  @P1 STG.E [R226.64], R249 ;  /* 0x000000f9e2001986 */ /* 0x0003e2000c101904 */
[----:B------:R1:W-:Y:S01]  /*9d930*/  @P4 STG.E [R2.64], R236 ;  /* 0x000000ec02004986 */ /* 0x0003e2000c101904 */
[----:B------:R-:W-:-:S02]  /*9d940*/  ISETP.LT.AND P4, PT, R203, c[0x0][0x178], !P3 ;  /* 0x00005e00cb007a0c */ /* 0x000fc40005f81270 */
[----:B------:R-:W-:Y:S01]  /*9d950*/  ISETP.LT.AND P1, PT, R179, c[0x0][0x178], !P3 ;  /* 0x00005e00b3007a0c */ /* 0x000fe20005f21270 */
[----:B-1----:R-:W4:Y:S01]  /*9d960*/  LDL.LU R249, [R1+0x1bb8] ;  /* 0x001bb80001f97983 */ /* 0x002f220000300800 */
[C---:B------:R-:W-:Y:S01]  /*9d970*/  IADD3 R2, R0.reuse, c[0x0][0x198], RZ ;  /* 0x0000660000027a10 */ /* 0x040fe20007ffe0ff */
[----:B------:R-:W-:-:S04]  /*9d980*/  IMAD.WIDE R226, R0, 0x4, R8 ;  /* 0x0000000400e27825 */ /* 0x000fc800078e0208 */
[----:B------:R-:W4:Y:S02]  /*9d990*/  LDL.LU R236, [R1+0x1718] ;  /* 0x0017180001ec7983 */ /* 0x000f240000300800 */
[C---:B------:R-:W-:Y:S01]  /*9d9a0*/  IMAD.WIDE R224, R2.reuse, 0x4, R216 ;  /* 0x0000000402e07825 */ /* 0x040fe200078e02d8 */
        /* <DEDUP_REMOVED lines=12> */
[----:B-1----:R-:W3:Y:S01]  /*9da70*/  LDL.LU R230, [R1+0x1dbc] ;  /* 0x001dbc0001e67983 */ /* 0x002ee20000300800 */
        /* <DEDUP_REMOVED lines=14> */
[----:B------:R-:W-:-:S03]  /*9db60*/  IMAD.WIDE R2, R2, 0x4, R6 ;  /* 0x0000000402027825 */ /* 0x000fc600078e0206 */
[----:B------:R1:W-:Y:S01]  /*9db70*/  @P6 STG.E [R226.64], R249 ;  /* 0x000000f9e2006986 */ /* 0x0003e2000c101904 */
[----:B------:R1:W-:Y:S03]  /*9db80*/  @P4 STG.E [R224.64], R236 ;  /* 0x000000ece0004986 */ /* 0x0003e6000c101904 */
[----:B-1----:R-:W4:Y:S04]  /*9db90*/  LDL.LU R237, [R1+0x1d7c] ;  /* 0x001d7c0001ed7983 */ /* 0x002f280000300800 */
[----:B------:R-:W4:Y:S01]  /*9dba0*/  LDL.LU R249, [R1+0x1bbc] ;  /* 0x001bbc0001f97983 */ /* 0x000f220000300800 */
[----:B------:R-:W4:Y:S02]  /*9dbb0*/  LDL.LU R236, [R1+0x171c] ;  /* 0x00171c0001ec7983 */ /* 0x000f240000300800 */
[----:B------:R-:W-:-:S04]  /*9dbc0*/  IMAD.WIDE R224, R0, 0x4, R216 ;  /* 0x0000000400e07825 */ /* 0x000fc800078e02d8 */
[----:B------:R-:W-:Y:S01]  /*9dbd0*/  IMAD.WIDE R226, R0, 0x4, R222 ;  /* 0x0000000400e27825 */ /* 0x000fe200078e02de */
[----:B------:R-:W-:Y:S01]  /*9dbe0*/  ISETP.LT.AND P4, PT, R99, c[0x0][0x178], !P2 ;  /* 0x00005e0063007a0c */ /* 0x000fe20005781270 */
        /* <DEDUP_REMOVED lines=10> */
[----:B------:R-:W-:Y:S01]  /*9dc90*/  @P4 STG.E [R224.64], R230 ;  /* 0x000000e6e0004986 */ /* 0x000fe2000c101904 */
[----:B----4-:R1:W-:Y:S03]  /*9dca0*/  @P5 STG.E [R226.64], R242 ;  /* 0x000000f2e2005986 */ /* 0x0103e6000c101904 */
        /* <DEDUP_REMOVED lines=23> */
[C---:B------:R-:W-:Y:S01]  /*9de20*/  IMAD.WIDE R226, R0.reuse, 0x4, R222 ;  /* 0x0000000400e27825 */ /* 0x040fe200078e02de */
[----:B------:R1:W-:Y:S04]  /*9de30*/  @P2 STG.E [R2.64], R240 ;  /* 0x000000f002002986 */ /* 0x0003e8000c101904 */
[----:B-1----:R-:W4:Y:S01]  /*9de40*/  LDL.LU R240, [R1+0xf90] ;  /* 0x000f900001f07983 */ /* 0x002f220000300800 */
[----:B------:R-:W-:-:S04]  /*9de50*/  IMAD.WIDE R2, R0, 0x4, R216 ;  /* 0x0000000400027825 */ /* 0x000fc800078e02d8 */
[----:B------:R-:W4:Y:S01]  /*9de60*/  LDL.LU R236, [R1+0xfa4] ;  /* 0x000fa40001ec7983 */ /* 0x000f220000300800 */
[----:B--2---:R1:W-:Y:S01]  /*9de70*/  @P4 STG.E [R2.64], R248 ;  /* 0x000000f802004986 */ /* 0x0043e2000c101904 */
[----:B------:R-:W-:Y:S01]  /*9de80*/  ISETP.GE.AND P4, PT, R224, c[0x0][0x17c], PT ;  /* 0x00005f00e0007a0c */ /* 0x000fe20003f86270 */
[----:B------:R-:W-:-:S04]  /*9de90*/  IMAD.WIDE R224, R0, 0x4, R220 ;  /* 0x0000000400e07825 */ /* 0x000fc800078e02dc */
[----:B---3--:R2:W-:Y:S01]  /*9dea0*/  @P1 STG.E [R226.64], R238 ;  /* 0x000000eee2001986 */ /* 0x0085e2000c101904 */
[----:B-1----:R-:W3:Y:S01]  /*9deb0*/  LDL.LU R248, [R1+0x1de4] ;  /* 0x001de40001f87983 */ /* 0x002ee20000300800 */
[----:B------:R-:W-:-:S03]  /*9dec0*/  IMAD.WIDE R2, R0, 0x4, R4 ;  /* 0x0000000400027825 */ /* 0x000fc600078e0204 */
[----:B--2---:R-:W2:Y:S04]  /*9ded0*/  LDL.LU R238, [R1+0x1d44] ;  /* 0x001d440001ee7983 */ /* 0x004ea80000300800 */
[----:B------:R1:W-:Y:S04]  /*9dee0*/  @P6 STG.E [R2.64], R250 ;  /* 0x000000fa02006986 */ /* 0x0003e8000c101904 */
[----:B----4-:R4:W-:Y:S04]  /*9def0*/  @P5 STG.E [R224.64], R242 ;  /* 0x000000f2e0005986 */ /* 0x0109e8000c101904 */
[----:B-1----:R-:W2:Y:S04]  /*9df00*/  LDL.LU R250, [R1+0x1724] ;  /* 0x0017240001fa7983 */ /* 0x002ea80000300800 */
        /* <DEDUP_REMOVED lines=11> */
[----:B------:R-:W-:Y:S02]  /*9dfc0*/  ISETP.LT.AND P3, PT, R203, c[0x0][0x178], !P4 ;  /* 0x00005e00cb007a0c */ /* 0x000fe40006761270 */
[----:B------:R-:W-:Y:S01]  /*9dfd0*/  ISETP.LT.AND P5, PT, R99, c[0x0][0x178], !P4 ;  /* 0x00005e0063007a0c */ /* 0x000fe200067a1270 */
[C---:B-1----:R-:W-:Y:S01]  /*9dfe0*/  IMAD.WIDE R226, R0.reuse, 0x4, R8 ;  /* 0x0000000400e27825 */ /* 0x042fe200078e0208 */
[----:B------:R-:W4:Y:S01]  /*9dff0*/  LDL.LU R249, [R1+0x13d4] ;  /* 0x0013d40001f97983 */ /* 0x000f220000300800 */
[----:B------:R-:W-:-:S02]  /*9e000*/  IADD3 R2, R0, c[0x0][0x198], RZ ;  /* 0x0000660000027a10 */ /* 0x000fc40007ffe0ff */
[----:B------:R-:W4:Y:S01]  /*9e010*/  LDL.LU R237, [R1+0x12d4] ;  /* 0x0012d40001ed7983 */ /* 0x000f220000300800 */
[----:B------:R1:W-:Y:S02]  /*9e020*/  @P1 STG.E [R226.64], R230 ;  /* 0x000000e6e2001986 */ /* 0x0003e4000c101904 */
[C---:B------:R-:W-:Y:S01]  /*9e030*/  IMAD.WIDE R224, R2.reuse, 0x4, R216 ;  /* 0x0000000402e07825 */ /* 0x040fe200078e02d8 */
[----:B------:R-:W-:Y:S01]  /*9e040*/  ISETP.LT.AND P2, PT, R179, c[0x0][0x178], !P4 ;  /* 0x00005e00b3007a0c */ /* 0x000fe20006741270 */
[----:B------:R1:W-:Y:S02]  /*9e050*/  @P0 STG.E [R228.64], R240 ;  /* 0x000000f0e4000986 */ /* 0x0003e4000c101904 */
[C---:B-1----:R-:W-:Y:S02]  /*9e060*/  IMAD.WIDE R226, R2.reuse, 0x4, R222 ;  /* 0x0000000402e27825 */ /* 0x042fe400078e02de */
[----:B------:R-:W4:Y:S02]  /*9e070*/  LDL.LU R240, [R1+0xf94] ;  /* 0x000f940001f07983 */ /* 0x000f240000300800 */
[----:B------:R-:W4:Y:S02]  /*9e080*/  LDL.LU R230, [R1+0x1e00] ;  /* 0x001e000001e67983 */ /* 0x000f240000300800 */
[C---:B------:R-:W-:Y:S01]  /*9e090*/  IMAD.WIDE R228, R2.reuse, 0x4, R220 ;  /* 0x0000000402e47825 */ /* 0x040fe200078e02dc */
[----:B---3--:R1:W-:Y:S04]  /*9e0a0*/  @P6 STG.E [R224.64], R248 ;  /* 0x000000f8e0006986 */ /* 0x0083e8000c101904 */
[----:B--2---:R-:W-:Y:S04]  /*9e0b0*/  @P3 STG.E [R226.64], R238 ;  /* 0x000000eee2003986 */ /* 0x004fe8000c101904 */
[----:B-1----:R-:W2:Y:S01]  /*9e0c0*/  LDL.LU R248, [R1+0x1d50] ;  /* 0x001d500001f87983 */ /* 0x002ea20000300800 */
[----:B------:R-:W-:-:S04]  /*9e0d0*/  IMAD.WIDE R224, R2, 0x4, R4 ;  /* 0x0000000402e07825 */ /* 0x000fc800078e0204 */
[----:B------:R-:W3:Y:S01]  /*9e0e0*/  LDL.LU R231, [R1+0x19c0] ;  /* 0x0019c00001e77983 */ /* 0x000ee20000300800 */
[----:B------:R-:W-:Y:S04]  /*9e0f0*/  @P5 STG.E [R224.64], R250 ;  /* 0x000000fae0005986 */ /* 0x000fe8000c101904 */
[----:B----4-:R1:W-:Y:S04]  /*9e100*/  @P2 STG.E [R228.64], R242 ;  /* 0x000000f2e4002986 */ /* 0x0103e8000c101904 */
[----:B-1----:R-:W4:Y:S01]  /*9e110*/  LDL.LU R242, [R1+0x1800] ;  /* 0x0018000001f27983 */ /* 0x002f220000300800 */
        /* <DEDUP_REMOVED lines=16> */
[----:B------:R-:W-:Y:S01]  /*9e220*/  ISETP.LT.AND P3, PT, R99, c[0x0][0x178], !P1 ;  /* 0x00005e0063007a0c */ /* 0x000fe20004f61270 */
[----:B-1----:R-:W4:Y:S01]  /*9e230*/  LDL.LU R249, [R1+0x15d0] ;  /* 0x0015d00001f97983 */ /* 0x002f220000300800 */
[----:B------:R-:W4:Y:S02]  /*9e240*/  LDL.LU R238, [R1+0x1540] ;  /* 0x0015400001ee7983 */ /* 0x000f240000300800 */
[----:B------:R-:W4:Y:S02]  /*9e250*/  LDL.LU R250, [R1+0x14c0] ;  /* 0x0014c00001fa7983 */ /* 0x000f240000300800 */
[----:B------:R-:W-:-:S04]  /*9e260*/  IMAD.WIDE R224, R0, 0x4, R216 ;  /* 0x0000000400e07825 */ /* 0x000fc800078e02d8 */
[C---:B------:R-:W-:Y:S01]  /*9e270*/  IMAD.WIDE R226, R0.reuse, 0x4, R222 ;  /* 0x0000000400e27825 */ /* 0x040fe200078e02de */
[----:B------:R1:W-:Y:S01]  /*9e280*/  @P5 STG.E [R2.64], R240 ;  /* 0x000000f002005986 */ /* 0x0003e2000c101904 */
[----:B------:R-:W-:Y:S02]  /*9e290*/  ISETP.LT.AND P5, PT, R179, c[0x0][0x178], !P1 ;  /* 0x00005e00b3007a0c */ /* 0x000fe40004fa1270 */
[----:B------:R1:W-:Y:S02]  /*9e2a0*/  @P4 STG.E [R224.64], R230 ;  /* 0x000000e6e0004986 */ /* 0x0003e4000c101904 */
[----:B-1----:R-:W4:Y:S01]  /*9e2b0*/  LDL.LU R240, [R1+0xd80] ;  /* 0x000d800001f07983 */ /* 0x002f220000300800 */
[----:B------:R-:W4:Y:S02]  /*9e2c0*/  LDL.LU R237, [R1+0x19c4] ;  /* 0x0019c40001ed7983 */ /* 0x000f240000300800 */
[----:B------:R-:W4:Y:S02]  /*9e2d0*/  LDL.LU R236, [R1+0x1544] ;  /* 0x0015440001ec7983 */ /* 0x000f240000300800 */
[C---:B------:R-:W-:Y:S01]  /*9e2e0*/  IMAD.WIDE R224, R0.reuse, 0x4, R4 ;  /* 0x0000000400e07825 */ /* 0x040fe200078e0204 */
[----:B--2---:R1:W-:Y:S04]  /*9e2f0*/  @P2 STG.E [R226.64], R248 ;  /* 0x000000f8e2002986 */ /* 0x0043e8000c101904 */
[----:B---3--:R-:W-:Y:S01]  /*9e300*/  @P3 STG.E [R224.64], R231 ;  /* 0x000000e7e0003986 */ /* 0x008fe2000c101904 */
[----:B-1----:R-:W2:Y:S01]  /*9e310*/  LDL.LU R248, [R1+0x1e04] ;  /* 0x001e040001f87983 */ /* 0x002ea20000300800 */
[----:B------:R-:W-:-:S04]  /*9e320*/  IMAD.WIDE R226, R0, 0x4, R220 ;  /* 0x0000000400e27825 */ /* 0x000fc800078e02dc */
[----:B------:R-:W3:Y:S01]  /*9e330*/  LDL.LU R230, [R1+0x1d54] ;  /* 0x001d540001e67983 */ /* 0x000ee20000300800 */
[----:B----4-:R1:W-:Y:S04]  /*9e340*/  @P5 STG.E [R226.64], R242 ;  /* 0x000000f2e2005986 */ /* 0x0103e8000c101904 */
[----:B-1----:R-:W4:Y:S01]  /*9e350*/  LDL.LU R242, [R1+0x1804] ;  /* 0x0018040001f27983 */ /* 0x002f220000300800 */
        /* <DEDUP_REMOVED lines=13> */
[----:B------:R-:W-:Y:S02]  /*9e430*/  ISETP.LT.AND P2, PT, R203, c[0x0][0x178], !P0 ;  /* 0x00005e00cb007a0c */ /* 0x000fe40004741270 */
[----:B------:R-:W-:Y:S01]  /*9e440*/  ISETP.LT.AND P6, PT, R99, c[0x0][0x178], !P0 ;  /* 0x00005e0063007a0c */ /* 0x000fe200047c1270 */
[C---:B-1----:R-:W-:Y:S01]  /*9e450*/  IMAD.WIDE R2, R0.reuse, 0x4, R6 ;  /* 0x0000000400027825 */ /* 0x042fe200078e0206 */
[----:B------:R-:W4:Y:S01]  /*9e460*/  LDL.LU R249, [R1+0x15d4] ;  /* 0x0015d40001f97983 */ /* 0x000f220000300800 */
[----:B------:R-:W-:-:S02]  /*9e470*/  IADD3 R0, R0, c[0x0][0x198], RZ ;  /* 0x0000660000007a10 */ /* 0x000fc40007ffe0ff */
[----:B------:R-:W-:Y:S02]  /*9e480*/  ISETP.LT.AND P5, PT, R179, c[0x0][0x178], !P0 ;  /* 0x00005e00b3007a0c */ /* 0x000fe400047a1270 */
[----:B------:R-:W-:Y:S01]  /*9e490*/  IADD3 R224, R98, 0xd4, RZ ;  /* 0x000000d462e07810 */ /* 0x000fe20007ffe0ff */
[C---:B------:R-:W-:Y:S01]  /*9e4a0*/  IMAD.WIDE R226, R0.reuse, 0x4, R222 ;  /* 0x0000000400e27825 */ /* 0x040fe200078e02de */
[----:B------:R1:W-:Y:S03]  /*9e4b0*/  @P1 STG.E [R2.64], R240 ;  /* 0x000000f002001986 */ /* 0x0003e6000c101904 */
[----:B-1----:R-:W-:Y:S01]  /*9e4c0*/  IMAD.WIDE R2, R0, 0x4, R216 ;  /* 0x0000000400027825 */ /* 0x002fe200078e02d8 */
[----:B------:R-:W4:Y:S04]  /*9e4d0*/  LDL.LU R240, [R1+0x14c4] ;  /* 0x0014c40001f07983 */ /* 0x000f280000300800 */
[----:B--2---:R1:W-:Y:S01]  /*9e4e0*/  @P3 STG.E [R2.64], R248 ;  /* 0x000000f802003986 */ /* 0x0043e2000c101904 */
[----:B------:R-:W-:Y:S01]  /*9e4f0*/  ISETP.GE.AND P3, PT, R224, c[0x0][0x17c], PT ;  /* 0x00005f00e0007a0c */ /* 0x000fe20003f66270 */
[----:B------:R-:W-:-:S04]  /*9e500*/  IMAD.WIDE R224, R0, 0x4, R220 ;  /* 0x0000000400e07825 */ /* 0x000fc800078e02dc */
[----:B---3--:R2:W-:Y:S01]  /*9e510*/  @P2 STG.E [R226.64], R230 ;  /* 0x000000e6e2002986 */ /* 0x0085e2000c101904 */
[----:B-1----:R-:W3:Y:S01]  /*9e520*/  LDL.LU R248, [R1+0xd84] ;  /* 0x000d840001f87983 */ /* 0x002ee20000300800 */
[----:B------:R-:W3:Y:S02]  /*9e530*/  LDL.LU R250, [R1+0x1ed0] ;  /* 0x001ed00001fa7983 */ /* 0x000ee40000300800 */
[----:B------:R-:W-:-:S04]  /*9e540*/  IMAD.WIDE R2, R0, 0x4, R4 ;  /* 0x0000000400027825 */ /* 0x000fc800078e0204 */
[----:B------:R-:W3:Y:S01]  /*9e550*/  LDL.LU R238, [R1+0x1e50] ;  /* 0x001e500001ee7983 */ /* 0x000ee20000300800 */
[----:B--2---:R-:W2:Y:S04]  /*9e560*/  LDL.LU R230, [R1+0x1e30] ;  /* 0x001e300001e67983 */ /* 0x004ea80000300800 */
[----:B------:R-:W-:Y:S04]  /*9e570*/  @P6 STG.E [R2.64], R237 ;  /* 0x000000ed02006986 */ /* 0x000fe8000c101904 */
[----:B----4-:R1:W-:Y:S04]  /*9e580*/  @P5 STG.E [R224.64], R242 ;  /* 0x000000f2e0005986 */ /* 0x0103e8000c101904 */
[----:B-1----:R-:W2:Y:S01]  /*9e590*/  LDL.LU R242, [R1+0x1df0] ;  /* 0x001df00001f27983 */ /* 0x002ea20000300800 */
[----:B------:R-:W-:-:S02]  /*9e5a0*/  ISETP.LT.AND P1, PT, R147, c[0x0][0x178], !P0 ;  /* 0x00005e0093007a0c */ /* 0x000fc40004721270 */
[----:B------:R-:W-:Y:S02]  /*9e5b0*/  ISETP.LT.AND P4, PT, R115, c[0x0][0x178], !P0 ;  /* 0x00005e0073007a0c */ /* 0x000fe40004781270 */
[----:B------:R-:W-:Y:S01]  /*9e5c0*/  ISETP.LT.AND P2, PT, R131, c[0x0][0x178], !P0 ;  /* 0x00005e0083007a0c */ /* 0x000fe20004741270 */
[----:B------:R-:W-:-:S04]  /*9e5d0*/  IMAD.WIDE R226, R0, 0x4, R218 ;  /* 0x0000000400e27825 */ /* 0x000fc800078e02da */
[----:B------:R-:W-:Y:S01]  /*9e5e0*/  IMAD.WIDE R2, R0, 0x4, R10 ;  /* 0x0000000400027825 */ /* 0x000fe200078e020a */
[----:B------:R-:W-:Y:S02]  /*9e5f0*/  ISETP.LT.AND P0, PT, R167, c[0x0][0x178], !P0 ;  /* 0x00005e00a7007a0c */ /* 0x000fe40004701270 */
[----:B------:R-:W-:Y:S01]  /*9e600*/  ISETP.LT.AND P6, PT, R178, c[0x0][0x178], !P3 ;  /* 0x00005e00b2007a0c */ /* 0x000fe20005fc1270 */
[----:B------:R-:W2:Y:S01]  /*9e610*/  LDL.LU R237, [R1+0x1b90] ;  /* 0x001b900001ed7983 */ /* 0x000ea20000300800 */
[C---:B------:R-:W-:Y:S01]  /*9e620*/  IADD3 R228, R0.reuse, c[0x0][0x198], RZ ;  /* 0x0000660000e47a10 */ /* 0x040fe20007ffe0ff */
[----:B------:R-:W-:Y:S02]  /*9e630*/  IMAD.WIDE R224, R0, 0x4, R6 ;  /* 0x0000000400e07825 */ /* 0x000fe400078e0206 */
[----:B------:R1:W-:Y:S02]  /*9e640*/  @P1 STG.E [R226.64], R249 ;  /* 0x000000f9e2001986 */ /* 0x0003e4000c101904 */
[----:B------:R1:W-:Y:S01]  /*9e650*/  @P4 STG.E [R2.64], R236 ;  /* 0x000000ec02004986 */ /* 0x0003e2000c101904 */
[----:B------:R-:W-:-:S02]  /*9e660*/  ISETP.LT.AND P4, PT, R203, c[0x0][0x178], !P3 ;  /* 0x00005e00cb007a0c */ /* 0x000fc40005f81270 */
[----:B------:R-:W-:Y:S02]  /*9e670*/  ISETP.LT.AND P5, PT, R99, c[0x0][0x178], !P3 ;  /* 0x00005e0063007a0c */ /* 0x000fe40005fa1270 */
[----:B------:R-:W-:Y:S01]  /*9e680*/  ISETP.LT.AND P1, PT, R179, c[0x0][0x178], !P3 ;  /* 0x00005e00b3007a0c */ /* 0x000fe20005f21270 */
[----:B-1----:R-:W2:Y:S01]  /*9e690*/  LDL.LU R249, [R1+0x1810] ;  /* 0x0018100001f97983 */ /* 0x002ea20000300800 */
[----:B------:R-:W-:-:S04]  /*9e6a0*/  IMAD.WIDE R2, R0, 0x4, R8 ;  /* 0x0000000400027825 */ /* 0x000fc800078e0208 */
[----:B------:R-:W2:Y:S02]  /*9e6b0*/  LDL.LU R236, [R1+0x1550] ;  /* 0x0015500001ec7983 */ /* 0x000ea40000300800 */
[C---:B------:R-:W-:Y:S01]  /*9e6c0*/  IMAD.WIDE R226, R228.reuse, 0x4, R216 ;  /* 0x00000004e4e27825 */ /* 0x040fe200078e02d8 */
[----:B------:R1:W-:Y:S04]  /*9e6d0*/  @P2 STG.E [R2.64], R240 ;  /* 0x000000f002002986 */ /* 0x0003e8000c101904 */
[----:B-1----:R-:W2:Y:S01]  /*9e6e0*/  LDL.LU R240, [R1+0x14d0] ;  /* 0x0014d00001f07983 */ /* 0x002ea20000300800 */
[----:B------:R-:W-:-:S03]  /*9e6f0*/  IMAD.WIDE R2, R228, 0x4, R222 ;  /* 0x00000004e4027825 */ /* 0x000fc600078e02de */
[----:B---3--:R1:W-:Y:S01]  /*9e700*/  @P0 STG.E [R224.64], R248 ;  /* 0x000000f8e0000986 */ /* 0x0083e2000c101904 */
[----:B------:R3:W-:Y:S02]  /*9e710*/  @P6 STG.E [R226.64], R250 ;  /* 0x000000fae2006986 */ /* 0x0007e4000c101904 */
[----:B------:R-:W-:Y:S01]  /*9e720*/  @P4 STG.E [R2.64], R238 ;  /* 0x000000ee02004986 */ /* 0x000fe2000c101904 */
[----:B-1----:R-:W4:Y:S01]  /*9e730*/  LDL.LU R248, [R1+0x1e54] ;  /* 0x001e540001f87983 */ /* 0x002f220000300800 */
[----:B---3--:R-:W3:Y:S02]  /*9e740*/  LDL.LU R250, [R1+0x1ed4] ;  /* 0x001ed40001fa7983 */ /* 0x008ee40000300800 */
[----:B------:R-:W-:-:S04]  /*9e750*/  IMAD.WIDE R224, R228, 0x4, R4 ;  /* 0x00000004e4e07825 */ /* 0x000fc800078e0204 */
[----:B------:R-:W-:Y:S01]  /*9e760*/  IMAD.WIDE R226, R228, 0x4, R220 ;  /* 0x00000004e4e27825 */ /* 0x000fe200078e02dc */
[----:B--2---:R1:W-:Y:S04]  /*9e770*/  @P5 STG.E [R224.64], R230 ;  /* 0x000000e6e0005986 */ /* 0x0043e8000c101904 */
[----:B------:R2:W-:Y:S01]  /*9e780*/  @P1 STG.E [R226.64], R242 ;  /* 0x000000f2e2001986 */ /* 0x0005e2000c101904 */
[----:B-1----:R-:W4:Y:S01]  /*9e790*/  LDL.LU R230, [R1+0x1e34] ;  /* 0x001e340001e67983 */ /* 0x002f220000300800 */
[----:B--2---:R-:W2:Y:S01]  /*9e7a0*/  LDL.LU R242, [R1+0x1df4] ;  /* 0x001df40001f27983 */ /* 0x004ea20000300800 */
[----:B------:R-:W-:Y:S02]  /*9e7b0*/  ISETP.LT.AND P0, PT, R147, c[0x0][0x178], !P3 ;  /* 0x00005e0093007a0c */ /* 0x000fe40005f01270 */
[----:B------:R-:W-:-:S02]  /*9e7c0*/  ISETP.LT.AND P6, PT, R115, c[0x0][0x178], !P3 ;  /* 0x00005e0073007a0c */ /* 0x000fc40005fc1270 */
        /* <DEDUP_REMOVED lines=11> */
[C---:B------:R-:W-:Y:S01]  /*9e880*/  IADD3 R0, R228.reuse, c[0x0][0x198], RZ ;  /* 0x00006600e4007a10 */ /* 0x040fe20007ffe0ff */
[----:B------:R1:W-:Y:S01]  /*9e890*/  @P4 STG.E [R224.64], R236 ;  /* 0x000000ece0004986 */ /* 0x0003e2000c101904 */
[----:B------:R-:W-:Y:S01]  /*9e8a0*/  ISETP.LT.AND P4, PT, R99, c[0x0][0x178], !P2 ;  /* 0x00005e0063007a0c */ /* 0x000fe20005781270 */
[----:B-1----:R-:W2:Y:S01]  /*9e8b0*/  LDL.LU R237, [R1+0x1b94] ;  /* 0x001b940001ed7983 */ /* 0x002ea20000300800 */
[----:B------:R-:W-:-:S04]  /*9e8c0*/  IMAD.WIDE R226, R228, 0x4, R6 ;  /* 0x00000004e4e27825 */ /* 0x000fc800078e0206 */
[----:B------:R-:W2:Y:S02]  /*9e8d0*/  LDL.LU R249, [R1+0x1814] ;  /* 0x0018140001f97983 */ /* 0x000ea40000300800 */
[----:B------:R-:W2:Y:S02]  /*9e8e0*/  LDL.LU R236, [R1+0x1554] ;  /* 0x0015540001ec7983 */ /* 0x000ea40000300800 */
[----:B------:R-:W-:-:S04]  /*9e8f0*/  IMAD.WIDE R2, R0, 0x4, R216 ;  /* 0x0000000400027825 */ /* 0x000fc800078e02d8 */
[----:B------:R-:W-:Y:S01]  /*9e900*/  IMAD.WIDE R224, R0, 0x4, R222 ;  /* 0x0000000400e07825 */ /* 0x000fe200078e02de */
[----:B------:R1:W-:Y:S01]  /*9e910*/  @P5 STG.E [R226.64], R240 ;  /* 0x000000f0e2005986 */ /* 0x0003e2000c101904 */
[----:B------:R-:W-:-:S03]  /*9e920*/  ISETP.LT.AND P5, PT, R179, c[0x0][0x178], !P2 ;  /* 0x00005e00b3007a0c */ /* 0x000fc600057a1270 */
[----:B-1----:R-:W2:Y:S01]  /*9e930*/  LDL.LU R240, [R1+0x14d4] ;  /* 0x0014d40001f07983 */ /* 0x002ea20000300800 */
[----:B------:R-:W-:-:S03]  /*9e940*/  IMAD.WIDE R226, R0, 0x4, R220 ;  /* 0x0000000400e27825 */ /* 0x000fc600078e02dc */
[----:B---3--:R-:W-:Y:S01]  /*9e950*/  @P3 STG.E [R2.64], R250 ;  /* 0x000000fa02003986 */ /* 0x008fe2000c101904 */
[----:B----4-:R1:W-:Y:S03]  /*9e960*/  @P1 STG.E [R224.64], R248 ;  /* 0x000000f8e0001986 */ /* 0x0103e6000c101904 */
[----:B-1----:R-:W3:Y:S01]  /*9e970*/  LDL.LU R248, [R1+0x1f20] ;  /* 0x001f200001f87983 */ /* 0x002ee20000300800 */
[----:B------:R-:W-:-:S04]  /*9e980*/  IMAD.WIDE R224, R0, 0x4, R4 ;  /* 0x0000000400e07825 */ /* 0x000fc800078e0204 */
[----:B------:R-:W4:Y:S02]  /*9e990*/  LDL.LU R238, [R1+0x1f10] ;  /* 0x001f100001ee7983 */ /* 0x000f240000300800 */
[----:B------:R-:W4:Y:S01]  /*9e9a0*/  LDL.LU R250, [R1+0x1ef0] ;  /* 0x001ef00001fa7983 */ /* 0x000f220000300800 */
[----:B------:R-:W-:Y:S01]  /*9e9b0*/  @P4 STG.E [R224.64], R230 ;  /* 0x000000e6e0004986 */ /* 0x000fe2000c101904 */
[----:B--2---:R1:W-:Y:S03]  /*9e9c0*/  @P5 STG.E [R226.64], R242 ;  /* 0x000000f2e2005986 */ /* 0x0043e6000c101904 */
[----:B-1----:R-:W2:Y:S01]  /*9e9d0*/  LDL.LU R242, [R1+0x1ec0] ;  /* 0x001ec00001f27983 */ /* 0x002ea20000300800 */
[----:B------:R-:W-:Y:S02]  /*9e9e0*/  ISETP.LT.AND P6, PT, R147, c[0x0][0x178], !P2 ;  /* 0x00005e0093007a0c */ /* 0x000fe400057c1270 */
[----:B------:R-:W-:-:S02]  /*9e9f0*/  ISETP.LT.AND P1, PT, R115, c[0x0][0x178], !P2 ;  /* 0x00005e0073007a0c */ /* 0x000fc40005721270 */
        /* <DEDUP_REMOVED lines=13> */
[----:B-1----:R-:W2:Y:S01]  /*9ead0*/  LDL.LU R237, [R1+0x1e40] ;  /* 0x001e400001ed7983 */ /* 0x002ea20000300800 */
[----:B------:R-:W-:-:S04]  /*9eae0*/  IMAD.WIDE R2, R0, 0x4, R6 ;  /* 0x0000000400027825 */ /* 0x000fc800078e0206 */
[----:B------:R-:W2:Y:S01]  /*9eaf0*/  LDL.LU R249, [R1+0x1e20] ;  /* 0x001e200001f97983 */ /* 0x000ea20000300800 */
[----:B------:R-:W-:Y:S01]  /*9eb00*/  IADD3 R0, R0, c[0x0][0x198], RZ ;  /* 0x0000660000007a10 */ /* 0x000fe20007ffe0ff */
[----:B------:R-:W2:Y:S01]  /*9eb10*/  LDL.LU R230, [R1+0x1e10] ;  /* 0x001e100001e67983 */ /* 0x000ea20000300800 */
[----:B------:R-:W-:Y:S02]  /*9eb20*/  ISETP.LT.AND P5, PT, R179, c[0x0][0x178], !P0 ;  /* 0x00005e00b3007a0c */ /* 0x000fe400047a1270 */
[----:B------:R-:W-:Y:S01]  /*9eb30*/  IADD3 R224, R98, 0xd7, RZ ;  /* 0x000000d762e07810 */ /* 0x000fe20007ffe0ff */
[C---:B------:R-:W-:Y:S01]  /*9eb40*/  IMAD.WIDE R226, R0.reuse, 0x4, R222 ;  /* 0x0000000400e27825 */ /* 0x040fe200078e02de */
[----:B------:R1:W-:Y:S03]  /*9eb50*/  @P2 STG.E [R2.64], R240 ;  /* 0x000000f002002986 */ /* 0x0003e6000c101904 */
[----:B-1----:R-:W-:Y:S01]  /*9eb60*/  IMAD.WIDE R2, R0, 0x4, R216 ;  /* 0x0000000400027825 */ /* 0x002fe200078e02d8 */
[----:B------:R-:W2:Y:S03]  /*9eb70*/  LDL.LU R240, [R1+0x1b80] ;  /* 0x001b800001f07983 */ /* 0x000ea60000300800 */
[----:B------:R-:W2:Y:S01]  /*9eb80*/  LDL.LU R236, [R1+0x1e14] ;  /* 0x001e140001ec7983 */ /* 0x000ea20000300800 */
[----:B---3--:R1:W-:Y:S01]  /*9eb90*/  @P4 STG.E [R2.64], R248 ;  /* 0x000000f802004986 */ /* 0x0083e2000c101904 */
[----:B------:R-:W-:Y:S01]  /*9eba0*/  ISETP.GE.AND P4, PT, R224, c[0x0][0x17c], PT ;  /* 0x00005f00e0007a0c */ /* 0x000fe20003f86270 */
[----:B------:R-:W-:-:S04]  /*9ebb0*/  IMAD.WIDE R224, R0, 0x4, R220 ;  /* 0x0000000400e07825 */ /* 0x000fc800078e02dc */
[----:B----4-:R3:W-:Y:S01]  /*9ebc0*/  @P1 STG.E [R226.64], R238 ;  /* 0x000000eee2001986 */ /* 0x0107e2000c101904 */
[----:B-1----:R-:W4:Y:S01]  /*9ebd0*/  LDL.LU R248, [R1+0x1f24] ;  /* 0x001f240001f87983 */ /* 0x002f220000300800 */
[----:B------:R-:W-:-:S04]  /*9ebe0*/  IMAD.WIDE R2, R0, 0x4, R4 ;  /* 0x0000000400027825 */ /* 0x000fc800078e0204 */
[----:B---3--:R-:W3:Y:S01]  /*9ebf0*/  LDL.LU R238, [R1+0x1f14] ;  /* 0x001f140001ee7983 */ /* 0x008ee20000300800 */
[----:B------:R1:W-:Y:S04]  /*9ec00*/  @P6 STG.E [R2.64], R250 ;  /* 0x000000fa02006986 */ /* 0x0003e8000c101904 */
[----:B--2---:R2:W-:Y:S04]  /*9ec10*/  @P5 STG.E [R224.64], R242 ;  /* 0x000000f2e0005986 */ /* 0x0045e8000c101904 */
[----:B-1----:R-:W3:Y:S04]  /*9ec20*/  LDL.LU R250, [R1+0x1ef4] ;  /* 0x001ef40001fa7983 */ /* 0x002ee80000300800 */
        /* <DEDUP_REMOVED lines=9> */
[C---:B------:R-:W-:Y:S01]  /*9ecc0*/  IADD3 R228, R0.reuse, c[0x0][0x198], RZ ;  /* 0x0000660000e47a10 */ /* 0x040fe20007ffe0ff */
[----:B------:R1:W-:Y:S02]  /*9ecd0*/  @P3 STG.E [R226.64], R237 ;  /* 0x000000ede2003986 */ /* 0x0003e4000c101904 */
[----:B------:R1:W-:Y:S01]  /*9ece0*/  @P2 STG.E [R2.64], R249 ;  /* 0x000000f902002986 */ /* 0x0003e2000c101904 */
[----:B------:R-:W-:Y:S02]  /*9ecf0*/  ISETP.LT.AND P3, PT, R203, c[0x0][0x178], !P4 ;  /* 0x00005e00cb007a0c */ /* 0x000fe40006761270 */
[----:B------:R-:W-:Y:S01]  /*9ed00*/  ISETP.LT.AND P5, PT, R99, c[0x0][0x178], !P4 ;  /* 0x00005e0063007a0c */ /* 0x000fe200067a1270 */
[----:B------:R1:W-:Y:S01]  /*9ed10*/  @P1 STG.E [R224.64], R230 ;  /* 0x000000e6e0001986 */ /* 0x0003e2000c101904 */
[----:B------:R-:W-:Y:S01]  /*9ed20*/  ISETP.LT.AND P2, PT, R179, c[0x0][0x178], !P4 ;  /* 0x00005e00b3007a0c */ /* 0x000fe20006741270 */
[----:B-1----:R-:W-:-:S02]  /*9ed30*/  IMAD.WIDE R226, R0, 0x4, R6 ;  /* 0x0000000400e27825 */ /* 0x002fc400078e0206 */
[----:B------:R-:W2:Y:S02]  /*9ed40*/  LDL.LU R249, [R1+0x1e44] ;  /* 0x001e440001f97983 */ /* 0x000ea40000300800 */
[----:B------:R-:W2:Y:S02]  /*9ed50*/  LDL.LU R237, [R1+0x1e24] ;  /* 0x001e240001ed7983 */ /* 0x000ea40000300800 */
[----:B------:R-:W-:-:S04]  /*9ed60*/  IMAD.WIDE R2, R228, 0x4, R216 ;  /* 0x00000004e4027825 */ /* 0x000fc800078e02d8 */
[C---:B------:R-:W-:Y:S01]  /*9ed70*/  IMAD.WIDE R224, R228.reuse, 0x4, R222 ;  /* 0x00000004e4e07825 */ /* 0x040fe200078e02de */
[----:B------:R1:W-:Y:S04]  /*9ed80*/  @P0 STG.E [R226.64], R240 ;  /* 0x000000f0e2000986 */ /* 0x0003e8000c101904 */
[----:B-1----:R-:W2:Y:S01]  /*9ed90*/  LDL.LU R240, [R1+0x1b84] ;  /* 0x001b840001f07983 */ /* 0x002ea20000300800 */
[----:B------:R-:W2:Y:S02]  /*9eda0*/  LDL.LU R230, [R1+0x1de8] ;  /* 0x001de80001e67983 */ /* 0x000ea40000300800 */
[C---:B------:R-:W-:Y:S01]  /*9edb0*/  IMAD.WIDE R226, R228.reuse, 0x4, R220 ;  /* 0x00000004e4e27825 */ /* 0x040fe200078e02dc */
[----:B----4-:R1:W-:Y:S03]  /*9edc0*/  @P6 STG.E [R2.64], R248 ;  /* 0x000000f802006986 */ /* 0x0103e6000c101904 */
[----:B---3--:R-:W-:Y:S01]  /*9edd0*/  @P3 STG.E [R224.64], R238 ;  /* 0x000000eee0003986 */ /* 0x008fe2000c101904 */
[----:B-1----:R-:W3:Y:S01]  /*9ede0*/  LDL.LU R248, [R1+0x1d48] ;  /* 0x001d480001f87983 */ /* 0x002ee20000300800 */
[----:B------:R-:W-:-:S04]  /*9edf0*/  IMAD.WIDE R2, R228, 0x4, R4 ;  /* 0x00000004e4027825 */ /* 0x000fc800078e0204 */
[----:B------:R-:W4:Y:S01]  /*9ee00*/  LDL.LU R231, [R1+0x1728] ;  /* 0x0017280001e77983 */ /* 0x000f220000300800 */
        /* <DEDUP_REMOVED lines=18> */
[----:B------:R-:W-:Y:S01]  /*9ef30*/  ISETP.LT.AND P3, PT, R99, c[0x0][0x178], !P1 ;  /* 0x00005e0063007a0c */ /* 0x000fe20004f61270 */
[----:B-1----:R-:W2:Y:S01]  /*9ef40*/  LDL.LU R249, [R1+0x13d8] ;  /* 0x0013d80001f97983 */ /* 0x002ea20000300800 */
[----:B------:R-:W-:-:S04]  /*9ef50*/  IMAD.WIDE R2, R228, 0x4, R6 ;  /* 0x00000004e4027825 */ /* 0x000fc800078e0206 */
[----:B------:R-:W2:Y:S02]  /*9ef60*/  LDL.LU R238, [R1+0x12d8] ;  /* 0x0012d80001ee7983 */ /* 0x000ea40000300800 */
[----:B------:R-:W2:Y:S02]  /*9ef70*/  LDL.LU R250, [R1+0xfa8] ;  /* 0x000fa80001fa7983 */ /* 0x000ea40000300800 */
[----:B------:R-:W-:-:S04]  /*9ef80*/  IMAD.WIDE R224, R0, 0x4, R216 ;  /* 0x0000000400e07825 */ /* 0x000fc800078e02d8 */
[C---:B------:R-:W-:Y:S01]  /*9ef90*/  IMAD.WIDE R226, R0.reuse, 0x4, R222 ;  /* 0x0000000400e27825 */ /* 0x040fe200078e02de */
[----:B------:R-:W2:Y:S03]  /*9efa0*/  LDL.LU R236, [R1+0xf98] ;  /* 0x000f980001ec7983 */ /* 0x000ea60000300800 */
[----:B------:R-:W2:Y:S01]  /*9efb0*/  LDL.LU R237, [R1+0x172c] ;  /* 0x00172c0001ed7983 */ /* 0x000ea20000300800 */
[----:B------:R1:W-:Y:S01]  /*9efc0*/  @P5 STG.E [R2.64], R240 ;  /* 0x000000f002005986 */ /* 0x0003e2000c101904 */
[----:B------:R-:W-:Y:S01]  /*9efd0*/  ISETP.LT.AND P5, PT, R179, c[0x0][0x178], !P1 ;  /* 0x00005e00b3007a0c */ /* 0x000fe20004fa1270 */
[----:B------:R1:W-:Y:S02]  /*9efe0*/  @P4 STG.E [R224.64], R230 ;  /* 0x000000e6e0004986 */ /* 0x0003e4000c101904 */
[----:B-1----:R-:W2:Y:S01]  /*9eff0*/  LDL.LU R240, [R1+0x12dc] ;  /* 0x0012dc0001f07983 */ /* 0x002ea20000300800 */
[----:B------:R-:W-:-:S03]  /*9f000*/  IMAD.WIDE R224, R0, 0x4, R4 ;  /* 0x0000000400e07825 */ /* 0x000fc600078e0204 */
[----:B---3--:R1:W-:Y:S02]  /*9f010*/  @P2 STG.E [R226.64], R248 ;  /* 0x000000f8e2002986 */ /* 0x0083e4000c101904 */
[----:B----4-:R-:W-:Y:S02]  /*9f020*/  @P3 STG.E [R224.64], R231 ;  /* 0x000000e7e0003986 */ /* 0x010fe4000c101904 */
[----:B-1----:R-:W3:Y:S01]  /*9f030*/  LDL.LU R248, [R1+0x1dec] ;  /* 0x001dec0001f87983 */ /* 0x002ee20000300800 */
[----:B------:R-:W-:-:S04]  /*9f040*/  IMAD.WIDE R226, R0, 0x4, R220 ;  /* 0x0000000400e27825 */ /* 0x000fc800078e02dc */
[----:B------:R-:W4:Y:S01]  /*9f050*/  LDL.LU R230, [R1+0x1d4c] ;  /* 0x001d4c0001e67983 */ /* 0x000f220000300800 */
[----:B--2---:R1:W-:Y:S04]  /*9f060*/  @P5 STG.E [R226.64], R242 ;  /* 0x000000f2e2005986 */ /* 0x0043e8000c101904 */
[----:B-1----:R-:W2:Y:S01]  /*9f070*/  LDL.LU R242, [R1+0x15cc] ;  /* 0x0015cc0001f27983 */ /* 0x002ea20000300800 */
        /* <DEDUP_REMOVED lines=12> */
[----:B------:R1:W-:Y:S01]  /*9f140*/  @P4 STG.E [R224.64], R250 ;  /* 0x000000fae0004986 */ /* 0x0003e2000c101904 */
[----:B------:R-:W-:Y:S02]  /*9f150*/  ISETP.LT.AND P2, PT, R203, c[0x0][0x178], !P0 ;  /* 0x00005e00cb007a0c */ /* 0x000fe40004741270 */
[----:B------:R-:W-:Y:S02]  /*9f160*/  ISETP.LT.AND P6, PT, R99, c[0x0][0x178], !P0 ;  /* 0x00005e0063007a0c */ /* 0x000fe400047c1270 */
[----:B------:R-:W-:Y:S01]  /*9f170*/  ISETP.LT.AND P5, PT, R179, c[0x0][0x178], !P0 ;  /* 0x00005e00b3007a0c */ /* 0x000fe200047a1270 */
[C---:B-1----:R-:W-:Y:S01]  /*9f180*/  IMAD.WIDE R2, R0.reuse, 0x4, R6 ;  /* 0x0000000400027825 */ /* 0x042fe200078e0206 */
[----:B------:R-:W-:Y:S01]  /*9f190*/  IADD3 R0, R0, c[0x0][0x198], RZ ;  /* 0x0000660000007a10 */ /* 0x000fe20007ffe0ff */
[----:B------:R-:W2:Y:S04]  /*9f1a0*/  LDL.LU R249, [R1+0x13dc] ;  /* 0x0013dc0001f97983 */ /* 0x000ea80000300800 */
[----:B------:R1:W-:Y:S01]  /*9f1b0*/  @P1 STG.E [R2.64], R236 ;  /* 0x000000ec02001986 */ /* 0x0003e2000c101904 */
[----:B------:R-:W-:Y:S01]  /*9f1c0*/  IADD3 R224, R98, 0xda, RZ ;  /* 0x000000da62e07810 */ /* 0x000fe20007ffe0ff */
[----:B------:R-:W-:-:S04]  /*9f1d0*/  IMAD.WIDE R226, R0, 0x4, R222 ;  /* 0x0000000400e27825 */ /* 0x000fc800078e02de */
[----:B-1----:R-:W-:Y:S01]  /*9f1e0*/  IMAD.WIDE R2, R0, 0x4, R216 ;  /* 0x0000000400027825 */ /* 0x002fe200078e02d8 */
[----:B------:R-:W2:Y:S04]  /*9f1f0*/  LDL.LU R236, [R1+0xfac] ;  /* 0x000fac0001ec7983 */ /* 0x000ea80000300800 */
[----:B---3--:R1:W-:Y:S01]  /*9f200*/  @P3 STG.E [R2.64], R248 ;  /* 0x000000f802003986 */ /* 0x0083e2000c101904 */
[----:B------:R-:W-:Y:S01]  /*9f210*/  ISETP.GE.AND P3, PT, R224, c[0x0][0x17c], PT ;  /* 0x00005f00e0007a0c */ /* 0x000fe20003f66270 */
[----:B------:R-:W-:-:S04]  /*9f220*/  IMAD.WIDE R224, R0, 0x4, R220 ;  /* 0x0000000400e07825 */ /* 0x000fc800078e02dc */
[----:B----4-:R3:W-:Y:S01]  /*9f230*/  @P2 STG.E [R226.64], R230 ;  /* 0x000000e6e2002986 */ /* 0x0107e2000c101904 */
[----:B-1----:R-:W4:Y:S01]  /*9f240*/  LDL.LU R248, [R1+0xf9c] ;  /* 0x000f9c0001f87983 */ /* 0x002f220000300800 */
[----:B------:R-:W4:Y:S02]  /*9f250*/  LDL.LU R250, [R1+0x1e08] ;  /* 0x001e080001fa7983 */ /* 0x000f240000300800 */
[----:B------:R-:W-:-:S04]  /*9f260*/  IMAD.WIDE R2, R0, 0x4, R4 ;  /* 0x0000000400027825 */ /* 0x000fc800078e0204 */
[----:B------:R-:W4:Y:S01]  /*9f270*/  LDL.LU R238, [R1+0x1d58] ;  /* 0x001d580001ee7983 */ /* 0x000f220000300800 */
[----:B---3--:R-:W3:Y:S04]  /*9f280*/  LDL.LU R230, [R1+0x19c8] ;  /* 0x0019c80001e67983 */ /* 0x008ee80000300800 */
[----:B------:R-:W-:Y:S04]  /*9f290*/  @P6 STG.E [R2.64], R237 ;  /* 0x000000ed02006986 */ /* 0x000fe8000c101904 */
[----:B--2---:R1:W-:Y:S04]  /*9f2a0*/  @P5 STG.E [R224.64], R242 ;  /* 0x000000f2e0005986 */ /* 0x0043e8000c101904 */
[----:B-1----:R-:W3:Y:S01]  /*9f2b0*/  LDL.LU R242, [R1+0x1808] ;  /* 0x0018080001f27983 */ /* 0x002ee20000300800 */
[----:B------:R-:W-:-:S02]  /*9f2c0*/  ISETP.LT.AND P1, PT, R147, c[0x0][0x178], !P0 ;  /* 0x00005e0093007a0c */ /* 0x000fc40004721270 */
[----:B------:R-:W-:Y:S02]  /*9f2d0*/  ISETP.LT.AND P4, PT, R115, c[0x0][0x178], !P0 ;  /* 0x00005e0073007a0c */ /* 0x000fe40004781270 */
[----:B------:R-:W-:Y:S01]  /*9f2e0*/  ISETP.LT.AND P2, PT, R131, c[0x0][0x178], !P0 ;  /* 0x00005e0083007a0c */ /* 0x000fe20004741270 */
[----:B------:R-:W-:Y:S01]  /*9f2f0*/  IMAD.WIDE R226, R0, 0x4, R218 ;  /* 0x0000000400e27825 */ /* 0x000fe200078e02da */
[----:B------:R-:W-:-:S03]  /*9f300*/  ISETP.LT.AND P0, PT, R167, c[0x0][0x178], !P0 ;  /* 0x00005e00a7007a0c */ /* 0x000fc60004701270 */
[----:B------:R-:W-:Y:S01]  /*9f310*/  IMAD.WIDE R2, R0, 0x4, R10 ;  /* 0x0000000400027825 */ /* 0x000fe200078e020a */
[----:B------:R-:W-:Y:S02]  /*9f320*/  ISETP.LT.AND P6, PT, R178, c[0x0][0x178], !P3 ;  /* 0x00005e00b2007a0c */ /* 0x000fe40005fc1270 */
[C---:B------:R-:W-:Y:S01]  /*9f330*/  IADD3 R228, R0.reuse, c[0x0][0x198], RZ ;  /* 0x0000660000e47a10 */ /* 0x040fe20007ffe0ff */
[----:B------:R-:W3:Y:S01]  /*9f340*/  LDL.LU R237, [R1+0x15d8] ;  /* 0x0015d80001ed7983 */ /* 0x000ee20000300800 */
[----:B------:R-:W-:Y:S01]  /*9f350*/  ISETP.LT.AND P5, PT, R99, c[0x0][0x178], !P3 ;  /* 0x00005e0063007a0c */ /* 0x000fe20005fa1270 */
[----:B------:R-:W-:Y:S02]  /*9f360*/  IMAD.WIDE R224, R0, 0x4, R6 ;  /* 0x0000000400e07825 */ /* 0x000fe400078e0206 */
[----:B------:R1:W-:Y:S02]  /*9f370*/  @P1 STG.E [R226.64], R249 ;  /* 0x000000f9e2001986 */ /* 0x0003e4000c101904 */
[----:B------:R1:W-:Y:S01]  /*9f380*/  @P4 STG.E [R2.64], R240 ;  /* 0x000000f002004986 */ /* 0x0003e2000c101904 */
[----:B------:R-:W-:-:S02]  /*9f390*/  ISETP.LT.AND P4, PT, R203, c[0x0][0x178], !P3 ;  /* 0x00005e00cb007a0c */ /* 0x000fc40005f81270 */
[----:B------:R-:W-:Y:S01]  /*9f3a0*/  ISETP.LT.AND P1, PT, R179, c[0x0][0x178], !P3 ;  /* 0x00005e00b3007a0c */ /* 0x000fe20005f21270 */
[----:B-1----:R-:W3:Y:S01]  /*9f3b0*/  LDL.LU R249, [R1+0x1548] ;  /* 0x0015480001f97983 */ /* 0x002ee20000300800 */
[----:B------:R-:W-:-:S04]  /*9f3c0*/  IMAD.WIDE R2, R0, 0x4, R8 ;  /* 0x0000000400027825 */ /* 0x000fc800078e0208 */
[----:B------:R-:W3:Y:S02]  /*9f3d0*/  LDL.LU R240, [R1+0x14c8] ;  /* 0x0014c80001f07983 */ /* 0x000ee40000300800 */
[C---:B------:R-:W-:Y:S01]  /*9f3e0*/  IMAD.WIDE R226, R228.reuse, 0x4, R216 ;  /* 0x00000004e4e27825 */ /* 0x040fe200078e02d8 */
[----:B------:R1:W-:Y:S03]  /*9f3f0*/  @P2 STG.E [R2.64], R236 ;  /* 0x000000ec02002986 */ /* 0x0003e6000c101904 */
[C---:B-1----:R-:W-:Y:S01]  /*9f400*/  IMAD.WIDE R2, R228.reuse, 0x4, R222 ;  /* 0x00000004e4027825 */ /* 0x042fe200078e02de */
[----:B----4-:R1:W-:Y:S03]  /*9f410*/  @P0 STG.E [R224.64], R248 ;  /* 0x000000f8e0000986 */ /* 0x0103e6000c101904 */
[----:B------:R4:W-:Y:S02]  /*9f420*/  @P6 STG.E [R226.64], R250 ;  /* 0x000000fae2006986 */ /* 0x0009e4000c101904 */
[----:B------:R-:W-:Y:S01]  /*9f430*/  @P4 STG.E [R2.64], R238 ;  /* 0x000000ee02004986 */ /* 0x000fe2000c101904 */
[----:B-1----:R-:W2:Y:S01]  /*9f440*/  LDL.LU R248, [R1+0xd88] ;  /* 0x000d880001f87983 */ /* 0x002ea20000300800 */
[----:B------:R-:W2:Y:S02]  /*9f450*/  LDL.LU R236, [R1+0x1d5c] ;  /* 0x001d5c0001ec7983 */ /* 0x000ea40000300800 */
[----:B----4-:R-:W4:Y:S02]  /*9f460*/  LDL.LU R250, [R1+0x1e0c] ;  /* 0x001e0c0001fa7983 */ /* 0x010f240000300800 */
[----:B------:R-:W-:-:S04]  /*9f470*/  IMAD.WIDE R224, R228, 0x4, R4 ;  /* 0x00000004e4e07825 */ /* 0x000fc800078e0204 */
[----:B------:R-:W-:Y:S01]  /*9f480*/  IMAD.WIDE R226, R228, 0x4, R220 ;  /* 0x00000004e4e27825 */ /* 0x000fe200078e02dc */
[----:B---3--:R-:W-:Y:S04]  /*9f490*/  @P5 STG.E [R224.64], R230 ;  /* 0x000000e6e0005986 */ /* 0x008fe8000c101904 */
[----:B------:R1:W-:Y:S02]  /*9f4a0*/  @P1 STG.E [R226.64], R242 ;  /* 0x000000f2e2001986 */ /* 0x0003e4000c101904 */
[----:B-1----:R-:W3:Y:S01]  /*9f4b0*/  LDL.LU R242, [R1+0x19cc] ;  /* 0x0019cc0001f27983 */ /* 0x002ee20000300800 */
[----:B------:R-:W-:Y:S02]  /*9f4c0*/  ISETP.LT.AND P0, PT, R147, c[0x0][0x178], !P3 ;  /* 0x00005e0093007a0c */ /* 0x000fe40005f01270 */
[----:B------:R-:W-:-:S02]  /*9f4d0*/  IADD3 R229, R98, 0xdb, RZ ;  /* 0x000000db62e57810 */ /* 0x000fc40007ffe0ff */
[----:B------:R-:W-:Y:S02]  /*9f4e0*/  ISETP.LT.AND P6, PT, R115, c[0x0][0x178], !P3 ;  /* 0x00005e0073007a0c */ /* 0x000fe40005fc1270 */
[----:B------:R-:W-:Y:S02]  /*9f4f0*/  ISETP.LT.AND P4, PT, R131, c[0x0][0x178], !P3 ;  /* 0x00005e0083007a0c */ /* 0x000fe40005f81270 */
[----:B------:R-:W-:Y:S02]  /*9f500*/  ISETP.LT.AND P5, PT, R167, c[0x0][0x178], !P3 ;  /* 0x00005e00a7007a0c */ /* 0x000fe40005fa1270 */
[----:B------:R-:W-:Y:S01]  /*9f510*/  ISETP.GE.AND P2, PT, R229, c[0x0][0x17c], PT ;  /* 0x00005f00e5007a0c */ /* 0x000fe20003f46270 */
[----:B------:R-:W-:-:S04]  /*9f520*/  IMAD.WIDE R226, R228, 0x4, R218 ;  /* 0x00000004e4e27825 */ /* 0x000fc800078e02da */
[----:B------:R-:W-:Y:S01]  /*9f530*/  IMAD.WIDE R2, R228, 0x4, R10 ;  /* 0x00000004e4027825 */ /* 0x000fe200078e020a */
[----:B------:R-:W3:Y:S01]  /*9f540*/  LDL.LU R230, [R1+0x180c] ;  /* 0x00180c0001e67983 */ /* 0x000ee20000300800 */
        /* <DEDUP_REMOVED lines=8> */
[----:B-1----:R-:W3:Y:S01]  /*9f5d0*/  LDL.LU R237, [R1+0x15dc] ;  /* 0x0015dc0001ed7983 */ /* 0x002ee20000300800 */
[----:B------:R-:W-:-:S04]  /*9f5e0*/  IMAD.WIDE R226, R228, 0x4, R6 ;  /* 0x00000004e4e27825 */ /* 0x000fc800078e0206 */
[----:B------:R-:W3:Y:S02]  /*9f5f0*/  LDL.LU R249, [R1+0x154c] ;  /* 0x00154c0001f97983 */ /* 0x000ee40000300800 */
[----:B------:R-:W-:-:S04]  /*9f600*/  IMAD.WIDE R2, R0, 0x4, R216 ;  /* 0x0000000400027825 */ /* 0x000fc800078e02d8 */
[C---:B------:R-:W-:Y:S01]  /*9f610*/  IMAD.WIDE R224, R0.reuse, 0x4, R222 ;  /* 0x0000000400e07825 */ /* 0x040fe200078e02de */
[----:B------:R-:W3:Y:S04]  /*9f620*/  LDL.LU R240, [R1+0x14cc] ;  /* 0x0014cc0001f07983 */ /* 0x000ee80000300800 */
[----:B--2---:R1:W-:Y:S01]  /*9f630*/  @P5 STG.E [R226.64], R248 ;  /* 0x000000f8e2005986 */ /* 0x0043e2000c101904 */
[----:B----4-:R-:W-:Y:S02]  /*9f640*/  @P3 STG.E [R2.64], R250 ;  /* 0x000000fa02003986 */ /* 0x010fe4000c101904 */
[----:B------:R2:W-:Y:S01]  /*9f650*/  @P1 STG.E [R224.64], R236 ;  /* 0x000000ece0001986 */ /* 0x0005e2000c101904 */
[----:B-1----:R-:W4:Y:S01]  /*9f660*/  LDL.LU R248, [R1+0xd8c] ;  /* 0x000d8c0001f87983 */ /* 0x002f220000300800 */
[----:B--2---:R-:W2:Y:S02]  /*9f670*/  LDL.LU R236, [R1+0x1ed8] ;  /* 0x001ed80001ec7983 */ /* 0x004ea40000300800 */
[----:B------:R-:W-:-:S05]  /*9f680*/  IMAD.WIDE R224, R0, 0x4, R4 ;  /* 0x0000000400e07825 */ /* 0x000fca00078e0204 */
[----:B---3--:R1:W-:Y:S04]  /*9f690*/  @P4 STG.E [R224.64], R242 ;  /* 0x000000f2e0004986 */ /* 0x0083e8000c101904 */
[----:B-1----:R-:W3:Y:S01]  /*9f6a0*/  LDL.LU R242, [R1+0x1e58] ;  /* 0x001e580001f27983 */ /* 0x002ee20000300800 */
[----:B------:R-:W-:Y:S02]  /*9f6b0*/  ISETP.LT.AND P5, PT, R179, c[0x0][0x178], !P2 ;  /* 0x00005e00b3007a0c */ /* 0x000fe400057a1270 */
[----:B------:R-:W-:Y:S02]  /*9f6c0*/  ISETP.LT.AND P6, PT, R147, c[0x0][0x178], !P2 ;  /* 0x00005e0093007a0c */ /* 0x000fe400057c1270 */
[----:B------:R-:W-:Y:S02]  /*9f6d0*/  ISETP.LT.AND P1, PT, R115, c[0x0][0x178], !P2 ;  /* 0x00005e0073007a0c */ /* 0x000fe40005721270 */
[----:B------:R-:W-:Y:S01]  /*9f6e0*/  IADD3 R2, R98, 0xdc, RZ ;  /* 0x000000dc62027810 */ /* 0x000fe20007ffe0ff */
[----:B------:R-:W-:Y:S01]  /*9f6f0*/  IMAD.WIDE R226, R0, 0x4, R220 ;  /* 0x0000000400e27825 */ /* 0x000fe200078e02dc */
[----:B------:R-:W-:-:S03]  /*9f700*/  ISETP.LT.AND P3, PT, R131, c[0x0][0x178], !P2 ;  /* 0x00005e0083007a0c */ /* 0x000fc60005761270 */
[----:B------:R-:W-:Y:S01]  /*9f710*/  ISETP.LT.AND P2, PT, R167, c[0x0][0x178], !P2 ;  /* 0x00005e00a7007a0c */ /* 0x000fe20005741270 */
[----:B------:R-:W-:Y:S01]  /*9f720*/  ISETP.GE.AND P0, PT, R2, c[0x0][0x17c], PT ;  /* 0x00005f0002007a0c */ /* 0x000fe20003f06270 */
[----:B------:R-:W3:Y:S01]  /*9f730*/  LDL.LU R250, [R1+0x1e38] ;  /* 0x001e380001fa7983 */ /* 0x000ee20000300800 */
[----:B------:R-:W-:-:S03]  /*9f740*/  IMAD.WIDE R2, R0, 0x4, R218 ;  /* 0x0000000400027825 */ /* 0x000fc600078e02da */
[----:B------:R1:W-:Y:S02]  /*9f750*/  @P5 STG.E [R226.64], R230 ;  /* 0x000000e6e2005986 */ /* 0x0003e4000c101904 */
[----:B------:R1:W-:Y:S02]  /*9f760*/  @P6 STG.E [R2.64], R237 ;  /* 0x000000ed02006986 */ /* 0x0003e4000c101904 */
[----:B------:R-:W-:Y:S01]  /*9f770*/  IMAD.WIDE R224, R0, 0x4, R8 ;  /* 0x0000000400e07825 */ /* 0x000fe200078e0208 */
[----:B------:R-:W-:-:S03]  /*9f780*/  ISETP.LT.AND P4, PT, R178, c[0x0][0x178], !P0 ;  /* 0x00005e00b2007a0c */ /* 0x000fc60004781270 */
[C---:B-1----:R-:W-:Y:S01]  /*9f790*/  IMAD.WIDE R226, R0.reuse, 0x4, R10 ;  /* 0x0000000400e27825 */ /* 0x042fe200078e020a */
[----:B------:R-:W3:Y:S03]  /*9f7a0*/  LDL.LU R230, [R1+0x1df8] ;  /* 0x001df80001e67983 */ /* 0x000ee60000300800 */
[----:B------:R-:W3:Y:S02]  /*9f7b0*/  LDL.LU R237, [R1+0x1b98] ;  /* 0x001b980001ed7983 */ /* 0x000ee40000300800 */
[C---:B------:R-:W-:Y:S01]  /*9f7c0*/  IMAD.WIDE R2, R0.reuse, 0x4, R6 ;  /* 0x0000000400027825 */ /* 0x040fe200078e0206 */
[----:B------:R1:W-:Y:S01]  /*9f7d0*/  @P1 STG.E [R226.64], R249 ;  /* 0x000000f9e2001986 */ /* 0x0003e2000c101904 */
[----:B------:R-:W-:Y:S02]  /*9f7e0*/  ISETP.LT.AND P1, PT, R203, c[0x0][0x178], !P0 ;  /* 0x00005e00cb007a0c */ /* 0x000fe40004721270 */
[----:B------:R-:W-:Y:S01]  /*9f7f0*/  IADD3 R0, R0, c[0x0][0x198], RZ ;  /* 0x0000660000007a10 */ /* 0x000fe20007ffe0ff */
[----:B------:R-:W-:Y:S01]  /*9f800*/  @P3 STG.E [R224.64], R240 ;  /* 0x000000f0e0003986 */ /* 0x000fe2000c101904 */
[----:B-1----:R-:W3:Y:S01]  /*9f810*/  LDL.LU R249, [R1+0x1818] ;  /* 0x0018180001f97983 */ /* 0x002ee20000300800 */
[----:B------:R-:W3:Y:S02]  /*9f820*/  LDL.LU R238, [R1+0x1558] ;  /* 0x0015580001ee7983 */ /* 0x000ee40000300800 */
[C---:B------:R-:W-:Y:S01]  /*9f830*/  IMAD.WIDE R226, R0.reuse, 0x4, R222 ;  /* 0x0000000400e27825 */ /* 0x040fe200078e02de */
[----:B----4-:R1:W-:Y:S04]  /*9f840*/  @P2 STG.E [R2.64], R248 ;  /* 0x000000f802002986 */ /* 0x0103e8000c101904 */
[----:B-1----:R-:W4:Y:S01]  /*9f850*/  LDL.LU R248, [R1+0x14d8] ;  /* 0x0014d80001f87983 */ /* 0x002f220000300800 */
[----:B------:R-:W-:-:S04]  /*9f860*/  IMAD.WIDE R2, R0, 0x4, R216 ;  /* 0x0000000400027825 */ /* 0x000fc800078e02d8 */
[----:B------:R-:W4:Y:S01]  /*9f870*/  LDL.LU R240, [R1+0x155c] ;  /* 0x00155c0001f07983 */ /* 0x000f220000300800 */
[----:B--2---:R1:W-:Y:S04]  /*9f880*/  @P4 STG.E [R2.64], R236 ;  /* 0x000000ec02004986 */ /* 0x0043e8000c101904 */
[----:B---3--:R2:W-:Y:S04]  /*9f890*/  @P1 STG.E [R226.64], R242 ;  /* 0x000000f2e2001986 */ /* 0x0085e8000c101904 */
[----:B-1----:R-:W3:Y:S04]  /*9f8a0*/  LDL.LU R236, [R1+0x1edc] ;  /* 0x001edc0001ec7983 */ /* 0x002ee80000300800 */
[----:B--2---:R-:W2:Y:S01]  /*9f8b0*/  LDL.LU R242, [R1+0x1e5c] ;  /* 0x001e5c0001f27983 */ /* 0x004ea20000300800 */
[----:B------:R-:W-:-:S02]  /*9f8c0*/  ISETP.LT.AND P6, PT, R99, c[0x0][0x178], !P0 ;  /* 0x00005e0063007a0c */ /* 0x000fc400047c1270 */
[----:B------:R-:W-:Y:S02]  /*9f8d0*/  ISETP.LT.AND P5, PT, R179, c[0x0][0x178], !P0 ;  /* 0x00005e00b3007a0c */ /* 0x000fe400047a1270 */
[----:B------:R-:W-:Y:S02]  /*9f8e0*/  ISETP.LT.AND P3, PT, R147, c[0x0][0x178], !P0 ;  /* 0x00005e0093007a0c */ /* 0x000fe40004761270 */
[----:B------:R-:W-:Y:S01]  /*9f8f0*/  IADD3 R224, R98, 0xdd, RZ ;  /* 0x000000dd62e07810 */ /* 0x000fe20007ffe0ff */
[----:B------:R-:W-:Y:S01]  /*9f900*/  IMAD.WIDE R2, R0, 0x4, R4 ;  /* 0x0000000400027825 */ /* 0x000fe200078e0204 */
[----:B------:R-:W-:Y:S02]  /*9f910*/  ISETP.LT.AND P2, PT, R115, c[0x0][0x178], !P0 ;  /* 0x00005e0073007a0c */ /* 0x000fe40004741270 */
[----:B------:R-:W-:Y:S02]  /*9f920*/  ISETP.LT.AND P1, PT, R131, c[0x0][0x178], !P0 ;  /* 0x00005e0083007a0c */ /* 0x000fe40004721270 */
[----:B------:R-:W-:Y:S01]  /*9f930*/  ISETP.GE.AND P4, PT, R224, c[0x0][0x17c], PT ;  /* 0x00005f00e0007a0c */ /* 0x000fe20003f86270 */
[----:B------:R-:W-:Y:S01]  /*9f940*/  IMAD.WIDE R224, R0, 0x4, R220 ;  /* 0x0000000400e07825 */ /* 0x000fe200078e02dc */
[----:B------:R-:W-:-:S03]  /*9f950*/  ISETP.LT.AND P0, PT, R167, c[0x0][0x178], !P0 ;  /* 0x00005e00a7007a0c */ /* 0x000fc60004701270 */
[----:B------:R-:W-:Y:S01]  /*9f960*/  IMAD.WIDE R226, R0, 0x4, R218 ;  /* 0x0000000400e27825 */ /* 0x000fe200078e02da */
[----:B------:R1:W-:Y:S03]  /*9f970*/  @P6 STG.E [R2.64], R250 ;  /* 0x000000fa02006986 */ /* 0x0003e6000c101904 */
[----:B------:R1:W-:Y:S01]  /*9f980*/  @P5 STG.E [R224.64], R230 ;  /* 0x000000e6e0005986 */ /* 0x0003e2000c101904 */
[----:B------:R-:W-:Y:S01]  /*9f990*/  ISETP.LT.AND P6, PT, R178, c[0x0][0x178], !P4 ;  /* 0x00005e00b2007a0c */ /* 0x000fe200067c1270 */
[----:B------:R1:W-:Y:S04]  /*9f9a0*/  @P3 STG.E [R226.64], R237 ;  /* 0x000000ede2003986 */ /* 0x0003e8000c101904 */
[----:B-1----:R-:W2:Y:S01]  /*9f9b0*/  LDL.LU R250, [R1+0x1e3c] ;  /* 0x001e3c0001fa7983 */ /* 0x002ea20000300800 */
[----:B------:R-:W-:-:S04]  /*9f9c0*/  IMAD.WIDE R2, R0, 0x4, R10 ;  /* 0x0000000400027825 */ /* 0x000fc800078e020a */
[----:B------:R-:W2:Y:S01]  /*9f9d0*/  LDL.LU R230, [R1+0x1dfc] ;  /* 0x001dfc0001e67983 */ /* 0x000ea20000300800 */
[----:B------:R-:W-:Y:S01]  /*9f9e0*/  ISETP.LT.AND P3, PT, R203, c[0x0][0x178], !P4 ;  /* 0x00005e00cb007a0c */ /* 0x000fe20006761270 */
[----:B------:R-:W-:-:S04]  /*9f9f0*/  IMAD.WIDE R226, R0, 0x4, R8 ;  /* 0x0000000400e27825 */ /* 0x000fc800078e0208 */
[C---:B------:R-:W-:Y:S01]  /*9fa00*/  IMAD.WIDE R228, R0.reuse, 0x4, R6 ;  /* 0x0000000400e47825 */ /* 0x040fe200078e0206 */
[----:B------:R-:W2:Y:S04]  /*9fa10*/  LDL.LU R237, [R1+0x1b9c] ;  /* 0x001b9c0001ed7983 */ /* 0x000ea80000300800 */
[----:B------:R1:W-:Y:S01]  /*9fa20*/  @P2 STG.E [R2.64], R249 ;  /* 0x000000f902002986 */ /* 0x0003e2000c101904 */
[----:B------:R1:W-:Y:S02]  /*9fa30*/  @P1 STG.E [R226.64], R238 ;  /* 0x000000eee2001986 */ /* 0x0003e4000c101904 */
[----:B-1----:R-:W-:Y:S01]  /*9fa40*/  IADD3 R2, R0, c[0x0][0x198], RZ ;  /* 0x0000660000027a10 */ /* 0x002fe20007ffe0ff */
[----:B------:R-:W2:Y:S04]  /*9fa50*/  LDL.LU R249, [R1+0x181c] ;  /* 0x00181c0001f97983 */ /* 0x000ea80000300800 */
[----:B------:R-:W-:-:S04]  /*9fa60*/  IMAD.WIDE R224, R2, 0x4, R216 ;  /* 0x0000000402e07825 */ /* 0x000fc800078e02d8 */
[----:B------:R-:W-:Y:S01]  /*9fa70*/  IMAD.WIDE R226, R2, 0x4, R222 ;  /* 0x0000000402e27825 */ /* 0x000fe200078e02de */
[----:B----4-:R1:W-:Y:S04]  /*9fa80*/  @P0 STG.E [R228.64], R248 ;  /* 0x000000f8e4000986 */ /* 0x0103e8000c101904 */
[----:B-1----:R-:W4:Y:S04]  /*9fa90*/  LDL.LU R248, [R1+0x14dc] ;  /* 0x0014dc0001f87983 */ /* 0x002f280000300800 */
[----:B---3--:R1:W-:Y:S04]  /*9faa0*/  @P6 STG.E [R224.64], R236 ;  /* 0x000000ece0006986 */ /* 0x0083e8000c101904 */
[----:B--2---:R2:W-:Y:S04]  /*9fab0*/  @P3 STG.E [R226.64], R242 ;  /* 0x000000f2e2003986 */ /* 0x0045e8000c101904 */
[----:B-1----:R-:W3:Y:S04]  /*9fac0*/  LDL.LU R236, [R1+0x1f28] ;  /* 0x001f280001ec7983 */ /* 0x002ee80000300800 */
[----:B--2---:R-:W2:Y:S01]  /*9fad0*/  LDL.LU R242, [R1+0x1f18] ;  /* 0x001f180001f27983 */ /* 0x004ea20000300800 */
[----:B------:R-:W-:-:S02]  /*9fae0*/  ISETP.LT.AND P5, PT, R99, c[0x0][0x178], !P4 ;  /* 0x00005e0063007a0c */ /* 0x000fc400067a1270 */
[----:B------:R-:W-:Y:S01]  /*9faf0*/  ISETP.LT.AND P2, PT, R179, c[0x0][0x178], !P4 ;  /* 0x00005e00b3007a0c */ /* 0x000fe20006741270 */
[----:B------:R-:W-:Y:S01]  /*9fb00*/  IMAD.WIDE R224, R2, 0x4, R4 ;  /* 0x0000000402e07825 */ /* 0x000fe200078e0204 */
[----:B------:R-:W-:Y:S02]  /*9fb10*/  ISETP.LT.AND P0, PT, R147, c[0x0][0x178], !P4 ;  /* 0x00005e0093007a0c */ /* 0x000fe40006701270 */
[----:B------:R-:W-:Y:S02]  /*9fb20*/  ISETP.LT.AND P6, PT, R115, c[0x0][0x178], !P4 ;  /* 0x00005e0073007a0c */ /* 0x000fe400067c1270 */
[----:B------:R-:W-:Y:S01]  /*9fb30*/  IADD3 R3, R98, 0xde, RZ ;  /* 0x000000de62037810 */ /* 0x000fe20007ffe0ff */
[C---:B------:R-:W-:Y:S01]  /*9fb40*/  IMAD.WIDE R228, R2.reuse, 0x4, R220 ;  /* 0x0000000402e47825 */ /* 0x040fe200078e02dc */
[----:B------:R-:W-:Y:S01]  /*9fb50*/  ISETP.LT.AND P3, PT, R131, c[0x0][0x178], !P4 ;  /* 0x00005e0083007a0c */ /* 0x000fe20006761270 */
[----:B------:R-:W2:Y:S01]  /*9fb60*/  LDL.LU R244, [R1+0x1ef8] ;  /* 0x001ef80001f47983 */ /* 0x000ea20000300800 */
[----:B------:R-:W-:Y:S01]  /*9fb70*/  ISETP.GE.AND P1, PT, R3, c[0x0][0x17c], PT ;  /* 0x00005f0003007a0c */ /* 0x000fe20003f26270 */
[----:B------:R-:W-:-:S04]  /*9fb80*/  IMAD.WIDE R226, R2, 0x4, R10 ;  /* 0x0000000402e27825 */ /* 0x000fc800078e020a */
[----:B------:R-:W2:Y:S01]  /*9fb90*/  LDL.LU R239, [R1+0x1ec8] ;  /* 0x001ec80001ef7983 */ /* 0x000ea20000300800 */
[----:B------:R-:W-:Y:S01]  /*9fba0*/  IADD3 R0, R2, c[0x0][0x198], RZ ;  /* 0x0000660002007a10 */ /* 0x000fe20007ffe0ff */
[----:B------:R1:W-:Y:S01]  /*9fbb0*/  @P5 STG.E [R224.64], R250 ;  /* 0x000000fae0005986 */ /* 0x0003e2000c101904 */
[----:B------:R-:W-:Y:S01]  /*9fbc0*/  ISETP.LT.AND P5, PT, R167, c[0x0][0x178], !P4 ;  /* 0x00005e00a7007a0c */ /* 0x000fe200067a1270 */
[----:B------:R1:W-:Y:S01]  /*9fbd0*/  @P2 STG.E [R228.64], R230 ;  /* 0x000000e6e4002986 */ /* 0x0003e2000c101904 */
[----:B------:R-:W-:Y:S01]  /*9fbe0*/  ISETP.LT.AND P4, PT, R178, c[0x0][0x178], !P1 ;  /* 0x00005e00b2007a0c */ /* 0x000fe20004f81270 */
[----:B------:R-:W2:Y:S01]  /*9fbf0*/  LDL.LU R251, [R1+0x1e48] ;  /* 0x001e480001fb7983 */ /* 0x000ea20000300800 */
[----:B------:R-:W-:Y:S01]  /*9fc00*/  ISETP.LT.AND P2, PT, R203, c[0x0][0x178], !P1 ;  /* 0x00005e00cb007a0c */ /* 0x000fe20004f41270 */
[----:B------:R-:W2:Y:S02]  /*9fc10*/  LDL.LU R231, [R1+0x1e28] ;  /* 0x001e280001e77983 */ /* 0x000ea40000300800 */
[----:B-1----:R-:W-:-:S04]  /*9fc20*/  IMAD.WIDE R224, R2, 0x4, R8 ;  /* 0x0000000402e07825 */ /* 0x002fc800078e0208 */
[----:B------:R-:W-:-:S04]  /*9fc30*/  IMAD.WIDE R228, R2, 0x4, R218 ;  /* 0x0000000402e47825 */ /* 0x000fc800078e02da */
[----:B------:R-:W-:Y:S01]  /*9fc40*/  IMAD.WIDE R2, R2, 0x4, R6 ;  /* 0x0000000402027825 */ /* 0x000fe200078e0206 */
[----:B------:R1:W-:Y:S03]  /*9fc50*/  @P0 STG.E [R228.64], R237 ;  /* 0x000000ede4000986 */ /* 0x0003e6000c101904 */
[----:B------:R1:W-:Y:S02]  /*9fc60*/  @P6 STG.E [R226.64], R249 ;  /* 0x000000f9e2006986 */ /* 0x0003e4000c101904 */
[----:B------:R1:W-:Y:S02]  /*9fc70*/  @P3 STG.E [R224.64], R240 ;  /* 0x000000f0e0003986 */ /* 0x0003e4000c101904 */
[----:B-1----:R-:W2:Y:S01]  /*9fc80*/  LDL.LU R237, [R1+0x1e18] ;  /* 0x001e180001ed7983 */ /* 0x002ea20000300800 */
[----:B------:R-:W-:-:S04]  /*9fc90*/  IMAD.WIDE R226, R0, 0x4, R222 ;  /* 0x0000000400e27825 */ /* 0x000fc800078e02de */
[----:B------:R-:W-:Y:S01]  /*9fca0*/  IMAD.WIDE R224, R0, 0x4, R216 ;  /* 0x0000000400e07825 */ /* 0x000fe200078e02d8 */
[----:B----4-:R1:W-:Y:S04]  /*9fcb0*/  @P5 STG.E [R2.64], R248 ;  /* 0x000000f802005986 */ /* 0x0103e8000c101904 */
[----:B-1----:R-:W4:Y:S01]  /*9fcc0*/  LDL.LU R248, [R1+0x1b88] ;  /* 0x001b880001f87983 */ /* 0x002f220000300800 */
[----:B------:R-:W4:Y:S02]  /*9fcd0*/  LDL.LU R238, [R1+0x1efc] ;  /* 0x001efc0001ee7983 */ /* 0x000f240000300800 */
[----:B------:R-:W4:Y:S02]  /*9fce0*/  LDL.LU R250, [R1+0x1ecc] ;  /* 0x001ecc0001fa7983 */ /* 0x000f240000300800 */
[----:B------:R-:W4:Y:S01]  /*9fcf0*/  LDL.LU R230, [R1+0x1e4c] ;  /* 0x001e4c0001e67983 */ /* 0x000f220000300800 */
[----:B------:R-:W4:Y:S01]  /*9fd00*/  LDL.LU R240, [R1+0x1e2c] ;  /* 0x001e2c0001f07983 */ /* 0x000f220000300800 */
[----:B------:R-:W4:Y:S03]  /*9fd10*/  LDL.LU R249, [R1+0x1f00] ;  /* 0x001f000001f97983 */ /* 0x000f260000300800 */
[----:B---3--:R1:W-:Y:S04]  /*9fd20*/  @P4 STG.E [R224.64], R236 ;  /* 0x000000ece0004986 */ /* 0x0083e8000c101904 */
[----:B--2---:R2:W-:Y:S04]  /*9fd30*/  @P2 STG.E [R226.64], R242 ;  /* 0x000000f2e2002986 */ /* 0x0045e8000c101904 */
[----:B-1----:R-:W3:Y:S04]  /*9fd40*/  LDL.LU R236, [R1+0x1f2c] ;  /* 0x001f2c0001ec7983 */ /* 0x002ee80000300800 */
[----:B--2---:R-:W2:Y:S01]  /*9fd50*/  LDL.LU R242, [R1+0x1f1c] ;  /* 0x001f1c0001f27983 */ /* 0x004ea20000300800 */
[----:B------:R-:W-:-:S02]  /*9fd60*/  ISETP.LT.AND P3, PT, R99, c[0x0][0x178], !P1 ;  /* 0x00005e0063007a0c */ /* 0x000fc40004f61270 */
[----:B------:R-:W-:Y:S02]  /*9fd70*/  ISETP.LT.AND P5, PT, R179, c[0x0][0x178], !P1 ;  /* 0x00005e00b3007a0c */ /* 0x000fe40004fa1270 */
[----:B------:R-:W-:Y:S02]  /*9fd80*/  ISETP.LT.AND P6, PT, R147, c[0x0][0x178], !P1 ;  /* 0x00005e0093007a0c */ /* 0x000fe40004fc1270 */
[----:B------:R-:W-:Y:S02]  /*9fd90*/  ISETP.LT.AND P2, PT, R115, c[0x0][0x178], !P1 ;  /* 0x00005e0073007a0c */ /* 0x000fe40004f41270 */
[----:B------:R-:W-:Y:S01]  /*9fda0*/  IADD3 R2, R98, 0xdf, RZ ;  /* 0x000000df62027810 */ /* 0x000fe20007ffe0ff */
[----:B------:R-:W-:Y:S01]  /*9fdb0*/  IMAD.WIDE R224, R0, 0x4, R4 ;  /* 0x0000000400e07825 */ /* 0x000fe200078e0204 */
[----:B------:R-:W-:-:S03]  /*9fdc0*/  ISETP.LT.AND P4, PT, R131, c[0x0][0x178], !P1 ;  /* 0x00005e0083007a0c */ /* 0x000fc60004f81270 */
[----:B------:R-:W-:Y:S01]  /*9fdd0*/  IMAD.WIDE R226, R0, 0x4, R220 ;  /* 0x0000000400e27825 */ /* 0x000fe200078e02dc */
[----:B------:R-:W-:Y:S02]  /*9fde0*/  ISETP.GE.AND P0, PT, R2, c[0x0][0x17c], PT ;  /* 0x00005f0002007a0c */ /* 0x000fe40003f06270 */
[----:B------:R-:W-:Y:S01]  /*9fdf0*/  ISETP.LT.AND P1, PT, R167, c[0x0][0x178], !P1 ;  /* 0x00005e00a7007a0c */ /* 0x000fe20004f21270 */
[----:B------:R-:W-:Y:S01]  /*9fe00*/  IMAD.WIDE R2, R0, 0x4, R218 ;  /* 0x0000000400027825 */ /* 0x000fe200078e02da */
[----:B------:R1:W-:Y:S03]  /*9fe10*/  @P3 STG.E [R224.64], R244 ;  /* 0x000000f4e0003986 */ /* 0x0003e6000c101904 */
[----:B------:R1:W-:Y:S02]  /*9fe20*/  @P5 STG.E [R226.64], R239 ;  /* 0x000000efe2005986 */ /* 0x0003e4000c101904 */
[----:B------:R1:W-:Y:S01]  /*9fe30*/  @P6 STG.E [R2.64], R251 ;  /* 0x000000fb02006986 */ /* 0x0003e2000c101904 */
[----:B------:R-:W-:-:S02]  /*9fe40*/  ISETP.LT.AND P3, PT, R178, c[0x0][0x178], !P0 ;  /* 0x00005e00b2007a0c */ /* 0x000fc40004761270 */
[C---:B------:R-:W-:Y:S01]  /*9fe50*/  IADD3 R228, R0.reuse, c[0x0][0x198], RZ ;  /* 0x0000660000e47a10 */ /* 0x040fe20007ffe0ff */
[----:B-1----:R-:W-:-:S04]  /*9fe60*/  IMAD.WIDE R224, R0, 0x4, R10 ;  /* 0x0000000400e07825 */ /* 0x002fc800078e020a */
[----:B------:R-:W-:-:S04]  /*9fe70*/  IMAD.WIDE R226, R0, 0x4, R8 ;  /* 0x0000000400e27825 */ /* 0x000fc800078e0208 */
[----:B------:R-:W-:Y:S01]  /*9fe80*/  IMAD.WIDE R2, R0, 0x4, R6 ;  /* 0x0000000400027825 */ /* 0x000fe200078e0206 */
[----:B------:R-:W-:Y:S01]  /*9fe90*/  @P2 STG.E [R224.64], R231 ;  /* 0x000000e7e0002986 */ /* 0x000fe2000c101904 */
[----:B------:R-:W-:Y:S02]  /*9fea0*/  ISETP.LT.AND P2, PT, R203, c[0x0][0x178], !P0 ;  /* 0x00005e00cb007a0c */ /* 0x000fe40004741270 */
[----:B------:R1:W-:Y:S02]  /*9feb0*/  @P4 STG.E [R226.64], R237 ;  /* 0x000000ede2004986 */ /* 0x0003e4000c101904 */
[C---:B-1----:R-:W-:Y:S01]  /*9fec0*/  IMAD.WIDE R226, R228.reuse, 0x4, R222 ;  /* 0x00000004e4e27825 */ /* 0x042fe200078e02de */
[----:B----4-:R1:W-:Y:S04]  /*9fed0*/  @P1 STG.E [R2.64], R248 ;  /* 0x000000f802001986 */ /* 0x0103e8000c101904 */
[----:B-1----:R-:W4:Y:S01]  /*9fee0*/  LDL.LU R248, [R1+0x1e1c] ;  /* 0x001e1c0001f87983 */ /* 0x002f220000300800 */
[----:B------:R-:W4:Y:S02]  /*9fef0*/  LDL.LU R237, [R1+0x1b8c] ;  /* 0x001b8c0001ed7983 */ /* 0x000f240000300800 */
[----:B------:R-:W-:-:S05]  /*9ff00*/  IMAD.WIDE R2, R228, 0x4, R216 ;  /* 0x00000004e4027825 */ /* 0x000fca00078e02d8 */
[----:B---3--:R1:W-:Y:S04]  /*9ff10*/  @P3 STG.E [R2.64], R236 ;  /* 0x000000ec02003986 */ /* 0x0083e8000c101904 */
[----:B--2---:R2:W-:Y:S04]  /*9ff20*/  @P2 STG.E [R226.64], R242 ;  /* 0x000000f2e2002986 */ /* 0x0045e8000c101904 */
[----:B-1----:R-:W3:Y:S04]  /*9ff30*/  LDL.LU R236, [R1+0x1d20] ;  /* 0x001d200001ec7983 */ /* 0x002ee80000300800 */
[----:B--2---:R-:W2:Y:S01]  /*9ff40*/  LDL.LU R242, [R1+0x13e0] ;  /* 0x0013e00001f27983 */ /* 0x004ea20000300800 */
[----:B------:R-:W-:-:S02]  /*9ff50*/  ISETP.LT.AND P6, PT, R99, c[0x0][0x178], !P0 ;  /* 0x00005e0063007a0c */ /* 0x000fc400047c1270 */
[----:B------:R-:W-:Y:S02]  /*9ff60*/  ISETP.LT.AND P5, PT, R179, c[0x0][0x178], !P0 ;  /* 0x00005e00b3007a0c */ /* 0x000fe400047a1270 */
[----:B------:R-:W-:Y:S02]  /*9ff70*/  ISETP.LT.AND P1, PT, R147, c[0x0][0x178], !P0 ;  /* 0x00005e0093007a0c */ /* 0x000fe40004721270 */
[----:B------:R-:W-:Y:S01]  /*9ff80*/  ISETP.LT.AND P4, PT, R115, c[0x0][0x178], !P0 ;  /* 0x00005e0073007a0c */ /* 0x000fe20004781270 */
[----:B------:R-:W-:Y:S01]  /*9ff90*/  IMAD.WIDE R2, R228, 0x4, R4 ;  /* 0x00000004e4027825 */ /* 0x000fe200078e0204 */
[----:B------:R-:W-:-:S03]  /*9ffa0*/  IADD3 R0, R98, 0xe0, RZ ;  /* 0x000000e062007810 */ /* 0x000fc60007ffe0ff */
[----:B------:R-:W-:-:S04]  /*9ffb0*/  IMAD.WIDE R224, R228, 0x4, R220 ;  /* 0x00000004e4e07825 */ /* 0x000fc800078e02dc */
[----:B------:R-:W-:Y:S01]  /*9ffc0*/  IMAD.WIDE R226, R228, 0x4, R218 ;  /* 0x00000004e4e27825 */ /* 0x000fe200078e02da */
[----:B------:R-:W-:Y:S02]  /*9ffd0*/  ISETP.GE.AND P3, PT, R0, c[0x0][0x17c], PT ;  /* 0x00005f0000007a0c */ /* 0x000fe40003f66270 */
[----:B------:R-:W-:Y:S01]  /*9ffe0*/  ISETP.LT.AND P2, PT, R131, c[0x0][0x178], !P0 ;  /* 0x00005e0083007a0c */ /* 0x000fe20004741270 */
[----:B------:R1:W-:Y:S01]  /*9fff0*/  @P6 STG.E [R2.64], R238 ;  /* 0x000000ee02006986 */ /* 0x0003e2000c101904 */
[----:B------:R-:W-:Y:S01]  /*a0000*/  ISETP.LT.AND P0, PT, R167, c[0x0][0x178], !P0 ;  /* 0x00005e00a7007a0c */ /* 0x000fe20004701270 */
[----:B------:R1:W-:Y:S01]  /*a0010*/  @P5 STG.E [R224.64], R250 ;  /* 0x000000fae0005986 */ /* 0x0003e2000c101904 */
[----:B------:R-:W-:Y:S01]  /*a0020*/  ISETP.LT.AND P6, PT, R178, c[0x0][0x178], !P3 ;  /* 0x00005e00b2007a0c */ /* 0x000fe20005fc1270 */
[----:B------:R1:W-:Y:S01]  /*a0030*/  @P1 STG.E [R226.64], R230 ;  /* 0x000000e6e2001986 */ /* 0x0003e2000c101904 */
[C---:B------:R-:W-:Y:S01]  /*a0040*/  IADD3 R0, R228.reuse, c[0x0][0x198], RZ ;  /* 0x00006600e4007a10 */ /* 0x040fe20007ffe0ff */
[----:B-1----:R-:W-:-:S04]  /*a0050*/  IMAD.WIDE R2, R228, 0x4, R10 ;  /* 0x00000004e4027825 */ /* 0x002fc800078e020a */
[C---:B------:R-:W-:Y:S01]  /*a0060*/  IMAD.WIDE R224, R228.reuse, 0x4, R8 ;  /* 0x00000004e4e07825 */ /* 0x040fe200078e0208 */
[----:B------:R1:W-:Y:S01]  /*a0070*/  @P4 STG.E [R2.64], R240 ;  /* 0x000000f002004986 */ /* 0x0003e2000c101904 */
[----:B------:R-:W-:Y:S02]  /*a0080*/  ISETP.LT.AND P4, PT, R203, c[0x0][0x178], !P3 ;  /* 0x00005e00cb007a0c */ /* 0x000fe40005f81270 */
[----:B------:R-:W-:Y:S01]  /*a0090*/  ISETP.LT.AND P5, PT, R99, c[0x0][0x178], !P3 ;  /* 0x00005e0063007a0c */ /* 0x000fe20005fa1270 */
[----:B------:R-:W-:Y:S01]  /*a00a0*/  IMAD.WIDE R226, R228, 0x4, R6 ;  /* 0x00000004e4e27825 */ /* 0x000fe200078e0206 */
[----:B-1----:R-:W2:Y:S03]  /*a00b0*/  LDL.LU R240, [R1+0x1f04] ;  /* 0x001f040001f07983 */ /* 0x002ea60000300800 */
[C---:B------:R-:W-:Y:S01]  /*a00c0*/  IMAD.WIDE R2, R0.reuse, 0x4, R216 ;  /* 0x0000000400027825 */ /* 0x040fe200078e02d8 */
[----:B----4-:R1:W-:Y:S03]  /*a00d0*/  @P2 STG.E [R224.64], R248 ;  /* 0x000000f8e0002986 */ /* 0x0103e6000c101904 */
[----:B------:R-:W-:Y:S01]  /*a00e0*/  @P0 STG.E [R226.64], R237 ;  /* 0x000000ede2000986 */ /* 0x000fe2000c101904 */
[----:B------:R4:W-:Y:S01]  /*a00f0*/  @P6 STG.E [R2.64], R249 ;  /* 0x000000f902006986 */ /* 0x0009e2000c101904 */
[----:B-1----:R-:W-:-:S04]  /*a0100*/  IMAD.WIDE R224, R0, 0x4, R222 ;  /* 0x0000000400e07825 */ /* 0x002fc800078e02de */
[----:B----4-:R-:W-:Y:S01]  /*a0110*/  IMAD.WIDE R2, R0, 0x4, R4 ;  /* 0x0000000400027825 */ /* 0x010fe200078e0204 */
[----:B------:R-:W4:Y:S04]  /*a0120*/  LDL.LU R248, [R1+0x1d24] ;  /* 0x001d240001f87983 */ /* 0x000f280000300800 */
[----:B---3--:R-:W-:Y:S04]  /*a0130*/  @P4 STG.E [R224.64], R236 ;  /* 0x000000ece0004986 */ /* 0x008fe8000c101904 */
[----:B--2---:R1:W-:Y:S04]  /*a0140*/  @P5 STG.E [R2.64], R242 ;  /* 0x000000f202005986 */ /* 0x0043e8000c101904 */
[----:B-1----:R-:W2:Y:S01]  /*a0150*/  LDL.LU R242, [R1+0x13e4] ;  /* 0x0013e40001f27983 */ /* 0x002ea20000300800 */
[----:B------:R-:W-:Y:S01]  /*a0160*/  ISETP.LT.AND P1, PT, R179, c[0x0][0x178], !P3 ;  /* 0x00005e00b3007a0c */ /* 0x000fe20005f21270 */
[----:B------:R-:W3:Y:S01]  /*a0170*/  LDL.LU R237, [R1+0x1ee0] ;  /* 0x001ee00001ed7983 */ /* 0x000ee20000300800 */
[----:B------:R-:W-:-:S02]  /*a0180*/  IADD3 R229, R98, 0xe1, RZ ;  /* 0x000000e162e57810 */ /* 0x000fc40007ffe0ff */
[----:B------:R-:W-:Y:S01]  /*a0190*/  ISETP.LT.AND P0, PT, R147, c[0x0][0x178], !P3 ;  /* 0x00005e0093007a0c */ /* 0x000fe20005f01270 */
[----:B------:R-:W3:Y:S01]  /*a01a0*/  LDL.LU R249, [R1+0x19d0] ;  /* 0x0019d00001f97983 */ /* 0x000ee20000300800 */
[----:B------:R-:W-:Y:S02]  /*a01b0*/  ISETP.LT.AND P6, PT, R115, c[0x0][0x178], !P3 ;  /* 0x00005e0073007a0c */ /* 0x000fe40005fc1270 */
[----:B------:R-:W-:Y:S01]  /*a01c0*/  ISETP.GE.AND P2, PT, R229, c[0x0][0x17c], PT ;  /* 0x00005f00e5007a0c */ /* 0x000fe20003f46270 */
[----:B------:R-:W-:Y:S01]  /*a01d0*/  IMAD.WIDE R226, R0, 0x4, R220 ;  /* 0x0000000400e27825 */ /* 0x000fe200078e02dc */
[----:B------:R-:W-:Y:S02]  /*a01e0*/  ISETP.LT.AND P4, PT, R131, c[0x0][0x178], !P3 ;  /* 0x00005e0083007a0c */ /* 0x000fe40005f81270 */
[----:B------:R-:W-:Y:S01]  /*a01f0*/  ISETP.LT.AND P5, PT, R167, c[0x0][0x178], !P3 ;  /* 0x00005e00a7007a0c */ /* 0x000fe20005fa1270 */
[----:B------:R-:W-:Y:S02]  /*a0200*/  ISETP.LT.AND P3, PT, R178, c[0x0][0x178], !P2 ;  /* 0x00005e00b2007a0c */ /* 0x000fe40005761270 */
[----:B------:R-:W-:-:S04]  /*a0210*/  IMAD.WIDE R2, R0, 0x4, R218 ;  /* 0x0000000400027825 */ /* 0x000fc800078e02da */
[C---:B------:R-:W-:Y:S01]  /*a0220*/  IMAD.WIDE R224, R0.reuse, 0x4, R10 ;  /* 0x0000000400e07825 */ /* 0x040fe200078e020a */
[----:B------:R1:W-:Y:S03]  /*a0230*/  @P1 STG.E [R226.64], R28 ;  /* 0x0000001ce2001986 */ /* 0x0003e6000c101904 */
[----:B------:R1:W-:Y:S01]  /*a0240*/  @P0 STG.E [R2.64], R44 ;  /* 0x0000002c02000986 */ /* 0x0003e2000c101904 */
[----:B------:R-:W3:Y:S04]  /*a0250*/  LDL.LU R236, [R1+0x1ee4] ;  /* 0x001ee40001ec7983 */ /* 0x000ee80000300800 */
[----:B------:R1:W-:Y:S02]  /*a0260*/  @P6 STG.E [R224.64], R60 ;  /* 0x0000003ce0006986 */ /* 0x0003e4000c101904 */
[C---:B-1----:R-:W-:Y:S01]  /*a0270*/  IADD3 R28, R0.reuse, c[0x0][0x198], RZ ;  /* 0x00006600001c7a10 */ /* 0x042fe20007ffe0ff */
[----:B------:R-:W-:-:S04]  /*a0280*/  IMAD.WIDE R226, R0, 0x4, R8 ;  /* 0x0000000400e27825 */ /* 0x000fc800078e0208 */
[----:B------:R-:W-:-:S04]  /*a0290*/  IMAD.WIDE R2, R0, 0x4, R6 ;  /* 0x0000000400027825 */ /* 0x000fc800078e0206 */
[C---:B------:R-:W-:Y:S01]  /*a02a0*/  IMAD.WIDE R224, R28.reuse, 0x4, R216 ;  /* 0x000000041ce07825 */ /* 0x040fe200078e02d8 */
[----:B------:R-:W-:Y:S03]  /*a02b0*/  @P4 STG.E [R226.64], R76 ;  /* 0x0000004ce2004986 */ /* 0x000fe6000c101904 */
[----:B------:R-:W-:Y:S02]  /*a02c0*/  @P5 STG.E [R2.64], R92 ;  /* 0x0000005c02005986 */ /* 0x000fe4000c101904 */
[----:B------:R1:W-:Y:S01]  /*a02d0*/  @P3 STG.E [R224.64], R240 ;  /* 0x000000f0e0003986 */ /* 0x0003e2000c101904 */
[----:B------:R-:W-:Y:S02]  /*a02e0*/  ISETP.LT.AND P1, PT, R203, c[0x0][0x178], !P2 ;  /* 0x00005e00cb007a0c */ /* 0x000fe40005721270 */
[----:B------:R-:W-:Y:S01]  /*a02f0*/  ISETP.LT.AND P4, PT, R99, c[0x0][0x178], !P2 ;  /* 0x00005e0063007a0c */ /* 0x000fe20005781270 */
[----:B-1----:R-:W3:Y:S01]  /*a0300*/  LDL.LU R240, [R1+0x19d4] ;  /* 0x0019d40001f07983 */ /* 0x002ee20000300800 */
[----:B------:R-:W-:-:S04]  /*a0310*/  IMAD.WIDE R226, R28, 0x4, R222 ;  /* 0x000000041ce27825 */ /* 0x000fc800078e02de */
[----:B------:R-:W-:-:S05]  /*a0320*/  IMAD.WIDE R2, R28, 0x4, R4 ;  /* 0x000000041c027825 */ /* 0x000fca00078e0204 */
[----:B----4-:R1:W-:Y:S04]  /*a0330*/  @P1 STG.E [R226.64], R248 ;  /* 0x000000f8e2001986 */ /* 0x0103e8000c101904 */
[----:B-1----:R-:W4:Y:S04]  /*a0340*/  LDL.LU R248, [R1+0x1eb0] ;  /* 0x001eb00001f87983 */ /* 0x002f280000300800 */
[----:B--2---:R1:W-:Y:S04]  /*a0350*/  @P4 STG.E [R2.64], R242 ;  /* 0x000000f202004986 */ /* 0x0043e8000c101904 */
[----:B-1----:R-:W2:Y:S01]  /*a0360*/  LDL.LU R242, [R1+0x1740] ;  /* 0x0017400001f27983 */ /* 0x002ea20000300800 */
[----:B------:R-:W-:-:S02]  /*a0370*/  ISETP.LT.AND P5, PT, R179, c[0x0][0x178], !P2 ;  /* 0x00005e00b3007a0c */ /* 0x000fc400057a1270 */
        /* <DEDUP_REMOVED lines=9> */
[----:B------:R-:W-:Y:S01]  /*a0410*/  ISETP.LT.AND P4, PT, R178, c[0x0][0x178], !P0 ;  /* 0x00005e00b2007a0c */ /* 0x000fe20004781270 */
[----:B------:R1:W-:Y:S02]  /*a0420*/  @P5 STG.E [R224.64], R29 ;  /* 0x0000001de0005986 */ /* 0x0003e4000c101904 */
[----:B------:R1:W-:Y:S02]  /*a0430*/  @P6 STG.E [R226.64], R45 ;  /* 0x0000002de2006986 */ /* 0x0003e4000c101904 */
[----:B------:R1:W-:Y:S01]  /*a0440*/  @P1 STG.E [R2.64], R61 ;  /* 0x0000003d02001986 */ /* 0x0003e2000c101904 */
[----:B------:R-:W-:-:S02]  /*a0450*/  IADD3 R0, R28, c[0x0][0x198], RZ ;  /* 0x000066001c007a10 */ /* 0x000fc40007ffe0ff */
[----:B------:R-:W-:Y:S02]  /*a0460*/  ISETP.LT.AND P1, PT, R203, c[0x0][0x178], !P0 ;  /* 0x00005e00cb007a0c */ /* 0x000fe40004721270 */
[----:B------:R-:W-:Y:S02]  /*a0470*/  ISETP.LT.AND P6, PT, R99, c[0x0][0x178], !P0 ;  /* 0x00005e0063007a0c */ /* 0x000fe400047c1270 */
[----:B------:R-:W-:Y:S01]  /*a0480*/  ISETP.LT.AND P5, PT, R179, c[0x0][0x178], !P0 ;  /* 0x00005e00b3007a0c */ /* 0x000fe200047a1270 */
[----:B-1----:R-:W-:-:S04]  /*a0490*/  IMAD.WIDE R224, R28, 0x4, R8 ;  /* 0x000000041ce07825 */ /* 0x002fc800078e0208 */
[----:B------:R-:W-:-:S04]  /*a04a0*/  IMAD.WIDE R44, R28, 0x4, R6 ;  /* 0x000000041c2c7825 */ /* 0x000fc800078e0206 */
[----:B------:R-:W-:Y:S01]  /*a04b0*/  IMAD.WIDE R2, R0, 0x4, R216 ;  /* 0x0000000400027825 */ /* 0x000fe200078e02d8 */
[----:B------:R-:W-:Y:S01]  /*a04c0*/  IADD3 R28, R98, 0xe3, RZ ;  /* 0x000000e3621c7810 */ /* 0x000fe20007ffe0ff */
[----:B------:R-:W-:Y:S02]  /*a04d0*/  @P3 STG.E [R224.64], R77 ;  /* 0x0000004de0003986 */ /* 0x000fe4000c101904 */
[----:B------:R1:W-:Y:S01]  /*a04e0*/  @P2 STG.E [R44.64], R93 ;  /* 0x0000005d2c002986 */ /* 0x0003e2000c101904 */
[----:B------:R-:W-:Y:S02]  /*a04f0*/  ISETP.LT.AND P3, PT, R147, c[0x0][0x178], !P0 ;  /* 0x00005e0093007a0c */ /* 0x000fe40004761270 */
[----:B------:R-:W-:Y:S01]  /*a0500*/  ISETP.LT.AND P2, PT, R115, c[0x0][0x178], !P0 ;  /* 0x00005e0073007a0c */ /* 0x000fe20004741270 */
[----:B---3--:R3:W-:Y:S01]  /*a0510*/  @P4 STG.E [R2.64], R237 ;  /* 0x000000ed02004986 */ /* 0x0087e2000c101904 */
[----:B------:R-:W-:Y:S01]  /*a0520*/  ISETP.GE.AND P4, PT, R28, c[0x0][0x17c], PT ;  /* 0x00005f001c007a0c */ /* 0x000fe20003f86270 */
[----:B------:R-:W-:-:S04]  /*a0530*/  IMAD.WIDE R28, R0, 0x4, R220 ;  /* 0x00000004001c7825 */ /* 0x000fc800078e02dc */
[----:B-1----:R-:W-:-:S04]  /*a0540*/  IMAD.WIDE R44, R0, 0x4, R222 ;  /* 0x00000004002c7825 */ /* 0x002fc800078e02de */
[----:B---3--:R-:W-:Y:S01]  /*a0550*/  IMAD.WIDE R2, R0, 0x4, R4 ;  /* 0x0000000400027825 */ /* 0x008fe200078e0204 */
[----:B------:R1:W-:Y:S01]  /*a0560*/  @P1 STG.E [R44.64], R249 ;  /* 0x000000f92c001986 */ /* 0x0003e2000c101904 */
[----:B------:R-:W-:-:S03]  /*a0570*/  ISETP.LT.AND P1, PT, R131, c[0x0][0x178], !P0 ;  /* 0x00005e0083007a0c */ /* 0x000fc60004721270 */
[----:B------:R3:W-:Y:S01]  /*a0580*/  @P6 STG.E [R2.64], R212 ;  /* 0x000000d402006986 */ /* 0x0007e2000c101904 */
[----:B------:R-:W-:Y:S02]  /*a0590*/  ISETP.LT.AND P0, PT, R167, c[0x0][0x178], !P0 ;  /* 0x00005e00a7007a0c */ /* 0x000fe40004701270 */
[----:B------:R-:W-:Y:S01]  /*a05a0*/  ISETP.LT.AND P6, PT, R178, c[0x0][0x178], !P4 ;  /* 0x00005e00b2007a0c */ /* 0x000fe200067c1270 */
[----:B------:R3:W-:Y:S01]  /*a05b0*/  @P5 STG.E [R28.64], R24 ;  /* 0x000000181c005986 */ /* 0x0007e2000c101904 */
[----:B-1----:R-:W-:-:S04]  /*a05c0*/  IMAD.WIDE R44, R0, 0x4, R218 ;  /* 0x00000004002c7825 */ /* 0x002fc800078e02da */
[C---:B---3--:R-:W-:Y:S01]  /*a05d0*/  IMAD.WIDE R2, R0.reuse, 0x4, R10 ;  /* 0x0000000400027825 */ /* 0x048fe200078e020a */
[----:B------:R-:W-:Y:S02]  /*a05e0*/  ISETP.LT.AND P5, PT, R99, c[0x0][0x178], !P4 ;  /* 0x00005e0063007a0c */ /* 0x000fe400067a1270 */
[----:B------:R-:W-:Y:S01]  /*a05f0*/  IADD3 R24, R0, c[0x0][0x198], RZ ;  /* 0x0000660000187a10 */ /* 0x000fe20007ffe0ff */
[----:B------:R1:W-:Y:S01]  /*a0600*/  @P3 STG.E [R44.64], R40 ;  /* 0x000000282c003986 */ /* 0x0003e2000c101904 */
[----:B------:R3:W-:Y:S01]  /*a0610*/  @P2 STG.E [R2.64], R56 ;  /* 0x0000003802002986 */ /* 0x0007e2000c101904 */
[----:B------:R-:W-:Y:S02]  /*a0620*/  ISETP.LT.AND P3, PT, R203, c[0x0][0x178], !P4 ;  /* 0x00005e00cb007a0c */ /* 0x000fe40006761270 */
[----:B------:R-:W-:Y:S01]  /*a0630*/  ISETP.LT.AND P2, PT, R179, c[0x0][0x178], !P4 ;  /* 0x00005e00b3007a0c */ /* 0x000fe20006741270 */
[----:B------:R-:W-:-:S04]  /*a0640*/  IMAD.WIDE R28, R24, 0x4, R216 ;  /* 0x00000004181c7825 */ /* 0x000fc800078e02d8 */
[----:B-1----:R-:W-:-:S04]  /*a0650*/  IMAD.WIDE R44, R0, 0x4, R6 ;  /* 0x00000004002c7825 */ /* 0x002fc800078e0206 */
[----:B---3--:R-:W-:Y:S01]  /*a0660*/  IMAD.WIDE R2, R0, 0x4, R8 ;  /* 0x0000000400027825 */ /* 0x008fe200078e0208 */
[----:B------:R-:W-:-:S04]  /*a0670*/  IADD3 R40, R98, 0xe4, RZ ;  /* 0x000000e462287810 */ /* 0x000fc80007ffe0ff */
[----:B------:R1:W-:Y:S01]  /*a0680*/  @P1 STG.E [R2.64], R72 ;  /* 0x0000004802001986 */ /* 0x0003e2000c101904 */
[----:B------:R-:W-:Y:S02]  /*a0690*/  @P0 STG.E [R44.64], R88 ;  /* 0x000000582c000986 */ /* 0x000fe4000c101904 */
[----:B------:R3:W-:Y:S01]  /*a06a0*/  @P6 STG.E [R28.64], R236 ;  /* 0x000000ec1c006986 */ /* 0x0007e2000c101904 */
[----:B------:R-:W-:Y:S02]  /*a06b0*/  ISETP.LT.AND P0, PT, R147, c[0x0][0x178], !P4 ;  /* 0x00005e0093007a0c */ /* 0x000fe40006701270 */
[----:B------:R-:W-:Y:S02]  /*a06c0*/  ISETP.LT.AND P6, PT, R115, c[0x0][0x178], !P4 ;  /* 0x00005e0073007a0c */ /* 0x000fe400067c1270 */
[----:B------:R-:W-:Y:S01]  /*a06d0*/  ISETP.GE.AND P1, PT, R40, c[0x0][0x17c], PT ;  /* 0x00005f0028007a0c */ /* 0x000fe20003f26270 */
[----:B-1----:R-:W-:-:S04]  /*a06e0*/  IMAD.WIDE R2, R24, 0x4, R222 ;  /* 0x0000000418027825 */ /* 0x002fc800078e02de */
[----:B---3--:R-:W-:-:S04]  /*a06f0*/  IMAD.WIDE R28, R24, 0x4, R4 ;  /* 0x00000004181c7825 */ /* 0x008fc800078e0204 */
[C---:B------:R-:W-:Y:S01]  /*a0700*/  IMAD.WIDE R44, R24.reuse, 0x4, R220 ;  /* 0x00000004182c7825 */ /* 0x040fe200078e02dc */
[----:B------:R-:W-:Y:S01]  /*a0710*/  IADD3 R0, R24, c[0x0][0x198], RZ ;  /* 0x0000660018007a10 */ /* 0x000fe20007ffe0ff */
[----:B------:R-:W3:Y:S04]  /*a0720*/  LDL.LU R236, [R1+0x1e60] ;  /* 0x001e600001ec7983 */ /* 0x000ee80000300800 */
[----:B------:R1:W-:Y:S01]  /*a0730*/  @P3 STG.E [R2.64], R240 ;  /* 0x000000f002003986 */ /* 0x0003e2000c101904 */
[----:B------:R-:W-:Y:S01]  /*a0740*/  ISETP.LT.AND P3, PT, R131, c[0x0][0x178], !P4 ;  /* 0x00005e0083007a0c */ /* 0x000fe20006761270 */
[----:B------:R1:W-:Y:S01]  /*a0750*/  @P5 STG.E [R28.64], R213 ;  /* 0x000000d51c005986 */ /* 0x0003e2000c101904 */
[----:B------:R-:W-:Y:S01]  /*a0760*/  ISETP.LT.AND P5, PT, R167, c[0x0][0x178], !P4 ;  /* 0x00005e00a7007a0c */ /* 0x000fe200067a1270 */
[----:B------:R1:W-:Y:S01]  /*a0770*/  @P2 STG.E [R44.64], R25 ;  /* 0x000000192c002986 */ /* 0x0003e2000c101904 */
[----:B------:R-:W-:-:S02]  /*a0780*/  ISETP.LT.AND P4, PT, R178, c[0x0][0x178], !P1 ;  /* 0x00005e00b2007a0c */ /* 0x000fc40004f81270 */
[----:B------:R-:W-:Y:S01]  /*a0790*/  ISETP.LT.AND P2, PT, R203, c[0x0][0x178], !P1 ;  /* 0x00005e00cb007a0c */ /* 0x000fe20004f41270 */
[----:B-1----:R-:W-:-:S04]  /*a07a0*/  IMAD.WIDE R2, R24, 0x4, R218 ;  /* 0x0000000418027825 */ /* 0x002fc800078e02da */
[----:B------:R-:W-:-:S04]  /*a07b0*/  IMAD.WIDE R28, R24, 0x4, R10 ;  /* 0x00000004181c7825 */ /* 0x000fc800078e020a */
[C---:B------:R-:W-:Y:S01]  /*a07c0*/  IMAD.WIDE R44, R24.reuse, 0x4, R8 ;  /* 0x00000004182c7825 */ /* 0x040fe200078e0208 */
[----:B------:R1:W-:Y:S03]  /*a07d0*/  @P0 STG.E [R2.64], R41 ;  /* 0x0000002902000986 */ /* 0x0003e6000c101904 */
[----:B------:R1:W-:Y:S02]  /*a07e0*/  @P6 STG.E [R28.64], R57 ;  /* 0x000000391c006986 */ /* 0x0003e4000c101904 */
[----:B------:R-:W-:Y:S02]  /*a07f0*/  @P3 STG.E [R44.64], R73 ;  /* 0x000000492c003986 */ /* 0x000fe4000c101904 */
[----:B-1----:R-:W-:-:S04]  /*a0800*/  IMAD.WIDE R2, R24, 0x4, R6 ;  /* 0x0000000418027825 */ /* 0x002fc800078e0206 */
[----:B------:R-:W-:-:S04]  /*a0810*/  IMAD.WIDE R24, R0, 0x4, R216 ;  /* 0x0000000400187825 */ /* 0x000fc800078e02d8 */
[----:B------:R-:W-:Y:S01]  /*a0820*/  IMAD.WIDE R28, R0, 0x4, R222 ;  /* 0x00000004001c7825 */ /* 0x000fe200078e02de */
[----:B------:R-:W-:Y:S04]  /*a0830*/  @P5 STG.E [R2.64], R89 ;  /* 0x0000005902005986 */ /* 0x000fe8000c101904 */
[----:B----4-:R1:W-:Y:S04]  /*a0840*/  @P4 STG.E [R24.64], R248 ;  /* 0x000000f818004986 */ /* 0x0103e8000c101904 */
[----:B-1----:R-:W4:Y:S04]  /*a0850*/  LDL.LU R248, [R1+0x1eb4] ;  /* 0x001eb40001f87983 */ /* 0x002f280000300800 */
[----:B--2---:R1:W-:Y:S04]  /*a0860*/  @P2 STG.E [R28.64], R242 ;  /* 0x000000f21c002986 */ /* 0x0043e8000c101904 */
[----:B-1----:R-:W2:Y:S01]  /*a0870*/  LDL.LU R242, [R1+0x1744] ;  /* 0x0017440001f27983 */ /* 0x002ea20000300800 */
[----:B------:R-:W-:-:S02]  /*a0880*/  ISETP.LT.AND P3, PT, R99, c[0x0][0x178], !P1 ;  /* 0x00005e0063007a0c */ /* 0x000fc40004f61270 */
[----:B------:R-:W-:Y:S02]  /*a0890*/  ISETP.LT.AND P5, PT, R179, c[0x0][0x178], !P1 ;  /* 0x00005e00b3007a0c */ /* 0x000fe40004fa1270 */
[----:B------:R-:W-:Y:S02]  /*a08a0*/  ISETP.LT.AND P6, PT, R147, c[0x0][0x178], !P1 ;  /* 0x00005e0093007a0c */ /* 0x000fe40004fc1270 */
[----:B------:R-:W-:Y:S01]  /*a08b0*/  ISETP.LT.AND P2, PT, R115, c[0x0][0x178], !P1 ;  /* 0x00005e0073007a0c */ /* 0x000fe20004f41270 */
[----:B------:R-:W-:-:S04]  /*a08c0*/  IMAD.WIDE R24, R0, 0x4, R4 ;  /* 0x0000000400187825 */ /* 0x000fc800078e0204 */
[----:B------:R-:W-:Y:S01]  /*a08d0*/  IMAD.WIDE R28, R0, 0x4, R220 ;  /* 0x00000004001c7825 */ /* 0x000fe200078e02dc */
[----:B------:R-:W-:Y:S02]  /*a08e0*/  IADD3 R40, R98, 0xe5, RZ ;  /* 0x000000e562287810 */ /* 0x000fe40007ffe0ff */
[----:B------:R-:W-:Y:S01]  /*a08f0*/  ISETP.LT.AND P4, PT, R131, c[0x0][0x178], !P1 ;  /* 0x00005e0083007a0c */ /* 0x000fe20004f81270 */
[----:B------:R-:W-:Y:S01]  /*a0900*/  IMAD.WIDE R2, R0, 0x4, R218 ;  /* 0x0000000400027825 */ /* 0x000fe200078e02da */
[----:B------:R-:W-:Y:S02]  /*a0910*/  ISETP.LT.AND P1, PT, R167, c[0x0][0x178], !P1 ;  /* 0x00005e00a7007a0c */ /* 0x000fe40004f21270 */
[----:B------:R-:W-:Y:S01]  /*a0920*/  ISETP.GE.AND P0, PT, R40, c[0x0][0x17c], PT ;  /* 0x00005f0028007a0c */ /* 0x000fe20003f06270 */
[----:B------:R-:W3:Y:S04]  /*a0930*/  LDL.LU R240, [R1+0x1730] ;  /* 0x0017300001f07983 */ /* 0x000ee80000300800 */
[----:B------:R-:W-:Y:S01]  /*a0940*/  @P3 STG.E [R24.64], R208 ;  /* 0x000000d018003986 */ /* 0x000fe2000c101904 */
        /* <DEDUP_REMOVED lines=10> */
[----:B------:R1:W-:Y:S02]  /*a09f0*/  @P1 STG.E [R2.64], R84 ;  /* 0x0000005402001986 */ /* 0x0003e4000c101904 */
[----:B-1----:R-:W-:-:S04]  /*a0a00*/  IMAD.WIDE R24, R45, 0x4, R216 ;  /* 0x000000042d187825 */ /* 0x002fc800078e02d8 */
[----:B------:R-:W-:Y:S01]  /*a0a10*/  IMAD.WIDE R2, R45, 0x4, R222 ;  /* 0x000000042d027825 */ /* 0x000fe200078e02de */
[----:B----4-:R1:W-:Y:S04]  /*a0a20*/  @P3 STG.E [R24.64], R248 ;  /* 0x000000f818003986 */ /* 0x0103e8000c101904 */
[----:B-1----:R-:W4:Y:S04]  /*a0a30*/  LDL.LU R248, [R1+0x1e64] ;  /* 0x001e640001f87983 */ /* 0x002f280000300800 */
[----:B--2---:R1:W-:Y:S04]  /*a0a40*/  @P2 STG.E [R2.64], R242 ;  /* 0x000000f202002986 */ /* 0x0043e8000c101904 */
[----:B-1----:R-:W2:Y:S01]  /*a0a50*/  LDL.LU R242, [R1+0x1734] ;  /* 0x0017340001f27983 */ /* 0x002ea20000300800 */
[----:B------:R-:W-:-:S02]  /*a0a60*/  ISETP.LT.AND P6, PT, R99, c[0x0][0x178], !P0 ;  /* 0x00005e0063007a0c */ /* 0x000fc400047c1270 */
[----:B------:R-:W-:Y:S02]  /*a0a70*/  ISETP.LT.AND P5, PT, R179, c[0x0][0x178], !P0 ;  /* 0x00005e00b3007a0c */ /* 0x000fe400047a1270 */
[----:B------:R-:W-:Y:S02]  /*a0a80*/  ISETP.LT.AND P1, PT, R147, c[0x0][0x178], !P0 ;  /* 0x00005e0093007a0c */ /* 0x000fe40004721270 */
[----:B------:R-:W-:Y:S02]  /*a0a90*/  ISETP.LT.AND P4, PT, R115, c[0x0][0x178], !P0 ;  /* 0x00005e0073007a0c */ /* 0x000fe40004781270 */
[----:B------:R-:W-:Y:S01]  /*a0aa0*/  IADD3 R0, R98, 0xe6, RZ ;  /* 0x000000e662007810 */ /* 0x000fe20007ffe0ff */
[----:B------:R-:W-:-:S04]  /*a0ab0*/  IMAD.WIDE R24, R45, 0x4, R4 ;  /* 0x000000042d187825 */ /* 0x000fc800078e0204 */
[----:B------:R-:W-:-:S04]  /*a0ac0*/  IMAD.WIDE R28, R45, 0x4, R220 ;  /* 0x000000042d1c7825 */ /* 0x000fc800078e02dc */
[----:B------:R-:W-:-:S04]  /*a0ad0*/  IMAD.WIDE R2, R45, 0x4, R218 ;  /* 0x000000042d027825 */ /* 0x000fc800078e02da */
[----:B------:R-:W-:Y:S01]  /*a0ae0*/  IMAD.WIDE R40, R45, 0x4, R10 ;  /* 0x000000042d287825 */ /* 0x000fe200078e020a */
[----:B------:R-:W-:Y:S01]  /*a0af0*/  ISETP.GE.AND P3, PT, R0, c[0x0][0x17c], PT ;  /* 0x00005f0000007a0c */ /* 0x000fe20003f66270 */
[----:B------:R-:W2:Y:S04]  /*a0b00*/  LDL.LU R250, [R1+0x1f08] ;  /* 0x001f080001fa7983 */ /* 0x000ea80000300800 */
[----:B------:R1:W-:Y:S01]  /*a0b10*/  @P6 STG.E [R24.64], R209 ;  /* 0x000000d118006986 */ /* 0x0003e2000c101904 */
[----:B------:R1:W-:Y:S01]  /*a0b20*/  @P5 STG.E [R28.64], R21 ;  /* 0x000000151c005986 */ /* 0x0003e2000c101904 */
[----:B------:R-:W-:Y:S01]  /*a0b30*/  ISETP.LT.AND P2, PT, R131, c[0x0][0x178], !P0 ;  /* 0x00005e0083007a0c */ /* 0x000fe20004741270 */
[----:B------:R-:W2:Y:S01]  /*a0b40*/  LDL.LU R230, [R1+0x1d28] ;  /* 0x001d280001e67983 */ /* 0x000ea20000300800 */
[----:B------:R3:W-:Y:S01]  /*a0b50*/  @P1 STG.E [R2.64], R37 ;  /* 0x0000002502001986 */ /* 0x0007e2000c101904 */
[----:B------:R-:W-:-:S03]  /*a0b60*/  ISETP.LT.AND P0, PT, R167, c[0x0][0x178], !P0 ;  /* 0x00005e00a7007a0c */ /* 0x000fc60004701270 */
[----:B------:R-:W2:Y:S01]  /*a0b70*/  LDL.LU R237, [R1+0x13e8] ;  /* 0x0013e80001ed7983 */ /* 0x000ea20000300800 */
[----:B------:R3:W-:Y:S01]  /*a0b80*/  @P4 STG.E [R40.64], R53 ;  /* 0x0000003528004986 */ /* 0x0007e2000c101904 */
[----:B------:R-:W-:Y:S02]  /*a0b90*/  ISETP.LT.AND P6, PT, R178, c[0x0][0x178], !P3 ;  /* 0x00005e00b2007a0c */ /* 0x000fe40005fc1270 */
[----:B------:R-:W-:Y:S02]  /*a0ba0*/  ISETP.LT.AND P4, PT, R203, c[0x0][0x178], !P3 ;  /* 0x00005e00cb007a0c */ /* 0x000fe40005f81270 */
[----:B------:R-:W-:Y:S02]  /*a0bb0*/  ISETP.LT.AND P5, PT, R99, c[0x0][0x178], !P3 ;  /* 0x00005e0063007a0c */ /* 0x000fe40005fa1270 */
[----:B------:R-:W-:Y:S02]  /*a0bc0*/  IADD3 R57, R45, c[0x0][0x198], RZ ;  /* 0x000066002d397a10 */ /* 0x000fe40007ffe0ff */
[----:B------:R-:W-:Y:S01]  /*a0bd0*/  ISETP.LT.AND P1, PT, R179, c[0x0][0x178], !P3 ;  /* 0x00005e00b3007a0c */ /* 0x000fe20005f21270 */
[----:B-1----:R-:W-:-:S04]  /*a0be0*/  IMAD.WIDE R24, R45, 0x4, R8 ;  /* 0x000000042d187825 */ /* 0x002fc800078e0208 */
[----:B------:R-:W-:-:S04]  /*a0bf0*/  IMAD.WIDE R20, R45, 0x4, R6 ;  /* 0x000000042d147825 */ /* 0x000fc800078e0206 */
[----:B---3--:R-:W-:Y:S01]  /*a0c00*/  IMAD.WIDE R2, R57, 0x4, R216 ;  /* 0x0000000439027825 */ /* 0x008fe200078e02d8 */
[----:B------:R-:W-:-:S03]  /*a0c10*/  IADD3 R0, R98, 0xe7, RZ ;  /* 0x000000e762007810 */ /* 0x000fc60007ffe0ff */
[----:B------:R-:W-:-:S04]  /*a0c20*/  IMAD.WIDE R28, R57, 0x4, R222 ;  /* 0x00000004391c7825 */ /* 0x000fc800078e02de */
[C---:B------:R-:W-:Y:S01]  /*a0c30*/  IMAD.WIDE R36, R57.reuse, 0x4, R4 ;  /* 0x0000000439247825 */ /* 0x040fe200078e0204 */
[----:B------:R-:W-:Y:S03]  /*a0c40*/  @P2 STG.E [R24.64], R69 ;  /* 0x0000004518002986 */ /* 0x000fe6000c101904 */
[----:B------:R-:W-:Y:S02]  /*a0c50*/  @P0 STG.E [R20.64], R85 ;  /* 0x0000005514000986 */ /* 0x000fe4000c101904 */
[----:B------:R-:W-:Y:S01]  /*a0c60*/  IMAD.WIDE R40, R57, 0x4, R220 ;  /* 0x0000000439287825 */ /* 0x000fe200078e02dc */
[----:B------:R-:W-:Y:S01]  /*a0c70*/  ISETP.GE.AND P2, PT, R0, c[0x0][0x17c], PT ;  /* 0x00005f0000007a0c */ /* 0x000fe20003f46270 */
[----:B------:R1:W-:Y:S01]  /*a0c80*/  @P6 STG.E [R2.64], R236 ;  /* 0x000000ec02006986 */ /* 0x0003e2000c101904 */
[----:B------:R-:W-:Y:S01]  /*a0c90*/  ISETP.LT.AND P0, PT, R147, c[0x0][0x178], !P3 ;  /* 0x00005e0093007a0c */ /* 0x000fe20005f01270 */
[----:B------:R3:W-:Y:S01]  /*a0ca0*/  @P4 STG.E [R28.64], R240 ;  /* 0x000000f01c004986 */ /* 0x0007e2000c101904 */
[----:B------:R-:W-:Y:S01]  /*a0cb0*/  ISETP.LT.AND P6, PT, R115, c[0x0][0x178], !P3 ;  /* 0x00005e0073007a0c */ /* 0x000fe20005fc1270 */
[----:B------:R-:W2:Y:S01]  /*a0cc0*/  LDL.LU R249, [R1+0x1f0c] ;  /* 0x001f0c0001f97983 */ /* 0x000ea20000300800 */
[----:B------:R-:W-:-:S03]  /*a0cd0*/  ISETP.LT.AND P4, PT, R131, c[0x0][0x178], !P3 ;  /* 0x00005e0083007a0c */ /* 0x000fc60005f81270 */
[----:B------:R3:W-:Y:S01]  /*a0ce0*/  @P5 STG.E [R36.64], R204 ;  /* 0x000000cc24005986 */ /* 0x0007e2000c101904 */
[----:B------:R-:W-:Y:S01]  /*a0cf0*/  ISETP.LT.AND P5, PT, R167, c[0x0][0x178], !P3 ;  /* 0x00005e00a7007a0c */ /* 0x000fe20005fa1270 */
[----:B------:R3:W-:Y:S01]  /*a0d00*/  @P1 STG.E [R40.64], R16 ;  /* 0x0000001028001986 */ /* 0x0007e2000c101904 */
[----:B------:R-:W-:Y:S01]  /*a0d10*/  ISETP.LT.AND P3, PT, R178, c[0x0][0x178], !P2 ;  /* 0x00005e00b2007a0c */ /* 0x000fe20005761270 */
[----:B-1----:R-:W2:Y:S01]  /*a0d20*/  LDL.LU R236, [R1+0x1d2c] ;  /* 0x001d2c0001ec7983 */ /* 0x002ea20000300800 */
[----:B---3--:R-:W3:Y:S01]  /*a0d30*/  LDL.LU R240, [R1+0x13ec] ;  /* 0x0013ec0001f07983 */ /* 0x008ee20000300800 */
[----:B------:R-:W-:Y:S02]  /*a0d40*/  ISETP.LT.AND P1, PT, R203, c[0x0][0x178], !P2 ;  /* 0x00005e00cb007a0c */ /* 0x000fe40005721270 */
[C---:B------:R-:W-:Y:S01]  /*a0d50*/  IADD3 R45, R57.reuse, c[0x0][0x198], RZ ;  /* 0x00006600392d7a10 */ /* 0x040fe20007ffe0ff */
[----:B------:R-:W-:-:S04]  /*a0d60*/  IMAD.WIDE R2, R57, 0x4, R218 ;  /* 0x0000000439027825 */ /* 0x000fc800078e02da */
[----:B------:R-:W-:-:S04]  /*a0d70*/  IMAD.WIDE R20, R57, 0x4, R10 ;  /* 0x0000000439147825 */ /* 0x000fc800078e020a */
[----:B------:R-:W-:-:S04]  /*a0d80*/  IMAD.WIDE R24, R57, 0x4, R8 ;  /* 0x0000000439187825 */ /* 0x000fc800078e0208 */
[----:B------:R-:W-:-:S04]  /*a0d90*/  IMAD.WIDE R28, R57, 0x4, R6 ;  /* 0x00000004391c7825 */ /* 0x000fc800078e0206 */
[C---:B------:R-:W-:Y:S01]  /*a0da0*/  IMAD.WIDE R36, R45.reuse, 0x4, R216 ;  /* 0x000000042d247825 */ /* 0x040fe200078e02d8 */
[----:B------:R-:W-:Y:S03]  /*a0db0*/  @P0 STG.E [R2.64], R32 ;  /* 0x0000002002000986 */ /* 0x000fe6000c101904 */
[----:B------:R-:W-:-:S04]  /*a0dc0*/  IMAD.WIDE R40, R45, 0x4, R222 ;  /* 0x000000042d287825 */ /* 0x000fc800078e02de */
[----:B------:R-:W-:Y:S02]  /*a0dd0*/  @P6 STG.E [R20.64], R48 ;  /* 0x0000003014006986 */ /* 0x000fe4000c101904 */
[----:B------:R-:W-:Y:S01]  /*a0de0*/  @P4 STG.E [R24.64], R64 ;  /* 0x0000004018004986 */ /* 0x000fe2000c101904 */
        /* <DEDUP_REMOVED lines=9> */
[----:B------:R-:W-:Y:S02]  /*a0e80*/  ISETP.LT.AND P3, PT, R131, c[0x0][0x178], !P2 ;  /* 0x00005e0083007a0c */ /* 0x000fe40005761270 */
[----:B------:R-:W-:Y:S01]  /*a0e90*/  IADD3 R0, R98, 0xe8, RZ ;  /* 0x000000e862007810 */ /* 0x000fe20007ffe0ff */
[----:B------:R-:W-:-:S04]  /*a0ea0*/  IMAD.WIDE R2, R45, 0x4, R4 ;  /* 0x000000042d027825 */ /* 0x000fc800078e0204 */
[----:B------:R-:W-:Y:S01]  /*a0eb0*/  IMAD.WIDE R20, R45, 0x4, R220 ;  /* 0x000000042d147825 */ /* 0x000fe200078e02dc */
[----:B------:R-:W-:-:S03]  /*a0ec0*/  ISETP.LT.AND P2, PT, R167, c[0x0][0x178], !P2 ;  /* 0x00005e00a7007a0c */ /* 0x000fc60005741270 */
[----:B------:R-:W-:Y:S01]  /*a0ed0*/  IMAD.WIDE R24, R45, 0x4, R218 ;  /* 0x000000042d187825 */ /* 0x000fe200078e02da */
[----:B------:R-:W-:-:S03]  /*a0ee0*/  ISETP.GE.AND P0, PT, R0, c[0x0][0x17c], PT ;  /* 0x00005f0000007a0c */ /* 0x000fc60003f06270 */
[----:B------:R-:W-:-:S04]  /*a0ef0*/  IMAD.WIDE R28, R45, 0x4, R10 ;  /* 0x000000042d1c7825 */ /* 0x000fc800078e020a */
[C---:B------:R-:W-:Y:S01]  /*a0f00*/  IMAD.WIDE R36, R45.reuse, 0x4, R8 ;  /* 0x000000042d247825 */ /* 0x040fe200078e0208 */
[----:B------:R1:W-:Y:S03]  /*a0f10*/  @P4 STG.E [R2.64], R205 ;  /* 0x000000cd02004986 */ /* 0x0003e6000c101904 */
[----:B------:R1:W-:Y:S02]  /*a0f20*/  @P5 STG.E [R20.64], R17 ;  /* 0x0000001114005986 */ /* 0x0003e4000c101904 */
[----:B------:R1:W-:Y:S01]  /*a0f30*/  @P6 STG.E [R24.64], R33 ;  /* 0x0000002118006986 */ /* 0x0003e2000c101904 */
[----:B------:R-:W-:Y:S01]  /*a0f40*/  ISETP.LT.AND P4, PT, R178, c[0x0][0x178], !P0 ;  /* 0x00005e00b2007a0c */ /* 0x000fe20004781270 */
[----:B------:R1:W-:Y:S01]  /*a0f50*/  @P1 STG.E [R28.64], R49 ;  /* 0x000000311c001986 */ /* 0x0003e2000c101904 */
[----:B------:R-:W-:Y:S01]  /*a0f60*/  IMAD.WIDE R40, R45, 0x4, R6 ;  /* 0x000000042d287825 */ /* 0x000fe200078e0206 */
[----:B------:R-:W-:-:S02]  /*a0f70*/  ISETP.LT.AND P1, PT, R203, c[0x0][0x178], !P0 ;  /* 0x00005e00cb007a0c */ /* 0x000fc40004721270 */
[----:B------:R-:W-:Y:S02]  /*a0f80*/  IADD3 R45, R45, c[0x0][0x198], RZ ;  /* 0x000066002d2d7a10 */ /* 0x000fe40007ffe0ff */
[----:B------:R-:W-:Y:S01]  /*a0f90*/  ISETP.LT.AND P6, PT, R99, c[0x0][0x178], !P0 ;  /* 0x00005e0063007a0c */ /* 0x000fe200047c1270 */
[----:B------:R3:W-:Y:S01]  /*a0fa0*/  @P3 STG.E [R36.64], R65 ;  /* 0x0000004124003986 */ /* 0x0007e2000c101904 */
[----:B------:R-:W-:Y:S02]  /*a0fb0*/  ISETP.LT.AND P5, PT, R179, c[0x0][0x178], !P0 ;  /* 0x00005e00b3007a0c */ /* 0x000fe400047a1270 */
[----:B------:R-:W-:Y:S01]  /*a0fc0*/  ISETP.LT.AND P3, PT, R147, c[0x0][0x178], !P0 ;  /* 0x00005e0093007a0c */ /* 0x000fe20004761270 */
[----:B------:R-:W-:Y:S02]  /*a0fd0*/  @P2 STG.E [R40.64], R81 ;  /* 0x0000005128002986 */ /* 0x000fe4000c101904 */
[----:B-1----:R-:W-:Y:S01]  /*a0fe0*/  IMAD.WIDE R2, R45, 0x4, R216 ;  /* 0x000000042d027825 */ /* 0x002fe200078e02d8 */
[----:B------:R-:W-:-:S02]  /*a0ff0*/  ISETP.LT.AND P2, PT, R115, c[0x0][0x178], !P0 ;  /* 0x00005e0073007a0c */ /* 0x000fc40004741270 */
[----:B------:R-:W-:Y:S01]  /*a1000*/  IADD3 R0, R98, 0xe9, RZ ;  /* 0x000000e962007810 */ /* 0x000fe20007ffe0ff */
[----:B------:R-:W-:-:S04]  /*a1010*/  IMAD.WIDE R16, R45, 0x4, R222 ;  /* 0x000000042d107825 */ /* 0x000fc800078e02de */
[----:B------:R-:W-:-:S04]  /*a1020*/  IMAD.WIDE R20, R45, 0x4, R4 ;  /* 0x000000042d147825 */ /* 0x000fc800078e0204 */
[C---:B------:R-:W-:Y:S01]  /*a1030*/  IMAD.WIDE R24, R45.reuse, 0x4, R220 ;  /* 0x000000042d187825 */ /* 0x040fe200078e02dc */
[----:B------:R1:W-:Y:S03]  /*a1040*/  @P4 STG.E [R2.64], R250 ;  /* 0x000000fa02004986 */ /* 0x0003e6000c101904 */
[----:B------:R-:W-:Y:S01]  /*a1050*/  IMAD.WIDE R28, R45, 0x4, R218 ;  /* 0x000000042d1c7825 */ /* 0x000fe200078e02da */
[----:B------:R-:W-:-:S03]  /*a1060*/  ISETP.GE.AND P4, PT, R0, c[0x0][0x17c], PT ;  /* 0x00005f0000007a0c */ /* 0x000fc60003f86270 */
[----:B------:R1:W-:Y:S01]  /*a1070*/  @P1 STG.E [R16.64], R230 ;  /* 0x000000e610001986 */ /* 0x0003e2000c101904 */
[----:B------:R1:W-:Y:S01]  /*a1080*/  @P6 STG.E [R20.64], R237 ;  /* 0x000000ed14006986 */ /* 0x0003e2000c101904 */
[----:B------:R-:W-:Y:S01]  /*a1090*/  IMAD.WIDE R32, R45, 0x4, R10 ;  /* 0x000000042d207825 */ /* 0x000fe200078e020a */
[----:B------:R-:W-:-:S03]  /*a10a0*/  ISETP.LT.AND P1, PT, R131, c[0x0][0x178], !P0 ;  /* 0x00005e0083007a0c */ /* 0x000fc60004721270 */
[----:B------:R1:W-:Y:S01]  /*a10b0*/  @P5 STG.E [R24.64], R30 ;  /* 0x0000001e18005986 */ /* 0x0003e2000c101904 */
[----:B------:R-:W-:Y:S01]  /*a10c0*/  ISETP.LT.AND P0, PT, R167, c[0x0][0x178], !P0 ;  /* 0x00005e00a7007a0c */ /* 0x000fe20004701270 */
[----:B------:R1:W-:Y:S01]  /*a10d0*/  @P3 STG.E [R28.64], R46 ;  /* 0x0000002e1c003986 */ /* 0x0003e2000c101904 */
[----:B------:R-:W-:Y:S02]  /*a10e0*/  ISETP.LT.AND P6, PT, R178, c[0x0][0x178], !P4 ;  /* 0x00005e00b2007a0c */ /* 0x000fe400067c1270 */
[----:B------:R-:W-:Y:S02]  /*a10f0*/  ISETP.LT.AND P3, PT, R203, c[0x0][0x178], !P4 ;  /* 0x00005e00cb007a0c */ /* 0x000fe40006761270 */
[----:B------:R-:W-:Y:S01]  /*a1100*/  ISETP.LT.AND P5, PT, R99, c[0x0][0x178], !P4 ;  /* 0x00005e0063007a0c */ /* 0x000fe200067a1270 */
[----:B------:R1:W-:Y:S01]  /*a1110*/  @P2 STG.E [R32.64], R62 ;  /* 0x0000003e20002986 */ /* 0x0003e2000c101904 */
[----:B---3--:R-:W-:Y:S02]  /*a1120*/  IADD3 R37, R45, c[0x0][0x198], RZ ;  /* 0x000066002d257a10 */ /* 0x008fe40007ffe0ff */
[----:B------:R-:W-:Y:S01]  /*a1130*/  ISETP.LT.AND P2, PT, R179, c[0x0][0x178], !P4 ;  /* 0x00005e00b3007a0c */ /* 0x000fe20006741270 */
[----:B-1----:R-:W-:-:S04]  /*a1140*/  IMAD.WIDE R2, R45, 0x4, R8 ;  /* 0x000000042d027825 */ /* 0x002fc800078e0208 */
[----:B------:R-:W-:-:S04]  /*a1150*/  IMAD.WIDE R16, R45, 0x4, R6 ;  /* 0x000000042d107825 */ /* 0x000fc800078e0206 */
[----:B------:R-:W-:Y:S01]  /*a1160*/  IMAD.WIDE R20, R37, 0x4, R216 ;  /* 0x0000000425147825 */ /* 0x000fe200078e02d8 */
[----:B------:R-:W-:-:S03]  /*a1170*/  IADD3 R0, R98, 0xea, RZ ;  /* 0x000000ea62007810 */ /* 0x000fc60007ffe0ff */
[----:B------:R-:W-:-:S04]  /*a1180*/  IMAD.WIDE R24, R37, 0x4, R222 ;  /* 0x0000000425187825 */ /* 0x000fc800078e02de */
[C---:B------:R-:W-:Y:S01]  /*a1190*/  IMAD.WIDE R28, R37.reuse, 0x4, R4 ;  /* 0x00000004251c7825 */ /* 0x040fe200078e0204 */
[----:B------:R1:W-:Y:S03]  /*a11a0*/  @P1 STG.E [R2.64], R78 ;  /* 0x0000004e02001986 */ /* 0x0003e6000c101904 */
[----:B------:R3:W-:Y:S01]  /*a11b0*/  @P0 STG.E [R16.64], R94 ;  /* 0x0000005e10000986 */ /* 0x0007e2000c101904 */
[----:B------:R-:W-:Y:S01]  /*a11c0*/  ISETP.GE.AND P1, PT, R0, c[0x0][0x17c], PT ;  /* 0x00005f0000007a0c */ /* 0x000fe20003f26270 */
[----:B------:R-:W-:Y:S01]  /*a11d0*/  IMAD.WIDE R32, R37, 0x4, R220 ;  /* 0x0000000425207825 */ /* 0x000fe200078e02dc */
[----:B------:R3:W-:Y:S01]  /*a11e0*/  @P6 STG.E [R20.64], R249 ;  /* 0x000000f914006986 */ /* 0x0007e2000c101904 */
[----:B------:R-:W-:Y:S02]  /*a11f0*/  ISETP.LT.AND P0, PT, R147, c[0x0][0x178], !P4 ;  /* 0x00005e0093007a0c */ /* 0x000fe40006701270 */
[----:B------:R3:W-:Y:S01]  /*a1200*/  @P3 STG.E [R24.64], R236 ;  /* 0x000000ec18003986 */ /* 0x0007e2000c101904 */
[----:B------:R-:W-:-:S02]  /*a1210*/  ISETP.LT.AND P6, PT, R115, c[0x0][0x178], !P4 ;  /* 0x00005e0073007a0c */ /* 0x000fc400067c1270 */
[----:B------:R-:W-:Y:S01]  /*a1220*/  ISETP.LT.AND P3, PT, R131, c[0x0][0x178], !P4 ;  /* 0x00005e0083007a0c */ /* 0x000fe20006761270 */
[----:B------:R3:W-:Y:S01]  /*a1230*/  @P5 STG.E [R28.64], R240 ;  /* 0x000000f01c005986 */ /* 0x0007e2000c101904 */
[----:B------:R-:W-:Y:S01]  /*a1240*/  ISETP.LT.AND P5, PT, R167, c[0x0][0x178], !P4 ;  /* 0x00005e00a7007a0c */ /* 0x000fe200067a1270 */
[----:B------:R3:W-:Y:S01]  /*a1250*/  @P2 STG.E [R32.64], R31 ;  /* 0x0000001f20002986 */ /* 0x0007e2000c101904 */
[----:B------:R-:W-:Y:S02]  /*a1260*/  ISETP.LT.AND P4, PT, R178, c[0x0][0x178], !P1 ;  /* 0x00005e00b2007a0c */ /* 0x000fe40004f81270 */
[----:B------:R-:W-:Y:S02]  /*a1270*/  ISETP.LT.AND P2, PT, R203, c[0x0][0x178], !P1 ;  /* 0x00005e00cb007a0c */ /* 0x000fe40004f41270 */
[C---:B------:R-:W-:Y:S01]  /*a1280*/  IADD3 R41, R37.reuse, c[0x0][0x198], RZ ;  /* 0x0000660025297a10 */ /* 0x040fe20007ffe0ff */
[----:B-1----:R-:W-:-:S04]  /*a1290*/  IMAD.WIDE R2, R37, 0x4, R218 ;  /* 0x0000000425027825 */ /* 0x002fc800078e02da */
[----:B---3--:R-:W-:-:S04]  /*a12a0*/  IMAD.WIDE R16, R37, 0x4, R10 ;  /* 0x0000000425107825 */ /* 0x008fc800078e020a */
[----:B------:R-:W-:-:S04]  /*a12b0*/  IMAD.WIDE R20, R37, 0x4, R8 ;  /* 0x0000000425147825 */ /* 0x000fc800078e0208 */
[----:B------:R-:W-:-:S04]  /*a12c0*/  IMAD.WIDE R24, R37, 0x4, R6 ;  /* 0x0000000425187825 */ /* 0x000fc800078e0206 */
[C---:B------:R-:W-:Y:S01]  /*a12d0*/  IMAD.WIDE R28, R41.reuse, 0x4, R216 ;  /* 0x00000004291c7825 */ /* 0x040fe200078e02d8 */
[----:B------:R-:W-:Y:S03]  /*a12e0*/  @P0 STG.E [R2.64], R47 ;  /* 0x0000002f02000986 */ /* 0x000fe6000c101904 */
[----:B------:R-:W-:Y:S01]  /*a12f0*/  @P6 STG.E [R16.64], R63 ;  /* 0x0000003f10006986 */ /* 0x000fe2000c101904 */
[----:B------:R-:W3:Y:S01]  /*a1300*/  LDL.LU R236, [R1+0x1eb8] ;  /* 0x001eb80001ec7983 */ /* 0x000ee20000300800 */
[----:B------:R-:W-:-:S04]  /*a1310*/  IMAD.WIDE R30, R41, 0x4, R222 ;  /* 0x00000004291e7825 */ /* 0x000fc800078e02de */
[----:B------:R-:W-:Y:S02]  /*a1320*/  @P3 STG.E [R20.64], R79 ;  /* 0x0000004f14003986 */ /* 0x000fe4000c101904 */
[----:B------:R-:W-:Y:S01]  /*a1330*/  @P5 STG.E [R24.64], R95 ;  /* 0x0000005f18005986 */ /* 0x000fe2000c101904 */
        /* <DEDUP_REMOVED lines=13> */
[----:B------:R-:W-:Y:S02]  /*a1410*/  ISETP.GE.AND P0, PT, R0, c[0x0][0x17c], PT ;  /* 0x00005f0000007a0c */ /* 0x000fe40003f06270 */
[----:B------:R-:W-:Y:S01]  /*a1420*/  ISETP.LT.AND P4, PT, R131, c[0x0][0x178], !P1 ;  /* 0x00005e0083007a0c */ /* 0x000fe20004f81270 */
[----:B------:R-:W3:Y:S04]  /*a1430*/  LDL.LU R240, [R1+0x1748] ;  /* 0x0017480001f07983 */ /* 0x000ee80000300800 */
[----:B------:R1:W-:Y:S01]  /*a1440*/  @P3 STG.E [R2.64], R214 ;  /* 0x000000d602003986 */ /* 0x0003e2000c101904 */
[----:B------:R1:W-:Y:S01]  /*a1450*/  @P5 STG.E [R16.64], R26 ;  /* 0x0000001a10005986 */ /* 0x0003e2000c101904 */
[----:B------:R-:W-:Y:S01]  /*a1460*/  ISETP.LT.AND P1, PT, R167, c[0x0][0x178], !P1 ;  /* 0x00005e00a7007a0c */ /* 0x000fe20004f21270 */
[----:B------:R-:W-:Y:S01]  /*a1470*/  @P6 STG.E [R20.64], R42 ;  /* 0x0000002a14006986 */ /* 0x000fe2000c101904 */
[----:B------:R-:W-:Y:S01]  /*a1480*/  ISETP.LT.AND P3, PT, R178, c[0x0][0x178], !P0 ;  /* 0x00005e00b2007a0c */ /* 0x000fe20004761270 */
[----:B------:R-:W-:Y:S01]  /*a1490*/  @P2 STG.E [R24.64], R58 ;  /* 0x0000003a18002986 */ /* 0x000fe2000c101904 */
[----:B------:R-:W-:Y:S01]  /*a14a0*/  ISETP.LT.AND P2, PT, R203, c[0x0][0x178], !P0 ;  /* 0x00005e00cb007a0c */ /* 0x000fe20004741270 */
[----:B------:R-:W-:-:S04]  /*a14b0*/  IMAD.WIDE R28, R41, 0x4, R8 ;  /* 0x00000004291c7825 */ /* 0x000fc800078e0208 */
[C---:B------:R-:W-:Y:S01]  /*a14c0*/  IMAD.WIDE R30, R41.reuse, 0x4, R6 ;  /* 0x00000004291e7825 */ /* 0x040fe200078e0206 */
[----:B------:R-:W-:-:S05]  /*a14d0*/  IADD3 R41, R41, c[0x0][0x198], RZ ;  /* 0x0000660029297a10 */ /* 0x000fca0007ffe0ff */
[----:B-1----:R-:W-:-:S04]  /*a14e0*/  IMAD.WIDE R2, R41, 0x4, R216 ;  /* 0x0000000429027825 */ /* 0x002fc800078e02d8 */
[----:B------:R-:W-:Y:S01]  /*a14f0*/  IMAD.WIDE R16, R41, 0x4, R222 ;  /* 0x0000000429107825 */ /* 0x000fe200078e02de */
[----:B------:R-:W-:Y:S03]  /*a1500*/  @P4 STG.E [R28.64], R74 ;  /* 0x0000004a1c004986 */ /* 0x000fe6000c101904 */
        /* <DEDUP_REMOVED lines=12> */
[----:B------:R-:W-:Y:S01]  /*a15d0*/  IMAD.WIDE R28, R41, 0x4, R218 ;  /* 0x00000004291c7825 */ /* 0x000fe200078e02da */
[----:B------:R-:W-:-:S03]  /*a15e0*/  ISETP.GE.AND P3, PT, R0, c[0x0][0x17c], PT ;  /* 0x00005f0000007a0c */ /* 0x000fc60003f66270 */
[----:B------:R-:W-:Y:S01]  /*a15f0*/  IMAD.WIDE R30, R41, 0x4, R10 ;  /* 0x00000004291e7825 */ /* 0x000fe200078e020a */
[----:B------:R-:W-:-:S03]  /*a1600*/  ISETP.LT.AND P2, PT, R131, c[0x0][0x178], !P0 ;  /* 0x00005e0083007a0c */ /* 0x000fc60004741270 */
[----:B------:R-:W-:Y:S01]  /*a1610*/  ISETP.LT.AND P0, PT, R167, c[0x0][0x178], !P0 ;  /* 0x00005e00a7007a0c */ /* 0x000fe20004701270 */
[----:B------:R1:W-:Y:S01]  /*a1620*/  @P6 STG.E [R20.64], R215 ;  /* 0x000000d714006986 */ /* 0x0003e2000c101904 */
[----:B------:R3:W-:Y:S02]  /*a1630*/  @P5 STG.E [R24.64], R27 ;  /* 0x0000001b18005986 */ /* 0x0007e4000c101904 */
[----:B------:R3:W-:Y:S01]  /*a1640*/  @P1 STG.E [R28.64], R43 ;  /* 0x0000002b1c001986 */ /* 0x0007e2000c101904 */
[----:B------:R-:W-:Y:S01]  /*a1650*/  ISETP.LT.AND P6, PT, R178, c[0x0][0x178], !P3 ;  /* 0x00005e00b2007a0c */ /* 0x000fe20005fc1270 */
[----:B------:R-:W-:Y:S01]  /*a1660*/  @P4 STG.E [R30.64], R59 ;  /* 0x0000003b1e004986 */ /* 0x000fe2000c101904 */
[----:B------:R-:W-:Y:S02]  /*a1670*/  ISETP.LT.AND P4, PT, R203, c[0x0][0x178], !P3 ;  /* 0x00005e00cb007a0c */ /* 0x000fe40005f81270 */
[----:B------:R-:W-:Y:S02]  /*a1680*/  IADD3 R33, R41, c[0x0][0x198], RZ ;  /* 0x0000660029217a10 */ /* 0x000fe40007ffe0ff */
[----:B------:R-:W-:-:S02]  /*a1690*/  ISETP.LT.AND P5, PT, R99, c[0x0][0x178], !P3 ;  /* 0x00005e0063007a0c */ /* 0x000fc40005fa1270 */
[----:B------:R-:W-:Y:S01]  /*a16a0*/  ISETP.LT.AND P1, PT, R179, c[0x0][0x178], !P3 ;  /* 0x00005e00b3007a0c */ /* 0x000fe20005f21270 */
[----:B------:R-:W-:-:S04]  /*a16b0*/  IMAD.WIDE R2, R41, 0x4, R8 ;  /* 0x0000000429027825 */ /* 0x000fc800078e0208 */
[----:B------:R-:W-:-:S04]  /*a16c0*/  IMAD.WIDE R16, R41, 0x4, R6 ;  /* 0x0000000429107825 */ /* 0x000fc800078e0206 */
[----:B-1----:R-:W-:Y:S01]  /*a16d0*/  IMAD.WIDE R20, R33, 0x4, R216 ;  /* 0x0000000421147825 */ /* 0x002fe200078e02d8 */
[----:B------:R-:W-:-:S03]  /*a16e0*/  IADD3 R0, R98, 0xed, RZ ;  /* 0x000000ed62007810 */ /* 0x000fc60007ffe0ff */
[C---:B---3--:R-:W-:Y:S01]  /*a16f0*/  IMAD.WIDE R24, R33.reuse, 0x4, R222 ;  /* 0x0000000421187825 */ /* 0x048fe200078e02de */
[----:B------:R-:W-:Y:S03]  /*a1700*/  @P2 STG.E [R2.64], R75 ;  /* 0x0000004b02002986 */ /* 0x000fe6000c101904 */
[----:B------:R-:W-:-:S04]  /*a1710*/  IMAD.WIDE R26, R33, 0x4, R4 ;  /* 0x00000004211a7825 */ /* 0x000fc800078e0204 */
[----:B------:R-:W-:Y:S02]  /*a1720*/  @P0 STG.E [R16.64], R91 ;  /* 0x0000005b10000986 */ /* 0x000fe4000c101904 */
[----:B------:R1:W-:Y:S02]  /*a1730*/  @P6 STG.E [R20.64], R236 ;  /* 0x000000ec14006986 */ /* 0x0003e4000c101904 */
[----:B------:R-:W-:Y:S01]  /*a1740*/  IMAD.WIDE R28, R33, 0x4, R220 ;  /* 0x00000004211c7825 */ /* 0x000fe200078e02dc */
[----:B------:R-:W-:Y:S02]  /*a1750*/  ISETP.GE.AND P2, PT, R0, c[0x0][0x17c], PT ;  /* 0x00005f0000007a0c */ /* 0x000fe40003f46270 */
[----:B------:R-:W-:Y:S01]  /*a1760*/  ISETP.LT.AND P0, PT, R147, c[0x0][0x178], !P3 ;  /* 0x00005e0093007a0c */ /* 0x000fe20005f01270 */
[----:B------:R3:W-:Y:S01]  /*a1770*/  @P4 STG.E [R24.64], R240 ;  /* 0x000000f018004986 */ /* 0x0007e2000c101904 */
[----:B------:R-:W-:Y:S02]  /*a1780*/  ISETP.LT.AND P6, PT, R115, c[0x0][0x178], !P3 ;  /* 0x00005e0073007a0c */ /* 0x000fe40005fc1270 */
[----:B------:R-:W-:Y:S01]  /*a1790*/  ISETP.LT.AND P4, PT, R131, c[0x0][0x178], !P3 ;  /* 0x00005e0083007a0c */ /* 0x000fe20005f81270 */
[----:B------:R3:W-:Y:S01]  /*a17a0*/  @P5 STG.E [R26.64], R210 ;  /* 0x000000d21a005986 */ /* 0x0007e2000c101904 */
[----:B------:R-:W-:Y:S01]  /*a17b0*/  ISETP.LT.AND P5, PT, R167, c[0x0][0x178], !P3 ;  /* 0x00005e00a7007a0c */ /* 0x000fe20005fa1270 */
[----:B-1----:R-:W2:Y:S04]  /*a17c0*/  LDL.LU R236, [R1+0x1e68] ;  /* 0x001e680001ec7983 */ /* 0x002ea80000300800 */
[----:B------:R1:W-:Y:S04]  /*a17d0*/  @P1 STG.E [R28.64], R22 ;  /* 0x000000161c001986 */ /* 0x0003e8000c101904 */
[----:B---3--:R-:W3:Y:S01]  /*a17e0*/  LDL.LU R240, [R1+0x1738] ;  /* 0x0017380001f07983 */ /* 0x008ee20000300800 */
[----:B------:R-:W-:-:S02]  /*a17f0*/  ISETP.LT.AND P3, PT, R178, c[0x0][0x178], !P2 ;  /* 0x00005e00b2007a0c */ /* 0x000fc40005761270 */
        /* <DEDUP_REMOVED lines=8> */
[----:B-1----:R-:W-:-:S04]  /*a1880*/  IMAD.WIDE R28, R31, 0x4, R222 ;  /* 0x000000041f1c7825 */ /* 0x002fc800078e02de */
        /* <DEDUP_REMOVED lines=32> */
[----:B-1----:R-:W-:Y:S01]  /*a1a90*/  IMAD.WIDE R2, R31, 0x4, R216 ;  /* 0x000000041f027825 */ /* 0x002fe200078e02d8 */
[----:B------:R-:W-:-:S03]  /*a1aa0*/  IADD3 R0, R98, 0xef, RZ ;  /* 0x000000ef62007810 */ /* 0x000fc60007ffe0ff */
[----:B------:R-:W-:-:S04]  /*a1ab0*/  IMAD.WIDE R16, R31, 0x4, R222 ;  /* 0x000000041f107825 */ /* 0x000fc800078e02de */
[C---:B------:R-:W-:Y:S01]  /*a1ac0*/  IMAD.WIDE R20, R31.reuse, 0x4, R4 ;  /* 0x000000041f147825 */ /* 0x040fe200078e0204 */
[----:B------:R-:W-:Y:S03]  /*a1ad0*/  @P2 STG.E [R28.64], R87 ;  /* 0x000000571c002986 */ /* 0x000fe6000c101904 */
[----:B------:R-:W-:-:S04]  /*a1ae0*/  IMAD.WIDE R22, R31, 0x4, R220 ;  /* 0x000000041f167825 */ /* 0x000fc800078e02dc */
[----:B------:R1:W-:Y:S02]  /*a1af0*/  @P4 STG.E [R2.64], R236 ;  /* 0x000000ec02004986 */ /* 0x0003e4000c101904 */
[----:B---3--:R-:W-:Y:S01]  /*a1b00*/  IMAD.WIDE R24, R31, 0x4, R218 ;  /* 0x000000041f187825 */ /* 0x008fe200078e02da */
[----:B------:R-:W-:Y:S02]  /*a1b10*/  ISETP.GE.AND P4, PT, R0, c[0x0][0x17c], PT ;  /* 0x00005f0000007a0c */ /* 0x000fe40003f86270 */
[----:B------:R-:W-:Y:S01]  /*a1b20*/  ISETP.LT.AND P2, PT, R115, c[0x0][0x178], !P0 ;  /* 0x00005e0073007a0c */ /* 0x000fe20004741270 */
[----:B------:R3:W-:Y:S01]  /*a1b30*/  @P1 STG.E [R16.64], R240 ;  /* 0x000000f010001986 */ /* 0x0007e2000c101904 */
[----:B------:R3:W-:Y:S01]  /*a1b40*/  @P6 STG.E [R20.64], R206 ;  /* 0x000000ce14006986 */ /* 0x0007e2000c101904 */
[----:B------:R-:W-:Y:S01]  /*a1b50*/  ISETP.LT.AND P1, PT, R131, c[0x0][0x178], !P0 ;  /* 0x00005e0083007a0c */ /* 0x000fe20004721270 */
[----:B------:R-:W-:Y:S01]  /*a1b60*/  @P5 STG.E [R22.64], R18 ;  /* 0x0000001216005986 */ /* 0x000fe2000c101904 */
[----:B------:R-:W-:Y:S01]  /*a1b70*/  ISETP.LT.AND P0, PT, R167, c[0x0][0x178], !P0 ;  /* 0x00005e00a7007a0c */ /* 0x000fe20004701270 */
[----:B------:R3:W-:Y:S01]  /*a1b80*/  @P3 STG.E [R24.64], R34 ;  /* 0x0000002218003986 */ /* 0x0007e2000c101904 */
[----:B------:R-:W-:-:S02]  /*a1b90*/  ISETP.LT.AND P6, PT, R178, c[0x0][0x178], !P4 ;  /* 0x00005e00b2007a0c */ /* 0x000fc400067c1270 */
[----:B------:R-:W-:Y:S02]  /*a1ba0*/  ISETP.LT.AND P3, PT, R203, c[0x0][0x178], !P4 ;  /* 0x00005e00cb007a0c */ /* 0x000fe40006761270 */
[C---:B------:R-:W-:Y:S01]  /*a1bb0*/  IADD3 R33, R31.reuse, c[0x0][0x198], RZ ;  /* 0x000066001f217a10 */ /* 0x040fe20007ffe0ff */
[----:B------:R-:W-:-:S04]  /*a1bc0*/  IMAD.WIDE R26, R31, 0x4, R10 ;  /* 0x000000041f1a7825 */ /* 0x000fc800078e020a */
[----:B-1----:R-:W-:-:S04]  /*a1bd0*/  IMAD.WIDE R2, R31, 0x4, R8 ;  /* 0x000000041f027825 */ /* 0x002fc800078e0208 */
[----:B---3--:R-:W-:-:S04]  /*a1be0*/  IMAD.WIDE R16, R31, 0x4, R6 ;  /* 0x000000041f107825 */ /* 0x008fc800078e0206 */
[C---:B------:R-:W-:Y:S01]  /*a1bf0*/  IMAD.WIDE R20, R33.reuse, 0x4, R216 ;  /* 0x0000000421147825 */ /* 0x040fe200078e02d8 */
[----:B------:R1:W-:Y:S03]  /*a1c00*/  @P2 STG.E [R26.64], R50 ;  /* 0x000000321a002986 */ /* 0x0003e6000c101904 */
[----:B------:R3:W-:Y:S02]  /*a1c10*/  @P1 STG.E [R2.64], R66 ;  /* 0x0000004202001986 */ /* 0x0007e4000c101904 */
[----:B------:R-:W-:Y:S01]  /*a1c20*/  IMAD.WIDE R24, R33, 0x4, R222 ;  /* 0x0000000421187825 */ /* 0x000fe200078e02de */
[----:B------:R3:W-:Y:S01]  /*a1c30*/  @P0 STG.E [R16.64], R82 ;  /* 0x0000005210000986 */ /* 0x0007e2000c101904 */
[----:B------:R-:W-:Y:S02]  /*a1c40*/  ISETP.LT.AND P2, PT, R99, c[0x0][0x178], !P4 ;  /* 0x00005e0063007a0c */ /* 0x000fe40006741270 */
[----:B------:R-:W-:-:S02]  /*a1c50*/  ISETP.LT.AND P5, PT, R179, c[0x0][0x178], !P4 ;  /* 0x00005e00b3007a0c */ /* 0x000fc400067a1270 */
[----:B------:R-:W-:Y:S01]  /*a1c60*/  ISETP.LT.AND P0, PT, R147, c[0x0][0x178], !P4 ;  /* 0x00005e0093007a0c */ /* 0x000fe20006701270 */
[----:B-1----:R-:W-:Y:S01]  /*a1c70*/  IMAD.WIDE R26, R33, 0x4, R4 ;  /* 0x00000004211a7825 */ /* 0x002fe200078e0204 */
[----:B------:R-:W-:-:S03]  /*a1c80*/  IADD3 R0, R98, 0xf0, RZ ;  /* 0x000000f062007810 */ /* 0x000fc60007ffe0ff */
[----:B------:R-:W-:-:S04]  /*a1c90*/  IMAD.WIDE R28, R33, 0x4, R220 ;  /* 0x00000004211c7825 */ /* 0x000fc800078e02dc */
[----:B---3--:R-:W-:Y:S01]  /*a1ca0*/  IMAD.WIDE R2, R33, 0x4, R218 ;  /* 0x0000000421027825 */ /* 0x008fe200078e02da */
[----:B------:R-:W-:-:S03]  /*a1cb0*/  ISETP.GE.AND P1, PT, R0, c[0x0][0x17c], PT ;  /* 0x00005f0000007a0c */ /* 0x000fc60003f26270 */
[C---:B------:R-:W-:Y:S01]  /*a1cc0*/  IMAD.WIDE R16, R33.reuse, 0x4, R10 ;  /* 0x0000000421107825 */ /* 0x040fe200078e020a */
[----:B------:R-:W-:Y:S02]  /*a1cd0*/  IADD3 R31, R33, c[0x0][0x198], RZ ;  /* 0x00006600211f7a10 */ /* 0x000fe40007ffe0ff */
[----:B------:R-:W-:Y:S01]  /*a1ce0*/  IADD3 R0, R98, 0xf1, RZ ;  /* 0x000000f162007810 */ /* 0x000fe20007ffe0ff */
[----:B----4-:R-:W-:Y:S04]  /*a1cf0*/  @P6 STG.E [R20.64], R248 ;  /* 0x000000f814006986 */ /* 0x010fe8000c101904 */
[----:B--2---:R1:W-:Y:S04]  /*a1d00*/  @P3 STG.E [R24.64], R242 ;  /* 0x000000f218003986 */ /* 0x0043e8000c101904 */
[----:B-1----:R-:W1:Y:S01]  /*a1d10*/  S2R R242, SR_TID.X ;  /* 0x0000000000f27919 */ /* 0x002e620000002100 */
[----:B------:R-:W-:Y:S01]  /*a1d20*/  ISETP.LT.AND P3, PT, R115, c[0x0][0x178], !P4 ;  /* 0x00005e0073007a0c */ /* 0x000fe20006761270 */
[----:B------:R-:W-:Y:S01]  /*a1d30*/  @P2 STG.E [R26.64], R207 ;  /* 0x000000cf1a002986 */ /* 0x000fe2000c101904 */
[----:B------:R-:W-:Y:S01]  /*a1d40*/  ISETP.LT.AND P2, PT, R131, c[0x0][0x178], !P4 ;  /* 0x00005e0083007a0c */ /* 0x000fe20006741270 */
[----:B------:R-:W-:Y:S01]  /*a1d50*/  ISETP.LT.AND P4, PT, R167, c[0x0][0x178], !P4 ;  /* 0x00005e00a7007a0c */ /* 0x000fe20006781270 */
[C---:B-1----:R-:W-:Y:S01]  /*a1d60*/  LOP3.LUT R248, R242.reuse, 0x3f, RZ, 0xc0, !PT ;  /* 0x0000003ff2f87812 */ /* 0x042fe200078ec0ff */
[----:B------:R-:W-:-:S05]  /*a1d70*/  IMAD.SHL.U32 R242, R242, 0x200, RZ ;  /* 0x00000200f2f27824 */ /* 0x000fca00078e00ff */
[----:B------:R-:W-:-:S05]  /*a1d80*/  LOP3.LUT R242, R242, 0xc00, RZ, 0xc0, !PT ;  /* 0x00000c00f2f27812 */ /* 0x000fca00078ec0ff */
[----:B------:R-:W-:-:S05]  /*a1d90*/  IMAD R242, R248, 0x10, R242 ;  /* 0x00000010f8f27824 */ /* 0x000fca00078e02f2 */
[----:B------:R-:W1:Y:S04]  /*a1da0*/  LDS.128 R20, [R242] ;  /* 0x00000000f2147984 */ /* 0x000e680000000c00 */
[----:B------:R2:W-:Y:S01]  /*a1db0*/  @P5 STG.E [R28.64], R19 ;  /* 0x000000131c005986 */ /* 0x0005e2000c101904 */
[----:B------:R-:W-:Y:S01]  /*a1dc0*/  IMAD.WIDE R24, R33, 0x4, R8 ;  /* 0x0000000421187825 */ /* 0x000fe200078e0208 */
[----:B------:R-:W-:Y:S02]  /*a1dd0*/  ISETP.LT.AND P5, PT, R178, c[0x0][0x178], !P1 ;  /* 0x00005e00b2007a0c */ /* 0x000fe40004fa1270 */
[----:B------:R-:W-:Y:S01]  /*a1de0*/  ISETP.LT.AND P6, PT, R203, c[0x0][0x178], !P1 ;  /* 0x00005e00cb007a0c */ /* 0x000fe20004fc1270 */
[----:B------:R3:W-:Y:S01]  /*a1df0*/  @P0 STG.E [R2.64], R35 ;  /* 0x0000002302000986 */ /* 0x0007e2000c101904 */
[----:B------:R4:W-:Y:S02]  /*a1e00*/  @P3 STG.E [R16.64], R51 ;  /* 0x0000003310003986 */ /* 0x0009e4000c101904 */
[----:B------:R3:W-:Y:S01]  /*a1e10*/  @P2 STG.E [R24.64], R67 ;  /* 0x0000004318002986 */ /* 0x0007e2000c101904 */
[----:B------:R-:W-:Y:S01]  /*a1e20*/  ISETP.LT.AND P2, PT, R99, c[0x0][0x178], !P1 ;  /* 0x00005e0063007a0c */ /* 0x000fe20004f41270 */
[----:B--2---:R-:W-:Y:S01]  /*a1e30*/  IMAD.WIDE R18, R33, 0x4, R6 ;  /* 0x0000000421127825 */ /* 0x004fe200078e0206 */
[----:B------:R-:W-:-:S03]  /*a1e40*/  ISETP.LT.AND P3, PT, R147, c[0x0][0x178], !P1 ;  /* 0x00005e0093007a0c */ /* 0x000fc60004f61270 */
[----:B------:R-:W-:Y:S01]  /*a1e50*/  IMAD.WIDE R26, R31, 0x4, R216 ;  /* 0x000000041f1a7825 */ /* 0x000fe200078e02d8 */
[----:B------:R2:W-:Y:S01]  /*a1e60*/  @P4 STG.E [R18.64], R83 ;  /* 0x0000005312004986 */ /* 0x0005e2000c101904 */
[----:B------:R-:W-:Y:S02]  /*a1e70*/  ISETP.LT.AND P4, PT, R179, c[0x0][0x178], !P1 ;  /* 0x00005e00b3007a0c */ /* 0x000fe40004f81270 */
[----:B------:R-:W-:-:S04]  /*a1e80*/  IMAD.WIDE R28, R31, 0x4, R222 ;  /* 0x000000041f1c7825 */ /* 0x000fc800078e02de */
[----:B------:R2:W-:Y:S02]  /*a1e90*/  @P5 STG.E [R26.64], R108 ;  /* 0x0000006c1a005986 */ /* 0x0005e4000c101904 */
[----:B---3--:R-:W-:-:S04]  /*a1ea0*/  IMAD.WIDE R2, R31, 0x4, R4 ;  /* 0x000000041f027825 */ /* 0x008fc800078e0204 */
[----:B----4-:R-:W-:-:S04]  /*a1eb0*/  IMAD.WIDE R16, R31, 0x4, R220 ;  /* 0x000000041f107825 */ /* 0x010fc800078e02dc */
[----:B------:R-:W-:Y:S01]  /*a1ec0*/  IMAD.WIDE R24, R31, 0x4, R218 ;  /* 0x000000041f187825 */ /* 0x000fe200078e02da */
[----:B------:R-:W-:Y:S01]  /*a1ed0*/  @P6 STG.E [R28.64], R124 ;  /* 0x0000007c1c006986 */ /* 0x000fe2000c101904 */
[----:B------:R-:W-:Y:S02]  /*a1ee0*/  ISETP.LT.AND P6, PT, R115, c[0x0][0x178], !P1 ;  /* 0x00005e0073007a0c */ /* 0x000fe40004fc1270 */
[----:B------:R-:W-:Y:S02]  /*a1ef0*/  ISETP.GE.AND P0, PT, R0, c[0x0][0x17c], PT ;  /* 0x00005f0000007a0c */ /* 0x000fe40003f06270 */
[----:B------:R-:W-:Y:S01]  /*a1f00*/  ISETP.LT.AND P5, PT, R131, c[0x0][0x178], !P1 ;  /* 0x00005e0083007a0c */ /* 0x000fe20004fa1270 */
[----:B------:R3:W-:Y:S01]  /*a1f10*/  @P2 STG.E [R2.64], R140 ;  /* 0x0000008c02002986 */ /* 0x0007e2000c101904 */
[----:B------:R4:W-:Y:S02]  /*a1f20*/  @P4 STG.E [R16.64], R156 ;  /* 0x0000009c10004986 */ /* 0x0009e4000c101904 */
[----:B------:R1:W-:Y:S01]  /*a1f30*/  @P3 STG.E [R24.64], R172 ;  /* 0x000000ac18003986 */ /* 0x0003e2000c101904 */
[----:B------:R-:W-:-:S02]  /*a1f40*/  ISETP.LT.AND P1, PT, R167, c[0x0][0x178], !P1 ;  /* 0x00005e00a7007a0c */ /* 0x000fc40004f21270 */
[----:B------:R-:W-:Y:S02]  /*a1f50*/  ISETP.LT.AND P3, PT, R178, c[0x0][0x178], !P0 ;  /* 0x00005e00b2007a0c */ /* 0x000fe40004761270 */
[----:B------:R-:W-:Y:S01]  /*a1f60*/  ISETP.LT.AND P4, PT, R203, c[0x0][0x178], !P0 ;  /* 0x00005e00cb007a0c */ /* 0x000fe20004781270 */
[C---:B--2---:R-:W-:Y:S01]  /*a1f70*/  IMAD.WIDE R18, R31.reuse, 0x4, R10 ;  /* 0x000000041f127825 */ /* 0x044fe200078e020a */
[----:B------:R-:W-:-:S03]  /*a1f80*/  IADD3 R33, R31, c[0x0][0x198], RZ ;  /* 0x000066001f217a10 */ /* 0x000fc60007ffe0ff */
[C---:B------:R-:W-:Y:S01]  /*a1f90*/  IMAD.WIDE R26, R31.reuse, 0x4, R8 ;  /* 0x000000041f1a7825 */ /* 0x040fe200078e0208 */
[----:B------:R-:W-:Y:S03]  /*a1fa0*/  @P6 STG.E [R18.64], R188 ;  /* 0x000000bc12006986 */ /* 0x000fe6000c101904 */
[----:B---3--:R-:W-:Y:S01]  /*a1fb0*/  IMAD.WIDE R2, R31, 0x4, R6 ;  /* 0x000000041f027825 */ /* 0x008fe200078e0206 */
[----:B------:R-:W-:-:S03]  /*a1fc0*/  ISETP.LT.AND P6, PT, R99, c[0x0][0x178], !P0 ;  /* 0x00005e0063007a0c */ /* 0x000fc600047c1270 */
[----:B----4-:R-:W-:-:S04]  /*a1fd0*/  IMAD.WIDE R16, R33, 0x4, R216 ;  /* 0x0000000421107825 */ /* 0x010fc800078e02d8 */
[----:B-1----:R-:W-:Y:S01]  /*a1fe0*/  IMAD.WIDE R24, R33, 0x4, R222 ;  /* 0x0000000421187825 */ /* 0x002fe200078e02de */
[----:B------:R1:W-:Y:S01]  /*a1ff0*/  @P5 STG.E [R26.64], R12 ;  /* 0x0000000c1a005986 */ /* 0x0003e2000c101904 */
[----:B------:R-:W-:Y:S02]  /*a2000*/  ISETP.LT.AND P5, PT, R179, c[0x0][0x178], !P0 ;  /* 0x00005e00b3007a0c */ /* 0x000fe400047a1270 */
[----:B------:R2:W-:Y:S02]  /*a2010*/  @P1 STG.E [R2.64], R20 ;  /* 0x0000001402001986 */ /* 0x0005e4000c101904 */
[----:B------:R-:W-:Y:S01]  /*a2020*/  @P3 STG.E [R16.64], R109 ;  /* 0x0000006d10003986 */ /* 0x000fe2000c101904 */
[----:B------:R-:W-:Y:S01]  /*a2030*/  IADD3 R0, R98, 0xf2, RZ ;  /* 0x000000f262007810 */ /* 0x000fe20007ffe0ff */
[----:B------:R3:W-:Y:S01]  /*a2040*/  @P4 STG.E [R24.64], R125 ;  /* 0x0000007d18004986 */ /* 0x0007e2000c101904 */
[----:B------:R-:W-:Y:S02]  /*a2050*/  ISETP.LT.AND P1, PT, R147, c[0x0][0x178], !P0 ;  /* 0x00005e0093007a0c */ /* 0x000fe40004721270 */
[----:B------:R-:W-:Y:S01]  /*a2060*/  ISETP.LT.AND P4, PT, R115, c[0x0][0x178], !P0 ;  /* 0x00005e0073007a0c */ /* 0x000fe20004781270 */
[----:B------:R-:W4:Y:S01]  /*a2070*/  LDS.128 R16, [R252] ;  /* 0x00000000fc107984 */ /* 0x000f220000000c00 */
[----:B------:R-:W-:Y:S01]  /*a2080*/  IMAD.WIDE R28, R33, 0x4, R4 ;  /* 0x00000004211c7825 */ /* 0x000fe200078e0204 */
[----:B------:R-:W-:-:S02]  /*a2090*/  ISETP.LT.AND P3, PT, R131, c[0x0][0x178], !P0 ;  /* 0x00005e0083007a0c */ /* 0x000fc40004761270 */
[----:B------:R-:W-:Y:S01]  /*a20a0*/  ISETP.GE.AND P2, PT, R0, c[0x0][0x17c], PT ;  /* 0x00005f0000007a0c */ /* 0x000fe20003f46270 */
[----:B-1----:R-:W-:Y:S01]  /*a20b0*/  IMAD.WIDE R26, R33, 0x4, R220 ;  /* 0x00000004211a7825 */ /* 0x002fe200078e02dc */
[----:B------:R-:W-:Y:S01]  /*a20c0*/  ISETP.LT.AND P0, PT, R167, c[0x0][0x178], !P0 ;  /* 0x00005e00a7007a0c */ /* 0x000fe20004701270 */
[----:B------:R1:W-:Y:S01]  /*a20d0*/  @P6 STG.E [R28.64], R141 ;  /* 0x0000008d1c006986 */ /* 0x0003e2000c101904 */
[----:B------:R-:W-:Y:S01]  /*a20e0*/  ISETP.LT.AND P6, PT, R178, c[0x0][0x178], !P2 ;  /* 0x00005e00b2007a0c */ /* 0x000fe200057c1270 */
[----:B--2---:R-:W-:-:S04]  /*a20f0*/  IMAD.WIDE R2, R33, 0x4, R218 ;  /* 0x0000000421027825 */ /* 0x004fc800078e02da */
[C---:B---3--:R-:W-:Y:S01]  /*a2100*/  IMAD.WIDE R24, R33.reuse, 0x4, R10 ;  /* 0x0000000421187825 */ /* 0x048fe200078e020a */
[----:B------:R2:W-:Y:S03]  /*a2110*/  @P5 STG.E [R26.64], R157 ;  /* 0x0000009d1a005986 */ /* 0x0005e6000c101904 */
[----:B------:R-:W-:Y:S01]  /*a2120*/  IMAD.WIDE R30, R33, 0x4, R8 ;  /* 0x00000004211e7825 */ /* 0x000fe200078e0208 */
[----:B------:R-:W-:Y:S02]  /*a2130*/  ISETP.LT.AND P5, PT, R203, c[0x0][0x178], !P2 ;  /* 0x00005e00cb007a0c */ /* 0x000fe400057a1270 */
[----:B------:R-:W-:Y:S01]  /*a2140*/  IADD3 R35, R33, c[0x0][0x198], RZ ;  /* 0x0000660021237a10 */ /* 0x000fe20007ffe0ff */
[----:B------:R3:W-:Y:S01]  /*a2150*/  @P1 STG.E [R2.64], R173 ;  /* 0x000000ad02001986 */ /* 0x0007e2000c101904 */
[----:B------:R-:W-:Y:S02]  /*a2160*/  @P4 STG.E [R24.64], R189 ;  /* 0x000000bd18004986 */ /* 0x000fe4000c101904 */
[----:B------:R3:W-:Y:S01]  /*a2170*/  @P3 STG.E [R30.64], R13 ;  /* 0x0000000d1e003986 */ /* 0x0007e2000c101904 */
[----:B------:R-:W-:Y:S01]  /*a2180*/  ISETP.LT.AND P4, PT, R99, c[0x0][0x178], !P2 ;  /* 0x00005e0063007a0c */ /* 0x000fe20005781270 */
[----:B-1----:R-:W-:Y:S01]  /*a2190*/  IMAD.WIDE R28, R33, 0x4, R6 ;  /* 0x00000004211c7825 */ /* 0x002fe200078e0206 */
[----:B------:R-:W-:-:S02]  /*a21a0*/  ISETP.LT.AND P3, PT, R179, c[0x0][0x178], !P2 ;  /* 0x00005e00b3007a0c */ /* 0x000fc40005761270 */
[----:B------:R-:W-:Y:S01]  /*a21b0*/  ISETP.LT.AND P1, PT, R147, c[0x0][0x178], !P2 ;  /* 0x00005e0093007a0c */ /* 0x000fe20005721270 */
[----:B--2---:R-:W-:-:S04]  /*a21c0*/  IMAD.WIDE R26, R35, 0x4, R216 ;  /* 0x00000004231a7825 */ /* 0x004fc800078e02d8 */
[----:B------:R-:W-:Y:S01]  /*a21d0*/  IMAD.WIDE R32, R35, 0x4, R222 ;  /* 0x0000000423207825 */ /* 0x000fe200078e02de */
[----:B------:R1:W-:Y:S01]  /*a21e0*/  @P0 STG.E [R28.64], R21 ;  /* 0x000000151c000986 */ /* 0x0003e2000c101904 */
[----:B------:R-:W-:Y:S02]  /*a21f0*/  ISETP.LT.AND P0, PT, R115, c[0x0][0x178], !P2 ;  /* 0x00005e0073007a0c */ /* 0x000fe40005701270 */
[----:B------:R2:W-:Y:S01]  /*a2200*/  @P6 STG.E [R26.64], R104 ;  /* 0x000000681a006986 */ /* 0x0005e2000c101904 */
[----:B------:R-:W-:Y:S02]  /*a2210*/  IADD3 R0, R98, 0xf3, RZ ;  /* 0x000000f362007810 */ /* 0x000fe40007ffe0ff */
[----:B------:R-:W-:Y:S01]  /*a2220*/  ISETP.LT.AND P6, PT, R131, c[0x0][0x178], !P2 ;  /* 0x00005e0083007a0c */ /* 0x000fe200057c1270 */
[C---:B---3--:R-:W-:Y:S01]  /*a2230*/  IMAD.WIDE R2, R35.reuse, 0x4, R4 ;  /* 0x0000000423027825 */ /* 0x048fe200078e0204 */
[----:B------:R3:W-:Y:S03]  /*a2240*/  @P5 STG.E [R32.64], R120 ;  /* 0x0000007820005986 */ /* 0x0007e6000c101904 */
[----:B------:R-:W-:Y:S01]  /*a2250*/  IMAD.WIDE R12, R35, 0x4, R220 ;  /* 0x00000004230c7825 */ /* 0x000fe200078e02dc */
[----:B------:R-:W-:-:S02]  /*a2260*/  ISETP.GE.AND P5, PT, R0, c[0x0][0x17c], PT ;  /* 0x00005f0000007a0c */ /* 0x000fc40003fa6270 */
[----:B------:R-:W-:Y:S01]  /*a2270*/  ISETP.LT.AND P2, PT, R167, c[0x0][0x178], !P2 ;  /* 0x00005e00a7007a0c */ /* 0x000fe20005741270 */
[C---:B-1----:R-:W-:Y:S01]  /*a2280*/  IMAD.WIDE R20, R35.reuse, 0x4, R218 ;  /* 0x0000000423147825 */ /* 0x042fe200078e02da */
[----:B------:R1:W-:Y:S03]  /*a2290*/  @P4 STG.E [R2.64], R136 ;  /* 0x0000008802004986 */ /* 0x0003e6000c101904 */
[----:B------:R-:W-:-:S04]  /*a22a0*/  IMAD.WIDE R24, R35, 0x4, R10 ;  /* 0x0000000423187825 */ /* 0x000fc800078e020a */
[----:B------:R4:W-:Y:S01]  /*a22b0*/  @P3 STG.E [R12.64], R152 ;  /* 0x000000980c003986 */ /* 0x0009e2000c101904 */
[----:B------:R-:W-:Y:S01]  /*a22c0*/  ISETP.LT.AND P4, PT, R178, c[0x0][0x178], !P5 ;  /* 0x00005e00b2007a0c */ /* 0x000fe20006f81270 */
[----:B------:R4:W-:Y:S01]  /*a22d0*/  @P1 STG.E [R20.64], R168 ;  /* 0x000000a814001986 */ /* 0x0009e2000c101904 */
[----:B--2---:R-:W-:Y:S01]  /*a22e0*/  IMAD.WIDE R26, R35, 0x4, R8 ;  /* 0x00000004231a7825 */ /* 0x004fe200078e0208 */
[----:B------:R-:W-:Y:S02]  /*a22f0*/  ISETP.LT.AND P3, PT, R203, c[0x0][0x178], !P5 ;  /* 0x00005e00cb007a0c */ /* 0x000fe40006f61270 */
[----:B------:R-:W-:Y:S02]  /*a2300*/  ISETP.LT.AND P1, PT, R99, c[0x0][0x178], !P5 ;  /* 0x00005e0063007a0c */ /* 0x000fe40006f21270 */
[----:B---3--:R-:W-:Y:S01]  /*a2310*/  IADD3 R33, R35, c[0x0][0x198], RZ ;  /* 0x0000660023217a10 */ /* 0x008fe20007ffe0ff */
[----:B------:R-:W-:Y:S01]  /*a2320*/  @P0 STG.E [R24.64], R184 ;  /* 0x000000b818000986 */ /* 0x000fe2000c101904 */
[----:B------:R-:W-:Y:S01]  /*a2330*/  @P6 STG.E [R26.64], R192 ;  /* 0x000000c01a006986 */ /* 0x000fe2000c101904 */
[----:B------:R-:W-:Y:S01]  /*a2340*/  ISETP.LT.AND P6, PT, R179, c[0x0][0x178], !P5 ;  /* 0x00005e00b3007a0c */ /* 0x000fe20006fc1270 */
[----:B-1----:R-:W-:-:S04]  /*a2350*/  IMAD.WIDE R2, R35, 0x4, R6 ;  /* 0x0000000423027825 */ /* 0x002fc800078e0206 */
[C---:B----4-:R-:W-:Y:S01]  /*a2360*/  IMAD.WIDE R12, R33.reuse, 0x4, R216 ;  /* 0x00000004210c7825 */ /* 0x050fe200078e02d8 */
[----:B------:R-:W1:Y:S03]  /*a2370*/  LDS.128 R24, [R243] ;  /* 0x00000000f3187984 */ /* 0x000e660000000c00 */
[----:B------:R-:W-:-:S04]  /*a2380*/  IMAD.WIDE R20, R33, 0x4, R222 ;  /* 0x0000000421147825 */ /* 0x000fc800078e02de */
[C---:B------:R-:W-:Y:S01]  /*a2390*/  IMAD.WIDE R28, R33.reuse, 0x4, R4 ;  /* 0x00000004211c7825 */ /* 0x040fe200078e0204 */
[----:B------:R-:W-:Y:S01]  /*a23a0*/  IADD3 R0, R98, 0xf4, RZ ;  /* 0x000000f462007810 */ /* 0x000fe20007ffe0ff */
[----:B------:R2:W-:Y:S02]  /*a23b0*/  @P2 STG.E [R2.64], R16 ;  /* 0x0000001002002986 */ /* 0x0005e4000c101904 */
[----:B------:R3:W-:Y:S02]  /*a23c0*/  @P4 STG.E [R12.64], R105 ;  /* 0x000000690c004986 */ /* 0x0007e4000c101904 */
[----:B------:R4:W-:Y:S02]  /*a23d0*/  @P3 STG.E [R20.64], R121 ;  /* 0x0000007914003986 */ /* 0x0009e4000c101904 */
[----:B------:R3:W-:Y:S02]  /*a23e0*/  @P1 STG.E [R28.64], R137 ;  /* 0x000000891c001986 */ /* 0x0007e4000c101904 */
[----:B------:R-:W-:Y:S01]  /*a23f0*/  IMAD.WIDE R30, R33, 0x4, R220 ;  /* 0x00000004211e7825 */ /* 0x000fe200078e02dc */
[----:B------:R-:W-:-:S02]  /*a2400*/  ISETP.LT.AND P2, PT, R147, c[0x0][0x178], !P5 ;  /* 0x00005e0093007a0c */ /* 0x000fc40006f41270 */
[----:B------:R-:W-:Y:S02]  /*a2410*/  ISETP.GE.AND P0, PT, R0, c[0x0][0x17c], PT ;  /* 0x00005f0000007a0c */ /* 0x000fe40003f06270 */
[----:B------:R-:W-:Y:S02]  /*a2420*/  ISETP.LT.AND P1, PT, R115, c[0x0][0x178], !P5 ;  /* 0x00005e0073007a0c */ /* 0x000fe40006f21270 */
[----:B------:R-:W-:Y:S01]  /*a2430*/  ISETP.LT.AND P3, PT, R131, c[0x0][0x178], !P5 ;  /* 0x00005e0083007a0c */ /* 0x000fe20006f61270 */
[----:B------:R-:W-:Y:S01]  /*a2440*/  ISETP.LT.AND P5, PT, R167, c[0x0][0x178], !P5 ;  /* 0x00005e00a7007a0c */ /* 0x000fe20006fa1270 */
[----:B------:R4:W-:Y:S01]  /*a2450*/  @P6 STG.E [R30.64], R153 ;  /* 0x000000991e006986 */ /* 0x0009e2000c101904 */
[----:B------:R-:W-:Y:S02]  /*a2460*/  ISETP.LT.AND P4, PT, R178, c[0x0][0x178], !P0 ;  /* 0x00005e00b2007a0c */ /* 0x000fe40004781270 */
[----:B------:R-:W-:Y:S01]  /*a2470*/  ISETP.LT.AND P6, PT, R203, c[0x0][0x178], !P0 ;  /* 0x00005e00cb007a0c */ /* 0x000fe200047c1270 */
[C---:B--2---:R-:W-:Y:S01]  /*a2480*/  IMAD.WIDE R2, R33.reuse, 0x4, R218 ;  /* 0x0000000421027825 */ /* 0x044fe200078e02da */
[----:B------:R-:W-:-:S03]  /*a2490*/  IADD3 R35, R33, c[0x0][0x198], RZ ;  /* 0x0000660021237a10 */ /* 0x000fc60007ffe0ff */
[----:B---3--:R-:W-:-:S04]  /*a24a0*/  IMAD.WIDE R12, R33, 0x4, R10 ;  /* 0x00000004210c7825 */ /* 0x008fc800078e020a */
[----:B----4-:R-:W-:-:S04]  /*a24b0*/  IMAD.WIDE R20, R33, 0x4, R8 ;  /* 0x0000000421147825 */ /* 0x010fc800078e0208 */
[----:B------:R-:W-:Y:S01]  /*a24c0*/  IMAD.WIDE R28, R33, 0x4, R6 ;  /* 0x00000004211c7825 */ /* 0x000fe200078e0206 */
[----:B------:R2:W-:Y:S03]  /*a24d0*/  @P2 STG.E [R2.64], R169 ;  /* 0x000000a902002986 */ /* 0x0005e6000c101904 */
[----:B------:R3:W-:Y:S02]  /*a24e0*/  @P1 STG.E [R12.64], R185 ;  /* 0x000000b90c001986 */ /* 0x0007e4000c101904 */
[----:B------:R-:W-:-:S04]  /*a24f0*/  IMAD.WIDE R32, R35, 0x4, R222 ;  /* 0x0000000423207825 */ /* 0x000fc800078e02de */
[----:B------:R-:W-:Y:S01]  /*a2500*/  IMAD.WIDE R30, R35, 0x4, R216 ;  /* 0x00000004231e7825 */ /* 0x000fe200078e02d8 */
[----:B------:R-:W-:Y:S01]  /*a2510*/  ISETP.LT.AND P1, PT, R99, c[0x0][0x178], !P0 ;  /* 0x00005e0063007a0c */ /* 0x000fe20004721270 */
[----:B------:R4:W-:Y:S01]  /*a2520*/  @P3 STG.E [R20.64], R193 ;  /* 0x000000c114003986 */ /* 0x0009e2000c101904 */
[----:B------:R-:W-:Y:S01]  /*a2530*/  ISETP.LT.AND P2, PT, R179, c[0x0][0x178], !P0 ;  /* 0x00005e00b3007a0c */ /* 0x000fe20004741270 */
[----:B------:R1:W-:Y:S01]  /*a2540*/  @P5 STG.E [R28.64], R17 ;  /* 0x000000111c005986 */ /* 0x0003e2000c101904 */
[----:B------:R-:W-:Y:S01]  /*a2550*/  ISETP.LT.AND P3, PT, R147, c[0x0][0x178], !P0 ;  /* 0x00005e0093007a0c */ /* 0x000fe20004761270 */
[----:B------:R1:W-:Y:S01]  /*a2560*/  @P4 STG.E [R30.64], R100 ;  /* 0x000000641e004986 */ /* 0x0003e2000c101904 */
[----:B------:R-:W-:Y:S01]  /*a2570*/  ISETP.LT.AND P5, PT, R115, c[0x0][0x178], !P0 ;  /* 0x00005e0073007a0c */ /* 0x000fe200047a1270 */
[----:B------:R-:W-:Y:S01]  /*a2580*/  @P6 STG.E [R32.64], R116 ;  /* 0x0000007420006986 */ /* 0x000fe2000c101904 */
[----:B------:R-:W-:Y:S02]  /*a2590*/  ISETP.LT.AND P4, PT, R131, c[0x0][0x178], !P0 ;  /* 0x00005e0083007a0c */ /* 0x000fe40004781270 */
[----:B------:R-:W-:Y:S01]  /*a25a0*/  ISETP.LT.AND P6, PT, R167, c[0x0][0x178], !P0 ;  /* 0x00005e00a7007a0c */ /* 0x000fe200047c1270 */
[----:B--2---:R-:W-:-:S04]  /*a25b0*/  IMAD.WIDE R2, R35, 0x4, R4 ;  /* 0x0000000423027825 */ /* 0x004fc800078e0204 */
[----:B---3--:R-:W-:Y:S01]  /*a25c0*/  IMAD.WIDE R12, R35, 0x4, R220 ;  /* 0x00000004230c7825 */ /* 0x008fe200078e02dc */
[----:B------:R-:W-:-:S03]  /*a25d0*/  IADD3 R0, R98, 0xf5, RZ ;  /* 0x000000f562007810 */ /* 0x000fc60007ffe0ff */
[----:B----4-:R-:W-:-:S04]  /*a25e0*/  IMAD.WIDE R20, R35, 0x4, R10 ;  /* 0x0000000423147825 */ /* 0x010fc800078e020a */
[----:B-1----:R-:W-:-:S04]  /*a25f0*/  IMAD.WIDE R16, R35, 0x4, R218 ;  /* 0x0000000423107825 */ /* 0x002fc800078e02da */
[C---:B------:R-:W-:Y:S01]  /*a2600*/  IMAD.WIDE R28, R35.reuse, 0x4, R8 ;  /* 0x00000004231c7825 */ /* 0x040fe200078e0208 */
[----:B------:R1:W-:Y:S03]  /*a2610*/  @P1 STG.E [R2.64], R132 ;  /* 0x0000008402001986 */ /* 0x0003e6000c101904 */
[----:B------:R-:W-:Y:S01]  /*a2620*/  IMAD.WIDE R30, R35, 0x4, R6 ;  /* 0x00000004231e7825 */ /* 0x000fe200078e0206 */
[----:B------:R-:W-:-:S03]  /*a2630*/  ISETP.GE.AND P0, PT, R0, c[0x0][0x17c], PT ;  /* 0x00005f0000007a0c */ /* 0x000fc60003f06270 */
[----:B------:R2:W-:Y:S01]  /*a2640*/  @P2 STG.E [R12.64], R148 ;  /* 0x000000940c002986 */ /* 0x0005e2000c101904 */
[----:B------:R3:W-:Y:S01]  /*a2650*/  @P3 STG.E [R16.64], R160 ;  /* 0x000000a010003986 */ /* 0x0007e2000c101904 */
[----:B------:R4:W-:Y:S02]  /*a2660*/  @P5 STG.E [R20.64], R180 ;  /* 0x000000b414005986 */ /* 0x0009e4000c101904 */
[----:B------:R3:W-:Y:S01]  /*a2670*/  @P4 STG.E [R28.64], R196 ;  /* 0x000000c41c004986 */ /* 0x0007e2000c101904 */
[----:B------:R-:W-:Y:S01]  /*a2680*/  ISETP.LT.AND P1, PT, R178, c[0x0][0x178], !P0 ;  /* 0x00005e00b2007a0c */ /* 0x000fe20004721270 */
[----:B------:R4:W-:Y:S01]  /*a2690*/  @P6 STG.E [R30.64], R24 ;  /* 0x000000181e006986 */ /* 0x0009e2000c101904 */
[----:B------:R-:W-:Y:S02]  /*a26a0*/  ISETP.LT.AND P6, PT, R203, c[0x0][0x178], !P0 ;  /* 0x00005e00cb007a0c */ /* 0x000fe400047c1270 */
[----:B------:R-:W-:Y:S02]  /*a26b0*/  ISETP.LT.AND P5, PT, R99, c[0x0][0x178], !P0 ;  /* 0x00005e0063007a0c */ /* 0x000fe400047a1270 */
[----:B------:R-:W-:-:S02]  /*a26c0*/  IADD3 R35, R35, c[0x0][0x198], RZ ;  /* 0x0000660023237a10 */ /* 0x000fc40007ffe0ff */
[----:B------:R-:W-:Y:S02]  /*a26d0*/  ISETP.LT.AND P4, PT, R179, c[0x0][0x178], !P0 ;  /* 0x00005e00b3007a0c */ /* 0x000fe40004781270 */
[----:B------:R-:W-:Y:S02]  /*a26e0*/  ISETP.LT.AND P3, PT, R147, c[0x0][0x178], !P0 ;  /* 0x00005e0093007a0c */ /* 0x000fe40004761270 */
[----:B------:R-:W-:Y:S01]  /*a26f0*/  ISETP.LT.AND P2, PT, R115, c[0x0][0x178], !P0 ;  /* 0x00005e0073007a0c */ /* 0x000fe20004741270 */
[----:B------:R-:W4:Y:S01]  /*a2700*/  LDS.128 R240, [R241] ;  /* 0x00000000f1f07984 */ /* 0x000f220000000c00 */
[----:B-1----:R-:W-:-:S04]  /*a2710*/  IMAD.WIDE R2, R35, 0x4, R216 ;  /* 0x0000000423027825 */ /* 0x002fc800078e02d8 */
[----:B--2---:R-:W-:-:S04]  /*a2720*/  IMAD.WIDE R12, R35, 0x4, R222 ;  /* 0x00000004230c7825 */ /* 0x004fc800078e02de */
[----:B---3--:R-:W-:-:S04]  /*a2730*/  IMAD.WIDE R16, R35, 0x4, R4 ;  /* 0x0000000423107825 */ /* 0x008fc800078e0204 */
[----:B----4-:R-:W-:Y:S01]  /*a2740*/  IMAD.WIDE R20, R35, 0x4, R220 ;  /* 0x0000000423147825 */ /* 0x010fe200078e02dc */
[----:B------:R-:W-:-:S03]  /*a2750*/  IADD3 R0, R98, 0xf6, RZ ;  /* 0x000000f662007810 */ /* 0x000fc60007ffe0ff */
[C---:B------:R-:W-:Y:S01]  /*a2760*/  IMAD.WIDE R28, R35.reuse, 0x4, R218 ;  /* 0x00000004231c7825 */ /* 0x040fe200078e02da */
[----:B------:R1:W-:Y:S03]  /*a2770*/  @P1 STG.E [R2.64], R101 ;  /* 0x0000006502001986 */ /* 0x0003e6000c101904 */
[----:B------:R2:W-:Y:S02]  /*a2780*/  @P6 STG.E [R12.64], R117 ;  /* 0x000000750c006986 */ /* 0x0005e4000c101904 */
[----:B------:R3:W-:Y:S01]  /*a2790*/  @P5 STG.E [R16.64], R133 ;  /* 0x0000008510005986 */ /* 0x0007e2000c101904 */
[----:B------:R-:W-:Y:S01]  /*a27a0*/  ISETP.GE.AND P1, PT, R0, c[0x0][0x17c], PT ;  /* 0x00005f0000007a0c */ /* 0x000fe20003f26270 */
[----:B------:R4:W-:Y:S01]  /*a27b0*/  @P4 STG.E [R20.64], R149 ;  /* 0x0000009514004986 */ /* 0x0009e2000c101904 */
[----:B------:R-:W-:-:S04]  /*a27c0*/  IMAD.WIDE R30, R35, 0x4, R10 ;  /* 0x00000004231e7825 */ /* 0x000fc800078e020a */
[----:B------:R4:W-:Y:S01]  /*a27d0*/  @P3 STG.E [R28.64], R161 ;  /* 0x000000a11c003986 */ /* 0x0009e2000c101904 */
[----:B------:R-:W-:Y:S01]  /*a27e0*/  ISETP.LT.AND P3, PT, R131, c[0x0][0x178], !P0 ;  /* 0x00005e0083007a0c */ /* 0x000fe20004761270 */
[----:B------:R-:W-:Y:S01]  /*a27f0*/  ISETP.LT.AND P0, PT, R167, c[0x0][0x178], !P0 ;  /* 0x00005e00a7007a0c */ /* 0x000fe20004701270 */
[----:B------:R-:W-:Y:S02]  /*a2800*/  ISETP.LT.AND P6, PT, R178, c[0x0][0x178], !P1 ;  /* 0x00005e00b2007a0c */ /* 0x000fe40004fc1270 */
[----:B------:R-:W-:Y:S01]  /*a2810*/  ISETP.LT.AND P5, PT, R203, c[0x0][0x178], !P1 ;  /* 0x00005e00cb007a0c */ /* 0x000fe20004fa1270 */
[----:B------:R4:W-:Y:S01]  /*a2820*/  @P2 STG.E [R30.64], R181 ;  /* 0x000000b51e002986 */ /* 0x0009e2000c101904 */
[----:B------:R-:W-:Y:S02]  /*a2830*/  ISETP.LT.AND P4, PT, R99, c[0x0][0x178], !P1 ;  /* 0x00005e0063007a0c */ /* 0x000fe40004f81270 */
[----:B------:R-:W-:Y:S02]  /*a2840*/  IADD3 R33, R35, c[0x0][0x198], RZ ;  /* 0x0000660023217a10 */ /* 0x000fe40007ffe0ff */
[----:B------:R-:W-:Y:S01]  /*a2850*/  ISETP.LT.AND P2, PT, R179, c[0x0][0x178], !P1 ;  /* 0x00005e00b3007a0c */ /* 0x000fe20004f41270 */
[----:B-1----:R-:W-:-:S04]  /*a2860*/  IMAD.WIDE R2, R35, 0x4, R8 ;  /* 0x0000000423027825 */ /* 0x002fc800078e0208 */
[----:B--2---:R-:W-:-:S04]  /*a2870*/  IMAD.WIDE R12, R35, 0x4, R6 ;  /* 0x00000004230c7825 */ /* 0x004fc800078e0206 */
[----:B---3--:R-:W-:Y:S01]  /*a2880*/  IMAD.WIDE R16, R33, 0x4, R216 ;  /* 0x0000000421107825 */ /* 0x008fe200078e02d8 */
[----:B------:R-:W-:-:S03]  /*a2890*/  IADD3 R0, R98, 0xf7, RZ ;  /* 0x000000f762007810 */ /* 0x000fc60007ffe0ff */
[----:B----4-:R-:W-:-:S04]  /*a28a0*/  IMAD.WIDE R20, R33, 0x4, R222 ;  /* 0x0000000421147825 */ /* 0x010fc800078e02de */
[C---:B------:R-:W-:Y:S01]  /*a28b0*/  IMAD.WIDE R28, R33.reuse, 0x4, R4 ;  /* 0x00000004211c7825 */ /* 0x040fe200078e0204 */
[----:B------:R1:W-:Y:S03]  /*a28c0*/  @P3 STG.E [R2.64], R197 ;  /* 0x000000c502003986 */ /* 0x0003e6000c101904 */
[----:B------:R-:W-:-:S04]  /*a28d0*/  IMAD.WIDE R30, R33, 0x4, R220 ;  /* 0x00000004211e7825 */ /* 0x000fc800078e02dc */
[----:B------:R2:W-:Y:S01]  /*a28e0*/  @P0 STG.E [R12.64], R25 ;  /* 0x000000190c000986 */ /* 0x0005e2000c101904 */
[----:B------:R-:W-:Y:S01]  /*a28f0*/  ISETP.GE.AND P3, PT, R0, c[0x0][0x17c], PT ;  /* 0x00005f0000007a0c */ /* 0x000fe20003f66270 */
[----:B------:R3:W-:Y:S01]  /*a2900*/  @P6 STG.E [R16.64], R96 ;  /* 0x0000006010006986 */ /* 0x0007e2000c101904 */
[----:B------:R-:W-:Y:S01]  /*a2910*/  ISETP.LT.AND P0, PT, R147, c[0x0][0x178], !P1 ;  /* 0x00005e0093007a0c */ /* 0x000fe20004f01270 */
[----:B------:R4:W-:Y:S01]  /*a2920*/  @P5 STG.E [R20.64], R112 ;  /* 0x0000007014005986 */ /* 0x0009e2000c101904 */
[----:B------:R-:W-:Y:S02]  /*a2930*/  ISETP.LT.AND P6, PT, R115, c[0x0][0x178], !P1 ;  /* 0x00005e0073007a0c */ /* 0x000fe40004fc1270 */
[----:B------:R-:W-:Y:S01]  /*a2940*/  ISETP.LT.AND P5, PT, R131, c[0x0][0x178], !P1 ;  /* 0x00005e0083007a0c */ /* 0x000fe20004fa1270 */
[----:B------:R4:W-:Y:S01]  /*a2950*/  @P4 STG.E [R28.64], R128 ;  /* 0x000000801c004986 */ /* 0x0009e2000c101904 */
[----:B------:R-:W-:Y:S01]  /*a2960*/  @P2 STG.E [R30.64], R144 ;  /* 0x000000901e002986 */ /* 0x000fe2000c101904 */
[----:B------:R-:W-:-:S02]  /*a2970*/  ISETP.LT.AND P1, PT, R167, c[0x0][0x178], !P1 ;  /* 0x00005e00a7007a0c */ /* 0x000fc40004f21270 */
[----:B------:R-:W-:Y:S02]  /*a2980*/  ISETP.LT.AND P2, PT, R178, c[0x0][0x178], !P3 ;  /* 0x00005e00b2007a0c */ /* 0x000fe40005f41270 */
[----:B------:R-:W-:Y:S02]  /*a2990*/  ISETP.LT.AND P4, PT, R203, c[0x0][0x178], !P3 ;  /* 0x00005e00cb007a0c */ /* 0x000fe40005f81270 */
[C---:B------:R-:W-:Y:S01]  /*a29a0*/  IADD3 R35, R33.reuse, c[0x0][0x198], RZ ;  /* 0x0000660021237a10 */ /* 0x040fe20007ffe0ff */
[----:B-1----:R-:W-:-:S04]  /*a29b0*/  IMAD.WIDE R2, R33, 0x4, R218 ;  /* 0x0000000421027825 */ /* 0x002fc800078e02da */
[----:B--2---:R-:W-:-:S04]  /*a29c0*/  IMAD.WIDE R12, R33, 0x4, R10 ;  /* 0x00000004210c7825 */ /* 0x004fc800078e020a */
[----:B---3--:R-:W-:-:S04]  /*a29d0*/  IMAD.WIDE R16, R33, 0x4, R8 ;  /* 0x0000000421107825 */ /* 0x008fc800078e0208 */
[----:B----4-:R-:W-:-:S04]  /*a29e0*/  IMAD.WIDE R20, R33, 0x4, R6 ;  /* 0x0000000421147825 */ /* 0x010fc800078e0206 */
[C---:B------:R-:W-:Y:S01]  /*a29f0*/  IMAD.WIDE R24, R35.reuse, 0x4, R216 ;  /* 0x0000000423187825 */ /* 0x040fe200078e02d8 */
[----:B------:R1:W-:Y:S03]  /*a2a00*/  @P0 STG.E [R2.64], R164 ;  /* 0x000000a402000986 */ /* 0x0003e6000c101904 */
[----:B------:R-:W-:-:S04]  /*a2a10*/  IMAD.WIDE R28, R35, 0x4, R222 ;  /* 0x00000004231c7825 */ /* 0x000fc800078e02de */
[----:B------:R2:W-:Y:S02]  /*a2a20*/  @P6 STG.E [R12.64], R176 ;  /* 0x000000b00c006986 */ /* 0x0005e4000c101904 */
[----:B------:R3:W-:Y:S01]  /*a2a30*/  @P5 STG.E [R16.64], R200 ;  /* 0x000000c810005986 */ /* 0x0007e2000c101904 */
[----:B------:R-:W-:Y:S01]  /*a2a40*/  ISETP.LT.AND P5, PT, R99, c[0x0][0x178], !P3 ;  /* 0x00005e0063007a0c */ /* 0x000fe20005fa1270 */
[----:B------:R4:W-:Y:S01]  /*a2a50*/  @P1 STG.E [R20.64], R240 ;  /* 0x000000f014001986 */ /* 0x0009e2000c101904 */
[----:B------:R-:W-:Y:S01]  /*a2a60*/  ISETP.LT.AND P6, PT, R179, c[0x0][0x178], !P3 ;  /* 0x00005e00b3007a0c */ /* 0x000fe20005fc1270 */
[----:B------:R4:W-:Y:S02]  /*a2a70*/  @P2 STG.E [R24.64], R97 ;  /* 0x0000006118002986 */ /* 0x0009e4000c101904 */
[----:B------:R4:W-:Y:S01]  /*a2a80*/  @P4 STG.E [R28.64], R113 ;  /* 0x000000711c004986 */ /* 0x0009e2000c101904 */
[----:B------:R-:W-:Y:S02]  /*a2a90*/  ISETP.LT.AND P1, PT, R147, c[0x0][0x178], !P3 ;  /* 0x00005e0093007a0c */ /* 0x000fe40005f21270 */
[----:B------:R-:W-:-:S02]  /*a2aa0*/  ISETP.LT.AND P4, PT, R115, c[0x0][0x178], !P3 ;  /* 0x00005e0073007a0c */ /* 0x000fc40005f81270 */
[----:B------:R-:W-:Y:S01]  /*a2ab0*/  ISETP.LT.AND P2, PT, R131, c[0x0][0x178], !P3 ;  /* 0x00005e0083007a0c */ /* 0x000fe20005f41270 */
[----:B------:R-:W-:Y:S01]  /*a2ac0*/  ISETP.LT.AND P3, PT, R167, c[0x0][0x178], !P3 ;  /* 0x00005e00a7007a0c */ /* 0x000fe20005f61270 */
[----:B------:R-:W-:Y:S01]  /*a2ad0*/  IADD3 R0, R98, 0xf8, RZ ;  /* 0x000000f862007810 */ /* 0x000fe20007ffe0ff */
[----:B-1----:R-:W-:-:S04]  /*a2ae0*/  IMAD.WIDE R2, R35, 0x4, R4 ;  /* 0x0000000423027825 */ /* 0x002fc800078e0204 */
[----:B--2---:R-:W-:-:S04]  /*a2af0*/  IMAD.WIDE R12, R35, 0x4, R220 ;  /* 0x00000004230c7825 */ /* 0x004fc800078e02dc */
[----:B---3--:R-:W-:-:S04]  /*a2b00*/  IMAD.WIDE R16, R35, 0x4, R218 ;  /* 0x0000000423107825 */ /* 0x008fc800078e02da */
[----:B----4-:R-:W-:Y:S01]  /*a2b10*/  IMAD.WIDE R20, R35, 0x4, R10 ;  /* 0x0000000423147825 */ /* 0x010fe200078e020a */
[----:B------:R-:W-:-:S03]  /*a2b20*/  ISETP.GE.AND P0, PT, R0, c[0x0][0x17c], PT ;  /* 0x00005f0000007a0c */ /* 0x000fc60003f06270 */
[C---:B------:R-:W-:Y:S01]  /*a2b30*/  IMAD.WIDE R24, R35.reuse, 0x4, R8 ;  /* 0x0000000423187825 */ /* 0x040fe200078e0208 */
[----:B------:R1:W-:Y:S03]  /*a2b40*/  @P5 STG.E [R2.64], R129 ;  /* 0x0000008102005986 */ /* 0x0003e6000c101904 */
[----:B------:R-:W-:-:S04]  /*a2b50*/  IMAD.WIDE R28, R35, 0x4, R6 ;  /* 0x00000004231c7825 */ /* 0x000fc800078e0206 */
[----:B------:R2:W-:Y:S02]  /*a2b60*/  @P6 STG.E [R12.64], R145 ;  /* 0x000000910c006986 */ /* 0x0005e4000c101904 */
[----:B------:R3:W-:Y:S01]  /*a2b70*/  @P1 STG.E [R16.64], R165 ;  /* 0x000000a510001986 */ /* 0x0007e2000c101904 */
[----:B------:R-:W-:Y:S01]  /*a2b80*/  ISETP.LT.AND P5, PT, R178, c[0x0][0x178], !P0 ;  /* 0x00005e00b2007a0c */ /* 0x000fe200047a1270 */
[----:B------:R4:W-:Y:S01]  /*a2b90*/  @P4 STG.E [R20.64], R177 ;  /* 0x000000b114004986 */ /* 0x0009e2000c101904 */
[----:B------:R4:W-:Y:S01]  /*a2ba0*/  @P2 STG.E [R24.64], R201 ;  /* 0x000000c918002986 */ /* 0x0009e2000c101904 */
[----:B------:R-:W-:Y:S01]  /*a2bb0*/  ISETP.LT.AND P6, PT, R203, c[0x0][0x178], !P0 ;  /* 0x00005e00cb007a0c */ /* 0x000fe200047c1270 */
[----:B------:R4:W-:Y:S01]  /*a2bc0*/  @P3 STG.E [R28.64], R241 ;  /* 0x000000f11c003986 */ /* 0x0009e2000c101904 */
[----:B------:R-:W-:Y:S02]  /*a2bd0*/  ISETP.LT.AND P4, PT, R99, c[0x0][0x178], !P0 ;  /* 0x00005e0063007a0c */ /* 0x000fe40004781270 */
[----:B------:R-:W-:-:S02]  /*a2be0*/  IADD3 R35, R35, c[0x0][0x198], RZ ;  /* 0x0000660023237a10 */ /* 0x000fc40007ffe0ff */
[----:B------:R-:W-:Y:S02]  /*a2bf0*/  ISETP.LT.AND P3, PT, R179, c[0x0][0x178], !P0 ;  /* 0x00005e00b3007a0c */ /* 0x000fe40004761270 */
[----:B------:R-:W-:Y:S01]  /*a2c00*/  ISETP.LT.AND P2, PT, R147, c[0x0][0x178], !P0 ;  /* 0x00005e0093007a0c */ /* 0x000fe20004741270 */
[----:B-1----:R-:W-:-:S04]  /*a2c10*/  IMAD.WIDE R2, R35, 0x4, R216 ;  /* 0x0000000423027825 */ /* 0x002fc800078e02d8 */
[----:B--2---:R-:W-:-:S04]  /*a2c20*/  IMAD.WIDE R12, R35, 0x4, R222 ;  /* 0x00000004230c7825 */ /* 0x004fc800078e02de */
[----:B---3--:R-:W-:Y:S01]  /*a2c30*/  IMAD.WIDE R16, R35, 0x4, R4 ;  /* 0x0000000423107825 */ /* 0x008fe200078e0204 */
[----:B------:R-:W-:-:S03]  /*a2c40*/  ISETP.LT.AND P1, PT, R115, c[0x0][0x178], !P0 ;  /* 0x00005e0073007a0c */ /* 0x000fc60004721270 */
[----:B----4-:R-:W-:Y:S01]  /*a2c50*/  IMAD.WIDE R20, R35, 0x4, R220 ;  /* 0x0000000423147825 */ /* 0x010fe200078e02dc */
[----:B------:R-:W-:-:S03]  /*a2c60*/  IADD3 R0, R98, 0xf9, RZ ;  /* 0x000000f962007810 */ /* 0x000fc60007ffe0ff */
[----:B------:R-:W-:Y:S01]  /*a2c70*/  IMAD.WIDE R24, R35, 0x4, R218 ;  /* 0x0000000423187825 */ /* 0x000fe200078e02da */
[----:B------:R1:W-:Y:S03]  /*a2c80*/  @P5 STG.E [R2.64], R110 ;  /* 0x0000006e02005986 */ /* 0x0003e6000c101904 */
[----:B------:R2:W-:Y:S02]  /*a2c90*/  @P6 STG.E [R12.64], R126 ;  /* 0x0000007e0c006986 */ /* 0x0005e4000c101904 */
[----:B------:R3:W-:Y:S01]  /*a2ca0*/  @P4 STG.E [R16.64], R142 ;  /* 0x0000008e10004986 */ /* 0x0007e2000c101904 */
[----:B------:R-:W-:Y:S01]  /*a2cb0*/  ISETP.GE.AND P5, PT, R0, c[0x0][0x17c], PT ;  /* 0x00005f0000007a0c */ /* 0x000fe20003fa6270 */
[----:B------:R4:W-:Y:S01]  /*a2cc0*/  @P3 STG.E [R20.64], R158 ;  /* 0x0000009e14003986 */ /* 0x0009e2000c101904 */
[----:B------:R3:W-:Y:S01]  /*a2cd0*/  @P2 STG.E [R24.64], R174 ;  /* 0x000000ae18002986 */ /* 0x0007e2000c101904 */
[----:B------:R-:W-:Y:S01]  /*a2ce0*/  ISETP.LT.AND P2, PT, R131, c[0x0][0x178], !P0 ;  /* 0x00005e0083007a0c */ /* 0x000fe20004741270 */
[----:B------:R-:W-:Y:S01]  /*a2cf0*/  IMAD.WIDE R28, R35, 0x4, R10 ;  /* 0x00000004231c7825 */ /* 0x000fe200078e020a */
[----:B------:R-:W-:-:S02]  /*a2d00*/  ISETP.LT.AND P0, PT, R167, c[0x0][0x178], !P0 ;  /* 0x00005e00a7007a0c */ /* 0x000fc40004701270 */
[----:B------:R-:W-:Y:S02]  /*a2d10*/  ISETP.LT.AND P6, PT, R178, c[0x0][0x178], !P5 ;  /* 0x00005e00b2007a0c */ /* 0x000fe40006fc1270 */
[----:B------:R-:W-:Y:S02]  /*a2d20*/  ISETP.LT.AND P4, PT, R203, c[0x0][0x178], !P5 ;  /* 0x00005e00cb007a0c */ /* 0x000fe40006f81270 */
[----:B------:R-:W-:Y:S01]  /*a2d30*/  IADD3 R31, R35, c[0x0][0x198], RZ ;  /* 0x00006600231f7a10 */ /* 0x000fe20007ffe0ff */
[----:B------:R4:W-:Y:S01]  /*a2d40*/  @P1 STG.E [R28.64], R190 ;  /* 0x000000be1c001986 */ /* 0x0009e2000c101904 */
[----:B------:R-:W-:Y:S02]  /*a2d50*/  ISETP.LT.AND P3, PT, R99, c[0x0][0x178], !P5 ;  /* 0x00005e0063007a0c */ /* 0x000fe40006f61270 */
[----:B------:R-:W-:Y:S01]  /*a2d60*/  ISETP.LT.AND P1, PT, R179, c[0x0][0x178], !P5 ;  /* 0x00005e00b3007a0c */ /* 0x000fe20006f21270 */
[----:B-1----:R-:W-:-:S04]  /*a2d70*/  IMAD.WIDE R2, R35, 0x4, R8 ;  /* 0x0000000423027825 */ /* 0x002fc800078e0208 */
[----:B--2---:R-:W-:-:S04]  /*a2d80*/  IMAD.WIDE R12, R35, 0x4, R6 ;  /* 0x00000004230c7825 */ /* 0x004fc800078e0206 */
[----:B---3--:R-:W-:-:S04]  /*a2d90*/  IMAD.WIDE R16, R31, 0x4, R216 ;  /* 0x000000041f107825 */ /* 0x008fc800078e02d8 */
[C---:B----4-:R-:W-:Y:S01]  /*a2da0*/  IMAD.WIDE R20, R31.reuse, 0x4, R222 ;  /* 0x000000041f147825 */ /* 0x050fe200078e02de */
[----:B------:R-:W-:Y:S01]  /*a2db0*/  IADD3 R0, R98, 0xfa, RZ ;  /* 0x000000fa62007810 */ /* 0x000fe20007ffe0ff */
[----:B------:R1:W-:Y:S02]  /*a2dc0*/  @P2 STG.E [R2.64], R14 ;  /* 0x0000000e02002986 */ /* 0x0003e4000c101904 */
[----:B------:R2:W-:Y:S02]  /*a2dd0*/  @P0 STG.E [R12.64], R22 ;  /* 0x000000160c000986 */ /* 0x0005e4000c101904 */
[----:B------:R-:W-:-:S04]  /*a2de0*/  IMAD.WIDE R24, R31, 0x4, R4 ;  /* 0x000000041f187825 */ /* 0x000fc800078e0204 */
[----:B------:R3:W-:Y:S02]  /*a2df0*/  @P6 STG.E [R16.64], R111 ;  /* 0x0000006f10006986 */ /* 0x0007e4000c101904 */
[----:B------:R-:W-:Y:S01]  /*a2e00*/  IMAD.WIDE R28, R31, 0x4, R220 ;  /* 0x000000041f1c7825 */ /* 0x000fe200078e02dc */
[----:B------:R4:W-:Y:S01]  /*a2e10*/  @P4 STG.E [R20.64], R127 ;  /* 0x0000007f14004986 */ /* 0x0009e2000c101904 */
[----:B------:R-:W-:Y:S02]  /*a2e20*/  ISETP.LT.AND P0, PT, R147, c[0x0][0x178], !P5 ;  /* 0x00005e0093007a0c */ /* 0x000fe40006f01270 */
[----:B------:R-:W-:Y:S02]  /*a2e30*/  ISETP.GE.AND P2, PT, R0, c[0x0][0x17c], PT ;  /* 0x00005f0000007a0c */ /* 0x000fe40003f46270 */
[----:B------:R-:W-:Y:S02]  /*a2e40*/  ISETP.LT.AND P4, PT, R115, c[0x0][0x178], !P5 ;  /* 0x00005e0073007a0c */ /* 0x000fe40006f81270 */
[----:B------:R-:W-:Y:S01]  /*a2e50*/  ISETP.LT.AND P6, PT, R131, c[0x0][0x178], !P5 ;  /* 0x00005e0083007a0c */ /* 0x000fe20006fc1270 */
[----:B------:R-:W-:Y:S01]  /*a2e60*/  ISETP.LT.AND P5, PT, R167, c[0x0][0x178], !P5 ;  /* 0x00005e00a7007a0c */ /* 0x000fe20006fa1270 */
[----:B------:R4:W-:Y:S01]  /*a2e70*/  @P3 STG.E [R24.64], R143 ;  /* 0x0000008f18003986 */ /* 0x0009e2000c101904 */
[----:B------:R4:W-:Y:S01]  /*a2e80*/  @P1 STG.E [R28.64], R159 ;  /* 0x0000009f1c001986 */ /* 0x0009e2000c101904 */
[----:B------:R-:W-:-:S02]  /*a2e90*/  ISETP.LT.AND P1, PT, R178, c[0x0][0x178], !P2 ;  /* 0x00005e00b2007a0c */ /* 0x000fc40005721270 */
[----:B------:R-:W-:Y:S01]  /*a2ea0*/  ISETP.LT.AND P3, PT, R203, c[0x0][0x178], !P2 ;  /* 0x00005e00cb007a0c */ /* 0x000fe20005761270 */
[----:B-1----:R-:W-:-:S04]  /*a2eb0*/  IMAD.WIDE R2, R31, 0x4, R218 ;  /* 0x000000041f027825 */ /* 0x002fc800078e02da */
[----:B--2---:R-:W-:-:S04]  /*a2ec0*/  IMAD.WIDE R12, R31, 0x4, R10 ;  /* 0x000000041f0c7825 */ /* 0x004fc800078e020a */
[----:B---3--:R-:W-:-:S04]  /*a2ed0*/  IMAD.WIDE R16, R31, 0x4, R8 ;  /* 0x000000041f107825 */ /* 0x008fc800078e0208 */
[C---:B----4-:R-:W-:Y:S01]  /*a2ee0*/  IMAD.WIDE R20, R31.reuse, 0x4, R6 ;  /* 0x000000041f147825 */ /* 0x050fe200078e0206 */
[----:B------:R-:W-:Y:S01]  /*a2ef0*/  IADD3 R31, R31, c[0x0][0x198], RZ ;  /* 0x000066001f1f7a10 */ /* 0x000fe20007ffe0ff */
[----:B------:R1:W-:Y:S02]  /*a2f00*/  @P0 STG.E [R2.64], R175 ;  /* 0x000000af02000986 */ /* 0x0003e4000c101904 */
[----:B------:R2:W-:Y:S02]  /*a2f10*/  @P4 STG.E [R12.64], R191 ;  /* 0x000000bf0c004986 */ /* 0x0005e4000c101904 */
[----:B------:R3:W-:Y:S02]  /*a2f20*/  @P6 STG.E [R16.64], R15 ;  /* 0x0000000f10006986 */ /* 0x0007e4000c101904 */
[----:B------:R-:W-:-:S04]  /*a2f30*/  IMAD.WIDE R24, R31, 0x4, R216 ;  /* 0x000000041f187825 */ /* 0x000fc800078e02d8 */
[----:B------:R-:W-:Y:S01]  /*a2f40*/  IMAD.WIDE R28, R31, 0x4, R222 ;  /* 0x000000041f1c7825 */ /* 0x000fe200078e02de */
[----:B------:R4:W-:Y:S01]  /*a2f50*/  @P5 STG.E [R20.64], R23 ;  /* 0x0000001714005986 */ /* 0x0009e2000c101904 */
[----:B------:R-:W-:Y:S02]  /*a2f60*/  ISETP.LT.AND P4, PT, R99, c[0x0][0x178], !P2 ;  /* 0x00005e0063007a0c */ /* 0x000fe40005781270 */
[----:B------:R-:W-:Y:S02]  /*a2f70*/  ISETP.LT.AND P5, PT, R179, c[0x0][0x178], !P2 ;  /* 0x00005e00b3007a0c */ /* 0x000fe400057a1270 */
[----:B------:R-:W-:Y:S01]  /*a2f80*/  ISETP.LT.AND P6, PT, R147, c[0x0][0x178], !P2 ;  /* 0x00005e0093007a0c */ /* 0x000fe200057c1270 */
[----:B------:R-:W-:Y:S01]  /*a2f90*/  @P1 STG.E [R24.64], R106 ;  /* 0x0000006a18001986 */ /* 0x000fe2000c101904 */
[----:B------:R-:W-:Y:S01]  /*a2fa0*/  @P3 STG.E [R28.64], R122 ;  /* 0x0000007a1c003986 */ /* 0x000fe2000c101904 */
[----:B------:R-:W-:Y:S02]  /*a2fb0*/  ISETP.LT.AND P1, PT, R115, c[0x0][0x178], !P2 ;  /* 0x00005e0073007a0c */ /* 0x000fe40005721270 */
[----:B------:R-:W-:Y:S01]  /*a2fc0*/  ISETP.LT.AND P3, PT, R131, c[0x0][0x178], !P2 ;  /* 0x00005e0083007a0c */ /* 0x000fe20005761270 */
[----:B------:R-:W-:Y:S01]  /*a2fd0*/  ISETP.LT.AND P2, PT, R167, c[0x0][0x178], !P2 ;  /* 0x00005e00a7007a0c */ /* 0x000fe20005741270 */
[----:B------:R-:W-:Y:S01]  /*a2fe0*/  IADD3 R0, R98, 0xfb, RZ ;  /* 0x000000fb62007810 */ /* 0x000fe20007ffe0ff */
[----:B-1----:R-:W-:-:S04]  /*a2ff0*/  IMAD.WIDE R2, R31, 0x4, R4 ;  /* 0x000000041f027825 */ /* 0x002fc800078e0204 */
[----:B--2---:R-:W-:-:S04]  /*a3000*/  IMAD.WIDE R12, R31, 0x4, R220 ;  /* 0x000000041f0c7825 */ /* 0x004fc800078e02dc */
[----:B---3--:R-:W-:-:S04]  /*a3010*/  IMAD.WIDE R14, R31, 0x4, R218 ;  /* 0x000000041f0e7825 */ /* 0x008fc800078e02da */
[----:B------:R-:W-:Y:S01]  /*a3020*/  IMAD.WIDE R16, R31, 0x4, R10 ;  /* 0x000000041f107825 */ /* 0x000fe200078e020a */
[----:B------:R-:W-:-:S03]  /*a3030*/  ISETP.GE.AND P0, PT, R0, c[0x0][0x17c], PT ;  /* 0x00005f0000007a0c */ /* 0x000fc60003f06270 */
[C---:B----4-:R-:W-:Y:S01]  /*a3040*/  IMAD.WIDE R20, R31.reuse, 0x4, R8 ;  /* 0x000000041f147825 */ /* 0x050fe200078e0208 */
        /* <DEDUP_REMOVED lines=9> */
[----:B------:R-:W-:Y:S02]  /*a30e0*/  IADD3 R31, R31, c[0x0][0x198], RZ ;  /* 0x000066001f1f7a10 */ /* 0x000fe40007ffe0ff */
[----:B------:R-:W-:-:S02]  /*a30f0*/  ISETP.LT.AND P2, PT, R99, c[0x0][0x178], !P0 ;  /* 0x00005e0063007a0c */ /* 0x000fc40004741270 */
[----:B------:R-:W-:Y:S01]  /*a3100*/  IADD3 R0, R98, 0xfc, RZ ;  /* 0x000000fc62007810 */ /* 0x000fe20007ffe0ff */
[----:B-1----:R-:W-:-:S04]  /*a3110*/  IMAD.WIDE R2, R31, 0x4, R216 ;  /* 0x000000041f027825 */ /* 0x002fc800078e02d8 */
[----:B--2---:R-:W-:-:S04]  /*a3120*/  IMAD.WIDE R12, R31, 0x4, R222 ;  /* 0x000000041f0c7825 */ /* 0x004fc800078e02de */
[----:B---3--:R-:W-:Y:S01]  /*a3130*/  IMAD.WIDE R14, R31, 0x4, R4 ;  /* 0x000000041f0e7825 */ /* 0x008fe200078e0204 */
[----:B------:R-:W-:Y:S02]  /*a3140*/  ISETP.LT.AND P3, PT, R179, c[0x0][0x178], !P0 ;  /* 0x00005e00b3007a0c */ /* 0x000fe40004761270 */
[----:B------:R-:W-:Y:S01]  /*a3150*/  ISETP.LT.AND P6, PT, R147, c[0x0][0x178], !P0 ;  /* 0x00005e0093007a0c */ /* 0x000fe200047c1270 */
[----:B------:R1:W-:Y:S01]  /*a3160*/  @P5 STG.E [R2.64], R107 ;  /* 0x0000006b02005986 */ /* 0x0003e2000c101904 */
[----:B------:R-:W-:Y:S02]  /*a3170*/  ISETP.GE.AND P1, PT, R0, c[0x0][0x17c], PT ;  /* 0x00005f0000007a0c */ /* 0x000fe40003f26270 */
[----:B------:R-:W-:Y:S01]  /*a3180*/  ISETP.LT.AND P5, PT, R115, c[0x0][0x178], !P0 ;  /* 0x00005e0073007a0c */ /* 0x000fe200047a1270 */
[----:B------:R2:W-:Y:S01]  /*a3190*/  @P4 STG.E [R12.64], R123 ;  /* 0x0000007b0c004986 */ /* 0x0005e2000c101904 */
[----:B------:R-:W-:Y:S01]  /*a31a0*/  ISETP.LT.AND P4, PT, R131, c[0x0][0x178], !P0 ;  /* 0x00005e0083007a0c */ /* 0x000fe20004781270 */
[----:B------:R-:W-:Y:S01]  /*a31b0*/  ISETP.LT.AND P0, PT, R167, c[0x0][0x178], !P0 ;  /* 0x00005e00a7007a0c */ /* 0x000fe20004701270 */
[----:B------:R3:W-:Y:S01]  /*a31c0*/  @P2 STG.E [R14.64], R139 ;  /* 0x0000008b0e002986 */ /* 0x0007e2000c101904 */
[----:B------:R-:W-:Y:S01]  /*a31d0*/  ISETP.LT.AND P2, PT, R178, c[0x0][0x178], !P1 ;  /* 0x00005e00b2007a0c */ /* 0x000fe20004f41270 */
[----:B----4-:R-:W-:-:S04]  /*a31e0*/  IMAD.WIDE R16, R31, 0x4, R220 ;  /* 0x000000041f107825 */ /* 0x010fc800078e02dc */
[----:B------:R-:W-:-:S04]  /*a31f0*/  IMAD.WIDE R20, R31, 0x4, R218 ;  /* 0x000000041f147825 */ /* 0x000fc800078e02da */
[----:B------:R-:W-:-:S04]  /*a3200*/  IMAD.WIDE R22, R31, 0x4, R10 ;  /* 0x000000041f167825 */ /* 0x000fc800078e020a */
[----:B-1----:R-:W-:-:S04]  /*a3210*/  IMAD.WIDE R2, R31, 0x4, R8 ;  /* 0x000000041f027825 */ /* 0x002fc800078e0208 */
[C---:B--2---:R-:W-:Y:S01]  /*a3220*/  IMAD.WIDE R12, R31.reuse, 0x4, R6 ;  /* 0x000000041f0c7825 */ /* 0x044fe200078e0206 */
[----:B------:R-:W-:Y:S01]  /*a3230*/  IADD3 R31, R31, c[0x0][0x198], RZ ;  /* 0x000066001f1f7a10 */ /* 0x000fe20007ffe0ff */
[----:B------:R1:W-:Y:S02]  /*a3240*/  @P3 STG.E [R16.64], R155 ;  /* 0x0000009b10003986 */ /* 0x0003e4000c101904 */
[----:B------:R-:W-:Y:S02]  /*a3250*/  @P6 STG.E [R20.64], R171 ;  /* 0x000000ab14006986 */ /* 0x000fe4000c101904 */
[----:B------:R-:W-:Y:S02]  /*a3260*/  @P5 STG.E [R22.64], R187 ;  /* 0x000000bb16005986 */ /* 0x000fe4000c101904 */
[----:B---3--:R-:W-:Y:S01]  /*a3270*/  IMAD.WIDE R14, R31, 0x4, R216 ;  /* 0x000000041f0e7825 */ /* 0x008fe200078e02d8 */
[----:B------:R-:W-:Y:S01]  /*a3280*/  IADD3 R0, R98, 0xfe, RZ ;  /* 0x000000fe62007810 */ /* 0x000fe20007ffe0ff */
[----:B------:R2:W-:Y:S02]  /*a3290*/  @P4 STG.E [R2.64], R195 ;  /* 0x000000c302004986 */ /* 0x0005e4000c101904 */
[----:B------:R3:W-:Y:S02]  /*a32a0*/  @P0 STG.E [R12.64], R19 ;  /* 0x000000130c000986 */ /* 0x0007e4000c101904 */
[----:B------:R3:W-:Y:S01]  /*a32b0*/  @P2 STG.E [R14.64], R102 ;  /* 0x000000660e002986 */ /* 0x0007e2000c101904 */
[----:B------:R-:W-:-:S02]  /*a32c0*/  ISETP.GE.AND P2, PT, R0, c[0x0][0x17c], PT ;  /* 0x00005f0000007a0c */ /* 0x000fc40003f46270 */
[C---:B------:R-:W-:Y:S01]  /*a32d0*/  IADD3 R18, R98.reuse, 0xfd, RZ ;  /* 0x000000fd62127810 */ /* 0x040fe20007ffe0ff */
[----:B------:R-:W-:Y:S02]  /*a32e0*/  IADD3 R0, R98, 0xff, RZ ;  /* 0x000000ff62007810 */ /* 0x000fe40007ffe0ff */
[----:B------:R-:W4:Y:S01]  /*a32f0*/  LDL.LU R98, [R1+0x3a3c] ;  /* 0x003a3c0001627983 */ /* 0x000f220000300800 */
[----:B------:R-:W-:Y:S01]  /*a3300*/  ISETP.LT.AND P3, PT, R203, c[0x0][0x178], !P1 ;  /* 0x00005e00cb007a0c */ /* 0x000fe20004f61270 */
[----:B-1----:R-:W-:Y:S01]  /*a3310*/  IMAD.WIDE R16, R31, 0x4, R222 ;  /* 0x000000041f107825 */ /* 0x002fe200078e02de */
[----:B------:R-:W-:Y:S02]  /*a3320*/  ISETP.LT.AND P5, PT, R99, c[0x0][0x178], !P1 ;  /* 0x00005e0063007a0c */ /* 0x000fe40004fa1270 */
[----:B------:R-:W-:Y:S02]  /*a3330*/  ISETP.LT.AND P4, PT, R179, c[0x0][0x178], !P1 ;  /* 0x00005e00b3007a0c */ /* 0x000fe40004f81270 */
[----:B------:R-:W-:Y:S01]  /*a3340*/  ISETP.LT.AND P6, PT, R147, c[0x0][0x178], !P1 ;  /* 0x00005e0093007a0c */ /* 0x000fe20004fc1270 */
[----:B--2---:R-:W-:Y:S01]  /*a3350*/  IMAD.WIDE R2, R31, 0x4, R4 ;  /* 0x000000041f027825 */ /* 0x004fe200078e0204 */
[----:B------:R-:W-:-:S05]  /*a3360*/  ISETP.GE.AND P0, PT, R18, c[0x0][0x17c], PT ;  /* 0x00005f0012007a0c */ /* 0x000fca0003f06270 */
[----:B------:R1:W-:Y:S01]  /*a3370*/  @P3 STG.E [R16.64], R118 ;  /* 0x0000007610003986 */ /* 0x0003e2000c101904 */
[----:B------:R-:W-:Y:S01]  /*a3380*/  ISETP.LT.AND P3, PT, R115, c[0x0][0x178], !P1 ;  /* 0x00005e0073007a0c */ /* 0x000fe20004f61270 */
[----:B---3--:R-:W-:-:S04]  /*a3390*/  IMAD.WIDE R12, R31, 0x4, R220 ;  /* 0x000000041f0c7825 */ /* 0x008fc800078e02dc */
[----:B------:R-:W-:-:S04]  /*a33a0*/  IMAD.WIDE R18, R31, 0x4, R218 ;  /* 0x000000041f127825 */ /* 0x000fc800078e02da */
[----:B------:R-:W-:Y:S01]  /*a33b0*/  IMAD.WIDE R14, R31, 0x4, R10 ;  /* 0x000000041f0e7825 */ /* 0x000fe200078e020a */
[----:B------:R2:W-:Y:S01]  /*a33c0*/  @P5 STG.E [R2.64], R134 ;  /* 0x0000008602005986 */ /* 0x0005e2000c101904 */
[----:B------:R-:W-:Y:S02]  /*a33d0*/  ISETP.LT.AND P5, PT, R131, c[0x0][0x178], !P1 ;  /* 0x00005e0083007a0c */ /* 0x000fe40004fa1270 */
[----:B------:R-:W-:Y:S02]  /*a33e0*/  ISETP.LT.AND P1, PT, R167, c[0x0][0x178], !P1 ;  /* 0x00005e00a7007a0c */ /* 0x000fe40004f21270 */
[----:B------:R3:W-:Y:S01]  /*a33f0*/  @P4 STG.E [R12.64], R150 ;  /* 0x000000960c004986 */ /* 0x0007e2000c101904 */
[----:B------:R3:W-:Y:S01]  /*a3400*/  @P6 STG.E [R18.64], R162 ;  /* 0x000000a212006986 */ /* 0x0007e2000c101904 */
[----:B------:R-:W-:Y:S02]  /*a3410*/  ISETP.LT.AND P4, PT, R178, c[0x0][0x178], !P0 ;  /* 0x00005e00b2007a0c */ /* 0x000fe40004781270 */
[----:B------:R-:W-:-:S02]  /*a3420*/  ISETP.LT.AND P6, PT, R203, c[0x0][0x178], !P0 ;  /* 0x00005e00cb007a0c */ /* 0x000fc400047c1270 */
[----:B------:R-:W-:Y:S01]  /*a3430*/  IADD3 R23, R31, c[0x0][0x198], RZ ;  /* 0x000066001f177a10 */ /* 0x000fe20007ffe0ff */
[----:B------:R3:W-:Y:S01]  /*a3440*/  @P3 STG.E [R14.64], R182 ;  /* 0x000000b60e003986 */ /* 0x0007e2000c101904 */
[----:B------:R-:W-:Y:S01]  /*a3450*/  ISETP.LT.AND P3, PT, R99, c[0x0][0x178], !P0 ;  /* 0x00005e0063007a0c */ /* 0x000fe20004761270 */
[----:B-1----:R-:W-:-:S04]  /*a3460*/  IMAD.WIDE R16, R31, 0x4, R8 ;  /* 0x000000041f107825 */ /* 0x002fc800078e0208 */
[----:B------:R-:W-:-:S04]  /*a3470*/  IMAD.WIDE R20, R31, 0x4, R6 ;  /* 0x000000041f147825 */ /* 0x000fc800078e0206 */
[----:B--2---:R-:W-:-:S04]  /*a3480*/  IMAD.WIDE R2, R23, 0x4, R216 ;  /* 0x0000000417027825 */ /* 0x004fc800078e02d8 */
[----:B---3--:R-:W-:-:S04]  /*a3490*/  IMAD.WIDE R12, R23, 0x4, R222 ;  /* 0x00000004170c7825 */ /* 0x008fc800078e02de */
[----:B------:R-:W-:Y:S01]  /*a34a0*/  IMAD.WIDE R18, R23, 0x4, R4 ;  /* 0x0000000417127825 */ /* 0x000fe200078e0204 */
[----:B------:R1:W-:Y:S03]  /*a34b0*/  @P5 STG.E [R16.64], R198 ;  /* 0x000000c610005986 */ /* 0x0003e6000c101904 */
[----:B------:R-:W-:Y:S01]  /*a34c0*/  @P1 STG.E [R20.64], R26 ;  /* 0x0000001a14001986 */ /* 0x000fe2000c101904 */
[----:B------:R-:W-:Y:S01]  /*a34d0*/  ISETP.LT.AND P5, PT, R179, c[0x0][0x178], !P0 ;  /* 0x00005e00b3007a0c */ /* 0x000fe200047a1270 */
[----:B------:R2:W-:Y:S01]  /*a34e0*/  @P4 STG.E [R2.64], R103 ;  /* 0x0000006702004986 */ /* 0x0005e2000c101904 */
[----:B------:R-:W-:Y:S01]  /*a34f0*/  ISETP.LT.AND P4, PT, R147, c[0x0][0x178], !P0 ;  /* 0x00005e0093007a0c */ /* 0x000fe20004781270 */
[----:B------:R3:W-:Y:S01]  /*a3500*/  @P6 STG.E [R12.64], R119 ;  /* 0x000000770c006986 */ /* 0x0007e2000c101904 */
[----:B------:R-:W-:Y:S01]  /*a3510*/  ISETP.LT.AND P6, PT, R115, c[0x0][0x178], !P0 ;  /* 0x00005e0073007a0c */ /* 0x000fe200047c1270 */
[----:B------:R3:W-:Y:S01]  /*a3520*/  @P3 STG.E [R18.64], R135 ;  /* 0x0000008712003986 */ /* 0x0007e2000c101904 */
[----:B------:R-:W-:Y:S01]  /*a3530*/  ISETP.LT.AND P3, PT, R131, c[0x0][0x178], !P0 ;  /* 0x00005e0083007a0c */ /* 0x000fe20004761270 */
[----:B------:R-:W-:-:S02]  /*a3540*/  ISETP.LT.AND P0, PT, R167, c[0x0][0x178], !P0 ;  /* 0x00005e00a7007a0c */ /* 0x000fc40004701270 */
[----:B------:R-:W-:-:S04]  /*a3550*/  IMAD.WIDE R14, R23, 0x4, R220 ;  /* 0x00000004170e7825 */ /* 0x000fc800078e02dc */
[----:B-1----:R-:W-:-:S04]  /*a3560*/  IMAD.WIDE R16, R23, 0x4, R218 ;  /* 0x0000000417107825 */ /* 0x002fc800078e02da */
[----:B--2---:R-:W-:-:S04]  /*a3570*/  IMAD.WIDE R2, R23, 0x4, R10 ;  /* 0x0000000417027825 */ /* 0x004fc800078e020a */
[----:B---3--:R-:W-:-:S04]  /*a3580*/  IMAD.WIDE R12, R23, 0x4, R8 ;  /* 0x00000004170c7825 */ /* 0x008fc800078e0208 */
[----:B------:R-:W-:Y:S01]  /*a3590*/  IMAD.WIDE R18, R23, 0x4, R6 ;  /* 0x0000000417127825 */ /* 0x000fe200078e0206 */
[----:B------:R1:W-:Y:S01]  /*a35a0*/  @P5 STG.E [R14.64], R151 ;  /* 0x000000970e005986 */ /* 0x0003e2000c101904 */
[----:B------:R-:W-:Y:S02]  /*a35b0*/  ISETP.LT.AND P5, PT, R178, c[0x0][0x178], !P2 ;  /* 0x00005e00b2007a0c */ /* 0x000fe400057a1270 */
[----:B------:R2:W-:Y:S01]  /*a35c0*/  @P4 STG.E [R16.64], R163 ;  /* 0x000000a310004986 */ /* 0x0005e2000c101904 */
[----:B------:R-:W-:Y:S01]  /*a35d0*/  ISETP.LT.AND P4, PT, R203, c[0x0][0x178], !P2 ;  /* 0x00005e00cb007a0c */ /* 0x000fe20005781270 */
[----:B------:R3:W-:Y:S01]  /*a35e0*/  @P6 STG.E [R2.64], R183 ;  /* 0x000000b702006986 */ /* 0x0007e2000c101904 */
[----:B------:R-:W-:Y:S01]  /*a35f0*/  ISETP.LT.AND P6, PT, R99, c[0x0][0x178], !P2 ;  /* 0x00005e0063007a0c */ /* 0x000fe200057c1270 */
[----:B------:R3:W-:Y:S01]  /*a3600*/  @P3 STG.E [R12.64], R199 ;  /* 0x000000c70c003986 */ /* 0x0007e2000c101904 */
[----:B------:R-:W-:Y:S02]  /*a3610*/  IADD3 R25, R23, c[0x0][0x198], RZ ;  /* 0x0000660017197a10 */ /* 0x000fe40007ffe0ff */
[----:B------:R-:W-:Y:S01]  /*a3620*/  ISETP.LT.AND P3, PT, R179, c[0x0][0x178], !P2 ;  /* 0x00005e00b3007a0c */ /* 0x000fe20005761270 */
[----:B------:R-:W-:Y:S01]  /*a3630*/  @P0 STG.E [R18.64], R27 ;  /* 0x0000001b12000986 */ /* 0x000fe2000c101904 */
[----:B------:R-:W-:Y:S01]  /*a3640*/  ISETP.LT.AND P0, PT, R147, c[0x0][0x178], !P2 ;  /* 0x00005e0093007a0c */ /* 0x000fe20005701270 */
[----:B-1----:R-:W-:-:S04]  /*a3650*/  IMAD.WIDE R14, R25, 0x4, R216 ;  /* 0x00000004190e7825 */ /* 0x002fc800078e02d8 */
[----:B------:R-:W-:-:S04]  /*a3660*/  IMAD.WIDE R20, R25, 0x4, R222 ;  /* 0x0000000419147825 */ /* 0x000fc800078e02de */
[----:B--2---:R-:W-:Y:S01]  /*a3670*/  IMAD.WIDE R16, R25, 0x4, R4 ;  /* 0x0000000419107825 */ /* 0x004fe200078e0204 */
[----:B------:R-:W-:-:S03]  /*a3680*/  ISETP.GE.AND P1, PT, R0, c[0x0][0x17c], PT ;  /* 0x00005f0000007a0c */ /* 0x000fc60003f26270 */
[----:B---3--:R-:W-:-:S04]  /*a3690*/  IMAD.WIDE R2, R25, 0x4, R220 ;  /* 0x0000000419027825 */ /* 0x008fc800078e02dc */
[----:B------:R-:W-:Y:S01]  /*a36a0*/  IMAD.WIDE R12, R25, 0x4, R218 ;  /* 0x00000004190c7825 */ /* 0x000fe200078e02da */
[----:B----4-:R-:W-:Y:S03]  /*a36b0*/  @P5 STG.E [R14.64], R98 ;  /* 0x000000620e005986 */ /* 0x010fe6000c101904 */
[----:B------:R1:W-:Y:S01]  /*a36c0*/  @P4 STG.E [R20.64], R114 ;  /* 0x0000007214004986 */ /* 0x0003e2000c101904 */
[----:B------:R-:W-:Y:S01]  /*a36d0*/  ISETP.LT.AND P4, PT, R178, c[0x0][0x178], !P1 ;  /* 0x00005e00b2007a0c */ /* 0x000fe20004f81270 */
[----:B------:R2:W-:Y:S01]  /*a36e0*/  @P6 STG.E [R16.64], R130 ;  /* 0x0000008210006986 */ /* 0x0005e2000c101904 */
[----:B------:R-:W3:Y:S04]  /*a36f0*/  LDL.LU R178, [R1+0x3a38] ;  /* 0x003a380001b27983 */ /* 0x000ee80000300800 */
[----:B------:R4:W-:Y:S01]  /*a3700*/  @P3 STG.E [R2.64], R146 ;  /* 0x0000009202003986 */ /* 0x0009e2000c101904 */
[----:B------:R-:W-:Y:S01]  /*a3710*/  ISETP.LT.AND P3, PT, R203, c[0x0][0x178], !P1 ;  /* 0x00005e00cb007a0c */ /* 0x000fe20004f61270 */
[----:B------:R4:W-:Y:S02]  /*a3720*/  @P0 STG.E [R12.64], R166 ;  /* 0x000000a60c000986 */ /* 0x0009e4000c101904 */
[----:B------:R-:W4:Y:S01]  /*a3730*/  LDL.LU R203, [R1+0x3a34] ;  /* 0x003a340001cb7983 */ /* 0x000f220000300800 */
[----:B------:R-:W-:-:S02]  /*a3740*/  ISETP.LT.AND P0, PT, R99, c[0x0][0x178], !P1 ;  /* 0x00005e0063007a0c */ /* 0x000fc40004f01270 */
[----:B------:R-:W4:Y:S01]  /*a3750*/  LDL.LU R99, [R1+0x3a30] ;  /* 0x003a300001637983 */ /* 0x000f220000300800 */
[----:B------:R-:W-:Y:S02]  /*a3760*/  ISETP.LT.AND P5, PT, R115, c[0x0][0x178], !P2 ;  /* 0x00005e0073007a0c */ /* 0x000fe400057a1270 */
[----:B------:R-:W-:Y:S01]  /*a3770*/  ISETP.LT.AND P6, PT, R131, c[0x0][0x178], !P2 ;  /* 0x00005e0083007a0c */ /* 0x000fe200057c1270 */
[----:B------:R-:W-:Y:S01]  /*a3780*/  ISETP.LT.AND P2, PT, R167, c[0x0][0x178], !P2 ;  /* 0x00005e00a7007a0c */ /* 0x000fe20005741270 */
[C---:B-1----:R-:W-:Y:S01]  /*a3790*/  IADD3 R21, R25.reuse, c[0x0][0x198], RZ ;  /* 0x0000660019157a10 */ /* 0x042fe20007ffe0ff */
[----:B------:R-:W-:-:S04]  /*a37a0*/  IMAD.WIDE R14, R25, 0x4, R10 ;  /* 0x00000004190e7825 */ /* 0x000fc800078e020a */
[----:B------:R-:W-:-:S04]  /*a37b0*/  IMAD.WIDE R18, R25, 0x4, R8 ;  /* 0x0000000419127825 */ /* 0x000fc800078e0208 */
[----:B--2---:R-:W-:-:S04]  /*a37c0*/  IMAD.WIDE R16, R25, 0x4, R6 ;  /* 0x0000000419107825 */ /* 0x004fc800078e0206 */
[----:B------:R-:W-:Y:S01]  /*a37d0*/  IMAD.WIDE R216, R21, 0x4, R216 ;  /* 0x0000000415d87825 */ /* 0x000fe200078e02d8 */
[----:B---3--:R1:W-:Y:S01]  /*a37e0*/  @P5 STG.E [R14.64], R178 ;  /* 0x000000b20e005986 */ /* 0x0083e2000c101904 */
[----:B------:R-:W-:Y:S02]  /*a37f0*/  ISETP.LT.AND P5, PT, R179, c[0x0][0x178], !P1 ;  /* 0x00005e00b3007a0c */ /* 0x000fe40004fa1270 */
[----:B------:R1:W-:Y:S02]  /*a3800*/  @P6 STG.E [R18.64], R202 ;  /* 0x000000ca12006986 */ /* 0x0003e4000c101904 */
[----:B------:R-:W2:Y:S01]  /*a3810*/  LDL.LU R179, [R1+0x3a2c] ;  /* 0x003a2c0001b37983 */ /* 0x000ea20000300800 */
[----:B------:R-:W-:Y:S01]  /*a3820*/  ISETP.LT.AND P6, PT, R147, c[0x0][0x178], !P1 ;  /* 0x00005e0093007a0c */ /* 0x000fe20004fc1270 */
[----:B------:R1:W-:Y:S04]  /*a3830*/  @P2 STG.E [R16.64], R242 ;  /* 0x000000f210002986 */ /* 0x0003e8000c101904 */
[----:B------:R-:W3:Y:S01]  /*a3840*/  LDL.LU R147, [R1+0x3a28] ;  /* 0x003a280001937983 */ /* 0x000ee20000300800 */
[----:B------:R-:W-:Y:S01]  /*a3850*/  ISETP.LT.AND P2, PT, R115, c[0x0][0x178], !P1 ;  /* 0x00005e0073007a0c */ /* 0x000fe20004f41270 */
[----:B----4-:R1:W-:Y:S02]  /*a3860*/  @P4 STG.E [R216.64], R99 ;  /* 0x00000063d8004986 */ /* 0x0103e4000c101904 */
[----:B------:R-:W4:Y:S01]  /*a3870*/  LDL.LU R115, [R1+0x3a24] ;  /* 0x003a240001737983 */ /* 0x000f220000300800 */
[----:B------:R-:W-:Y:S01]  /*a3880*/  ISETP.LT.AND P4, PT, R131, c[0x0][0x178], !P1 ;  /* 0x00005e0083007a0c */ /* 0x000fe20004f81270 */
[----:B------:R-:W-:Y:S01]  /*a3890*/  ISETP.LT.AND P1, PT, R167, c[0x0][0x178], !P1 ;  /* 0x00005e00a7007a0c */ /* 0x000fe20004f21270 */
[----:B------:R-:W2:Y:S01]  /*a38a0*/  LDL.LU R131, [R1+0x3a20] ;  /* 0x003a200001837983 */ /* 0x000ea20000300800 */
[----:B------:R-:W2:Y:S02]  /*a38b0*/  LDL.LU R167, [R1+0x3a1c] ;  /* 0x003a1c0001a77983 */ /* 0x000ea40000300800 */
[----:B------:R-:W-:-:S04]  /*a38c0*/  IMAD.WIDE R222, R21, 0x4, R222 ;  /* 0x0000000415de7825 */ /* 0x000fc800078e02de */
[----:B------:R-:W-:-:S04]  /*a38d0*/  IMAD.WIDE R4, R21, 0x4, R4 ;  /* 0x0000000415047825 */ /* 0x000fc800078e0204 */
[----:B------:R-:W-:-:S04]  /*a38e0*/  IMAD.WIDE R220, R21, 0x4, R220 ;  /* 0x0000000415dc7825 */ /* 0x000fc800078e02dc */
[----:B------:R-:W-:-:S04]  /*a38f0*/  IMAD.WIDE R218, R21, 0x4, R218 ;  /* 0x0000000415da7825 */ /* 0x000fc800078e02da */
[----:B------:R-:W-:-:S04]  /*a3900*/  IMAD.WIDE R10, R21, 0x4, R10 ;  /* 0x00000004150a7825 */ /* 0x000fc800078e020a */
[----:B------:R-:W-:-:S04]  /*a3910*/  IMAD.WIDE R8, R21, 0x4, R8 ;  /* 0x0000000415087825 */ /* 0x000fc800078e0208 */
[----:B------:R-:W-:Y:S01]  /*a3920*/  IMAD.WIDE R6, R21, 0x4, R6 ;  /* 0x0000000415067825 */ /* 0x000fe200078e0206 */
[----:B----4-:R1:W-:Y:S03]  /*a3930*/  @P3 STG.E [R222.64], R115 ;  /* 0x00000073de003986 */ /* 0x0103e6000c101904 */
[----:B--2---:R1:W-:Y:S01]  /*a3940*/  @P0 STG.E [R4.64], R131 ;  /* 0x0000008304000986 */ /* 0x0043e2000c101904 */
[----:B---3--:R1:W-:Y:S04]  /*a3950*/  @P5 STG.E [R220.64], R147 ;  /* 0x00000093dc005986 */ /* 0x0083e8000c101904 */
[----:B------:R1:W-:Y:S01]  /*a3960*/  @P6 STG.E [R218.64], R167 ;  /* 0x000000a7da006986 */ /* 0x0003e2000c101904 */
[----:B------:R1:W-:Y:S02]  /*a3970*/  @P2 STG.E [R10.64], R179 ;  /* 0x000000b30a002986 */ /* 0x0003e4000c101904 */
[----:B------:R1:W-:Y:S01]  /*a3980*/  @P4 STG.E [R8.64], R203 ;  /* 0x000000cb08004986 */ /* 0x0003e2000c101904 */
[----:B------:R-:W-:Y:S05]  /*a3990*/  @!P1 EXIT ;  /* 0x000000000000994d */ /* 0x000fea0003800000 */
[----:B------:R-:W-:Y:S01]  /*a39a0*/  STG.E [R6.64], R243 ;  /* 0x000000f306007986 */ /* 0x000fe2000c101904 */
[----:B------:R-:W-:Y:S05]  /*a39b0*/  EXIT ;  /* 0x000000000000794d */ /* 0x000fea0003800000 */
.L_x_2:
[----:B------:R-:W-:-:S00]  /*a39c0*/  BRA `(.L_x_2) ;  /* 0xfffffff000007947 */ /* 0x000fc0000383ffff */
[----:B------:R-:W-:-:S00]  /*a39d0*/  NOP ;  /* 0x0000000000007918 */ /* 0x000fc00000000000 */
        /* <DEDUP_REMOVED lines=10> */
.L_x_3:


//--------------------- .nv.shared.matmul_kernel  --------------------------
	.section	.nv.shared.matmul_kernel,"aw",@nobits
	.sectionflags	@""
	.align	16
